def attn_fwd(
    Q,
    K,
    V,
    Out,
    Lse,
    sm_scale,
    stride_qz,
    stride_qh,
    stride_qm,
    stride_qk,
    stride_kz,
    stride_kh,
    stride_kn,
    stride_kk,
    stride_vz,
    stride_vh,
    stride_vn,
    stride_vk,
    stride_oz,
    stride_oh,
    stride_om,
    stride_ok,
    seqlen_q,
    seqlen_k,
    BLOCK_M: tl.constexpr,
    BLOCK_N: tl.constexpr,
    HEAD_DIM: tl.constexpr,
    CAUSAL: tl.constexpr,
):
    start_m = tl.program_id(0)
    off_hz = tl.program_id(1)
    q_off = off_hz * stride_qh
    k_off = off_hz * stride_kh
    v_off = off_hz * stride_vh
    offs_m = start_m * BLOCK_M + tl.arange(0, BLOCK_M)
    offs_d = tl.arange(0, HEAD_DIM)
    offs_n = tl.arange(0, BLOCK_N)
    q_ptrs = Q + q_off + offs_m[:, None] * stride_qm + offs_d[None, :] * stride_qk
    k_ptrs = K + k_off + offs_d[:, None] * stride_kk + offs_n[None, :] * stride_kn
    v_ptrs = V + v_off + offs_n[:, None] * stride_vn + offs_d[None, :] * stride_vk
    m_i = tl.full([BLOCK_M], float("-inf"), dtype=tl.float32)
    l_i = tl.zeros([BLOCK_M], dtype=tl.float32) + 1.0
    acc = tl.zeros([BLOCK_M, HEAD_DIM], dtype=tl.float32)
    q = tl.load(q_ptrs)
    acc, l_i, m_i = _attn_fwd_inner(
        acc,
        l_i,
        m_i,
        q,
        k_ptrs,
        v_ptrs,
        sm_scale,
        stride_kn,
        stride_vn,
        start_m,
        seqlen_k,
        BLOCK_M,
        BLOCK_N,
        HEAD_DIM,
        CAUSAL,
    )
    acc = acc / l_i[:, None]
    lse = m_i + tl.math.log2(l_i) / 1.4426950408889634
    o_ptrs = (
        Out
        + off_hz * stride_oh
        + offs_m[:, None] * stride_om
        + offs_d[None, :] * stride_ok
    )
    tl.store(o_ptrs, acc.to(Out.dtype.element_ty))
    tl.store(Lse + off_hz * seqlen_q + offs_m, lse)

# config = {"BLOCK_M": 256, "BLOCK_N": 16, "HEAD_DIM": 256, "arch": "sm_90", "causal": true, "dtype": "fp16", "num_stages": 4, "num_warps": 8}
# arch = sm_90


// ===== COMPILED SASS (sm_90a) =====

	.target	sm_90a

	.elftype	@"ET_EXEC"


//--------------------- .note.nv.tkinfo           --------------------------
	.section	.note.nv.tkinfo,"",@"SHT_NOTE"
	.sectionflags	@"SHF_NOTE_NV_TKINFO"
	.tkinfo
        /*0018*/ 	.word	0x00000002
        /*0030*/ 	.string	""
        /*0030*/ 	.string	"ptxas"
        /*0030*/ 	.string	"Cuda compilation tools, release 13.0, V13.0.88"
        /*0030*/ 	.string	"Build cuda_13.0.r13.0/compiler.36424714_0"
        /*0030*/ 	.string	"-v  -suppress-debug-info  -lineinfo  -arch sm_90a "



//--------------------- .note.nv.cuinfo           --------------------------
	.section	.note.nv.cuinfo,"",@"SHT_NOTE"
	.sectionflags	@"SHF_NOTE_NV_CUINFO"
        /*0018*/ 	.short	0x0002
        /*001a*/ 	.short	0x005a
        /*001c*/ 	.short	0x0082
	.zero		2


//--------------------- .nv.info                  --------------------------
	.section	.nv.info,"",@"SHT_CUDA_INFO"
	.align	4


	//----- nvinfo : EIATTR_REGCOUNT
	.align		4
        /*0000*/ 	.byte	0x04, 0x2f
        /*0002*/ 	.short	(.L_2 - .L_1)
	.align		4
.L_1:
        /*0004*/ 	.word	index@(attn_fwd)
        /*0008*/ 	.word	0x000000ff


	//----- nvinfo : EIATTR_FRAME_SIZE
	.align		4
.L_2:
        /*000c*/ 	.byte	0x04, 0x11
        /*000e*/ 	.short	(.L_4 - .L_3)
	.align		4
.L_3:
        /*0010*/ 	.word	index@(attn_fwd)
        /*0014*/ 	.word	0x00000420


	//----- nvinfo : EIATTR_MIN_STACK_SIZE
	.align		4
.L_4:
        /*0018*/ 	.byte	0x04, 0x12
        /*001a*/ 	.short	(.L_6 - .L_5)
	.align		4
.L_5:
        /*001c*/ 	.word	index@(attn_fwd)
        /*0020*/ 	.word	0x00000420
.L_6:


//--------------------- .nv.compat                --------------------------
	.section	.nv.compat,"",@"SHT_CUDA_COMPAT_INFO"
	.align	4
        /*0000*/ 	.byte	0x02, 0x09, 0x01, 0x00, 0x02, 0x02, 0x04, 0x00, 0x02, 0x05, 0x05, 0x00, 0x03, 0x07, 0x01, 0x01
        /*0010*/ 	.byte	0x02, 0x03, 0x00, 0x00, 0x02, 0x06, 0x01, 0x00, 0x04, 0x0b, 0x08, 0x00, 0x00, 0x00, 0x00, 0x00
        /*0020*/ 	.byte	0x00, 0x00, 0x00, 0x00


//--------------------- .nv.info.attn_fwd         --------------------------
	.section	.nv.info.attn_fwd,"",@"SHT_CUDA_INFO"
	.sectionflags	@""
	.align	4


	//----- nvinfo : EIATTR_CUDA_API_VERSION
	.align		4
        /*0000*/ 	.byte	0x04, 0x37
        /*0002*/ 	.short	(.L_8 - .L_7)
.L_7:
        /*0004*/ 	.word	0x00000082


	//----- nvinfo : EIATTR_KPARAM_INFO
	.align		4
.L_8:
        /*0008*/ 	.byte	0x04, 0x17
        /*000a*/ 	.short	(.L_10 - .L_9)
.L_9:
        /*000c*/ 	.word	0x00000000
        /*0010*/ 	.short	0x0019
        /*0012*/ 	.short	0x0080
        /*0014*/ 	.byte	0x00, 0xf4, 0x21, 0x00


	//----- nvinfo : EIATTR_KPARAM_INFO
	.align		4
.L_10:
        /*0018*/ 	.byte	0x04, 0x17
        /*001a*/ 	.short	(.L_12 - .L_11)
.L_11:
        /*001c*/ 	.word	0x00000000
        /*0020*/ 	.short	0x0018
        /*0022*/ 	.short	0x0078
        /*0024*/ 	.byte	0x00, 0xf4, 0x21, 0x00


	//----- nvinfo : EIATTR_KPARAM_INFO
	.align		4
.L_12:
        /*0028*/ 	.byte	0x04, 0x17
        /*002a*/ 	.short	(.L_14 - .L_13)
.L_13:
        /*002c*/ 	.word	0x00000000
        /*0030*/ 	.short	0x0017
        /*0032*/ 	.short	0x0070
        /*0034*/ 	.byte	0x00, 0xf0, 0x11, 0x00


	//----- nvinfo : EIATTR_KPARAM_INFO
	.align		4
.L_14:
        /*0038*/ 	.byte	0x04, 0x17
        /*003a*/ 	.short	(.L_16 - .L_15)
.L_15:
        /*003c*/ 	.word	0x00000000
        /*0040*/ 	.short	0x0016
        /*0042*/ 	.short	0x006c
        /*0044*/ 	.byte	0x00, 0xf0, 0x11, 0x00


	//----- nvinfo : EIATTR_KPARAM_INFO
	.align		4
.L_16:
        /*0048*/ 	.byte	0x04, 0x17
        /*004a*/ 	.short	(.L_18 - .L_17)
.L_17:
        /*004c*/ 	.word	0x00000000
        /*0050*/ 	.short	0x0015
        /*0052*/ 	.short	0x0068
        /*0054*/ 	.byte	0x00, 0xf0, 0x11, 0x00


	//----- nvinfo : EIATTR_KPARAM_INFO
	.align		4
.L_18:
        /*0058*/ 	.byte	0x04, 0x17
        /*005a*/ 	.short	(.L_20 - .L_19)
.L_19:
        /*005c*/ 	.word	0x00000000
        /*0060*/ 	.short	0x0014
        /*0062*/ 	.short	0x0064
        /*0064*/ 	.byte	0x00, 0xf0, 0x11, 0x00


	//----- nvinfo : EIATTR_KPARAM_INFO
	.align		4
.L_20:
        /*0068*/ 	.byte	0x04, 0x17
        /*006a*/ 	.short	(.L_22 - .L_21)
.L_21:
        /*006c*/ 	.word	0x00000000
        /*0070*/ 	.short	0x0013
        /*0072*/ 	.short	0x0060
        /*0074*/ 	.byte	0x00, 0xf0, 0x11, 0x00


	//----- nvinfo : EIATTR_KPARAM_INFO
	.align		4
.L_22:
        /*0078*/ 	.byte	0x04, 0x17
        /*007a*/ 	.short	(.L_24 - .L_23)
.L_23:
        /*007c*/ 	.word	0x00000000
        /*0080*/ 	.short	0x0012
        /*0082*/ 	.short	0x005c
        /*0084*/ 	.byte	0x00, 0xf0, 0x11, 0x00


	//----- nvinfo : EIATTR_KPARAM_INFO
	.align		4
.L_24:
        /*0088*/ 	.byte	0x04, 0x17
        /*008a*/ 	.short	(.L_26 - .L_25)
.L_25:
        /*008c*/ 	.word	0x00000000
        /*0090*/ 	.short	0x0011
        /*0092*/ 	.short	0x0058
        /*0094*/ 	.byte	0x00, 0xf0, 0x11, 0x00


	//----- nvinfo : EIATTR_KPARAM_INFO
	.align		4
.L_26:
        /*0098*/ 	.byte	0x04, 0x17
        /*009a*/ 	.short	(.L_28 - .L_27)
.L_27:
        /*009c*/ 	.word	0x00000000
        /*00a0*/ 	.short	0x0010
        /*00a2*/ 	.short	0x0054
        /*00a4*/ 	.byte	0x00, 0xf0, 0x11, 0x00


	//----- nvinfo : EIATTR_KPARAM_INFO
	.align		4
.L_28:
        /*00a8*/ 	.byte	0x04, 0x17
        /*00aa*/ 	.short	(.L_30 - .L_29)
.L_29:
        /*00ac*/ 	.word	0x00000000
        /*00b0*/ 	.short	0x000f
        /*00b2*/ 	.short	0x0050
        /*00b4*/ 	.byte	0x00, 0xf0, 0x11, 0x00


	//----- nvinfo : EIATTR_KPARAM_INFO
	.align		4
.L_30:
        /*00b8*/ 	.byte	0x04, 0x17
        /*00ba*/ 	.short	(.L_32 - .L_31)
.L_31:
        /*00bc*/ 	.word	0x00000000
        /*00c0*/ 	.short	0x000e
        /*00c2*/ 	.short	0x004c
        /*00c4*/ 	.byte	0x00, 0xf0, 0x11, 0x00


	//----- nvinfo : EIATTR_KPARAM_INFO
	.align		4
.L_32:
        /*00c8*/ 	.byte	0x04, 0x17
        /*00ca*/ 	.short	(.L_34 - .L_33)
.L_33:
        /*00cc*/ 	.word	0x00000000
        /*00d0*/ 	.short	0x000d
        /*00d2*/ 	.short	0x0048
        /*00d4*/ 	.byte	0x00, 0xf0, 0x11, 0x00


	//----- nvinfo : EIATTR_KPARAM_INFO
	.align		4
.L_34:
        /*00d8*/ 	.byte	0x04, 0x17
        /*00da*/ 	.short	(.L_36 - .L_35)
.L_35:
        /*00dc*/ 	.word	0x00000000
        /*00e0*/ 	.short	0x000c
        /*00e2*/ 	.short	0x0044
        /*00e4*/ 	.byte	0x00, 0xf0, 0x11, 0x00


	//----- nvinfo : EIATTR_KPARAM_INFO
	.align		4
.L_36:
        /*00e8*/ 	.byte	0x04, 0x17
        /*00ea*/ 	.short	(.L_38 - .L_37)
.L_37:
        /*00ec*/ 	.word	0x00000000
        /*00f0*/ 	.short	0x000b
        /*00f2*/ 	.short	0x0040
        /*00f4*/ 	.byte	0x00, 0xf0, 0x11, 0x00


	//----- nvinfo : EIATTR_KPARAM_INFO
	.align		4
.L_38:
        /*00f8*/ 	.byte	0x04, 0x17
        /*00fa*/ 	.short	(.L_40 - .L_39)
.L_39:
        /*00fc*/ 	.word	0x00000000
        /*0100*/ 	.short	0x000a
        /*0102*/ 	.short	0x003c
        /*0104*/ 	.byte	0x00, 0xf0, 0x11, 0x00


	//----- nvinfo : EIATTR_KPARAM_INFO
	.align		4
.L_40:
        /*0108*/ 	.byte	0x04, 0x17
        /*010a*/ 	.short	(.L_42 - .L_41)
.L_41:
        /*010c*/ 	.word	0x00000000
        /*0110*/ 	.short	0x0009
        /*0112*/ 	.short	0x0038
        /*0114*/ 	.byte	0x00, 0xf0, 0x11, 0x00


	//----- nvinfo : EIATTR_KPARAM_INFO
	.align		4
.L_42:
        /*0118*/ 	.byte	0x04, 0x17
        /*011a*/ 	.short	(.L_44 - .L_43)
.L_43:
        /*011c*/ 	.word	0x00000000
        /*0120*/ 	.short	0x0008
        /*0122*/ 	.short	0x0034
        /*0124*/ 	.byte	0x00, 0xf0, 0x11, 0x00


	//----- nvinfo : EIATTR_KPARAM_INFO
	.align		4
.L_44:
        /*0128*/ 	.byte	0x04, 0x17
        /*012a*/ 	.short	(.L_46 - .L_45)
.L_45:
        /*012c*/ 	.word	0x00000000
        /*0130*/ 	.short	0x0007
        /*0132*/ 	.short	0x0030
        /*0134*/ 	.byte	0x00, 0xf0, 0x11, 0x00


	//----- nvinfo : EIATTR_KPARAM_INFO
	.align		4
.L_46:
        /*0138*/ 	.byte	0x04, 0x17
        /*013a*/ 	.short	(.L_48 - .L_47)
.L_47:
        /*013c*/ 	.word	0x00000000
        /*0140*/ 	.short	0x0006
        /*0142*/ 	.short	0x002c
        /*0144*/ 	.byte	0x00, 0xf0, 0x11, 0x00


	//----- nvinfo : EIATTR_KPARAM_INFO
	.align		4
.L_48:
        /*0148*/ 	.byte	0x04, 0x17
        /*014a*/ 	.short	(.L_50 - .L_49)
.L_49:
        /*014c*/ 	.word	0x00000000
        /*0150*/ 	.short	0x0005
        /*0152*/ 	.short	0x0028
        /*0154*/ 	.byte	0x00, 0xf0, 0x11, 0x00


	//----- nvinfo : EIATTR_KPARAM_INFO
	.align		4
.L_50:
        /*0158*/ 	.byte	0x04, 0x17
        /*015a*/ 	.short	(.L_52 - .L_51)
.L_51:
        /*015c*/ 	.word	0x00000000
        /*0160*/ 	.short	0x0004
        /*0162*/ 	.short	0x0020
        /*0164*/ 	.byte	0x00, 0xf4, 0x21, 0x00


	//----- nvinfo : EIATTR_KPARAM_INFO
	.align		4
.L_52:
        /*0168*/ 	.byte	0x04, 0x17
        /*016a*/ 	.short	(.L_54 - .L_53)
.L_53:
        /*016c*/ 	.word	0x00000000
        /*0170*/ 	.short	0x0003
        /*0172*/ 	.short	0x0018
        /*0174*/ 	.byte	0x00, 0xf4, 0x21, 0x00


	//----- nvinfo : EIATTR_KPARAM_INFO
	.align		4
.L_54:
        /*0178*/ 	.byte	0x04, 0x17
        /*017a*/ 	.short	(.L_56 - .L_55)
.L_55:
        /*017c*/ 	.word	0x00000000
        /*0180*/ 	.short	0x0002
        /*0182*/ 	.short	0x0010
        /*0184*/ 	.byte	0x00, 0xf4, 0x21, 0x00


	//----- nvinfo : EIATTR_KPARAM_INFO
	.align		4
.L_56:
        /*0188*/ 	.byte	0x04, 0x17
        /*018a*/ 	.short	(.L_58 - .L_57)
.L_57:
        /*018c*/ 	.word	0x00000000
        /*0190*/ 	.short	0x0001
        /*0192*/ 	.short	0x0008
        /*0194*/ 	.byte	0x00, 0xf4, 0x21, 0x00


	//----- nvinfo : EIATTR_KPARAM_INFO
	.align		4
.L_58:
        /*0198*/ 	.byte	0x04, 0x17
        /*019a*/ 	.short	(.L_60 - .L_59)
.L_59:
        /*019c*/ 	.word	0x00000000
        /*01a0*/ 	.short	0x0000
        /*01a2*/ 	.short	0x0000
        /*01a4*/ 	.byte	0x00, 0xf4, 0x21, 0x00


	//----- nvinfo : EIATTR_SPARSE_MMA_MASK
	.align		4
.L_60:
        /*01a8*/ 	.byte	0x03, 0x50
        /*01aa*/ 	.short	0x0000


	//----- nvinfo : EIATTR_MAXREG_COUNT
	.align		4
        /*01ac*/ 	.byte	0x03, 0x1b
        /*01ae*/ 	.short	0x00ff


	//----- nvinfo : EIATTR_NUM_BARRIERS
	.align		4
        /*01b0*/ 	.byte	0x02, 0x4c
        /*01b2*/ 	.byte	0x01
	.zero		1


	//----- nvinfo : EIATTR_ANNOTATIONS
	.align		4
        /*01b4*/ 	.byte	0x04, 0x55
        /*01b6*/ 	.short	(.L_62 - .L_61)


	//   ....[0]....
.L_61:
        /*01b8*/ 	.word	0x00000001
        /*01bc*/ 	.byte	0x50, 0x5e, 0x00, 0x00, 0x01, 0x00, 0x00, 0x00, 0x60, 0x5e, 0x00, 0x00, 0x01, 0x00, 0x00, 0x00
        /* <DEDUP_REMOVED lines=331> */
        /*167c*/ 	.byte	0xf0, 0x2d, 0x01, 0x00, 0x01, 0x00, 0x00, 0x00, 0x30, 0x2e, 0x01, 0x00


	//----- nvinfo : EIATTR_MERCURY_ISA_VERSION
	.align		4
.L_62:
        /*1688*/ 	.byte	0x03, 0x5f
        /*168a*/ 	.short	0x0101


	//----- nvinfo : EIATTR_COOP_GROUP_MASK_REGIDS
	.align		4
        /*168c*/ 	.byte	0x04, 0x29
        /*168e*/ 	.short	(.L_64 - .L_63)


	//   ....[0]....
.L_63:
        /*1690*/ 	.word	0xffffffff


	//   ....[1]....
        /*1694*/ 	.word	0xffffffff


	//   ....[2]....
        /*1698*/ 	.word	0xffffffff


	//   ....[3]....
        /*169c*/ 	.word	0xffffffff


	//   ....[4]....
        /*16a0*/ 	.word	0xffffffff


	//   ....[5]....
        /*16a4*/ 	.word	0xffffffff


	//   ....[6]....
        /*16a8*/ 	.word	0xffffffff


	//   ....[7]....
        /*16ac*/ 	.word	0xffffffff


	//   ....[8]....
        /*16b0*/ 	.word	0xffffffff


	//   ....[9]....
        /*16b4*/ 	.word	0xffffffff


	//   ....[10]....
        /*16b8*/ 	.word	0xffffffff


	//   ....[11]....
        /*16bc*/ 	.word	0xffffffff


	//   ....[12]....
        /*16c0*/ 	.word	0xffffffff


	//   ....[13]....
        /*16c4*/ 	.word	0xffffffff


	//   ....[14]....
        /*16c8*/ 	.word	0xffffffff


	//   ....[15]....
        /*16cc*/ 	.word	0xffffffff


	//----- nvinfo : EIATTR_COOP_GROUP_INSTR_OFFSETS
	.align		4
.L_64:
        /*16d0*/ 	.byte	0x04, 0x28
        /*16d2*/ 	.short	(.L_66 - .L_65)


	//   ....[0]....
.L_65:
        /*16d4*/ 	.word	0x00009c20


	//   ....[1]....
        /*16d8*/ 	.word	0x0000a280


	//   ....[2]....
        /*16dc*/ 	.word	0x0000a2c0


	//   ....[3]....
        /*16e0*/ 	.word	0x0000a2f0


	//   ....[4]....
        /*16e4*/ 	.word	0x0000a420


	//   ....[5]....
        /*16e8*/ 	.word	0x0000b860


	//   ....[6]....
        /*16ec*/ 	.word	0x0000b870


	//   ....[7]....
        /*16f0*/ 	.word	0x0000b890


	//   ....[8]....
        /*16f4*/ 	.word	0x0000c430


	//   ....[9]....
        /*16f8*/ 	.word	0x0000c440


	//   ....[10]....
        /*16fc*/ 	.word	0x0000c450


	//   ....[11]....
        /*1700*/ 	.word	0x0000c460


	//   ....[12]....
        /*1704*/ 	.word	0x0000c4c0


	//   ....[13]....
        /*1708*/ 	.word	0x0000c4e0


	//   ....[14]....
        /*170c*/ 	.word	0x0000c4f0


	//   ....[15]....
        /*1710*/ 	.word	0x0000c650


	//----- nvinfo : EIATTR_EXIT_INSTR_OFFSETS
	.align		4
.L_66:
        /*1714*/ 	.byte	0x04, 0x1c
        /*1716*/ 	.short	(.L_68 - .L_67)


	//   ....[0]....
.L_67:
        /*1718*/ 	.word	0x000199a0


	//----- nvinfo : EIATTR_REQNTID
	.align		4
.L_68:
        /*171c*/ 	.byte	0x04, 0x10
        /*171e*/ 	.short	(.L_70 - .L_69)
.L_69:
        /*1720*/ 	.word	0x00000100
        /*1724*/ 	.word	0x00000001
        /*1728*/ 	.word	0x00000001


	//----- nvinfo : EIATTR_CBANK_PARAM_SIZE
	.align		4
.L_70:
        /*172c*/ 	.byte	0x03, 0x19
        /*172e*/ 	.short	0x0088


	//----- nvinfo : EIATTR_PARAM_CBANK
	.align		4
        /*1730*/ 	.byte	0x04, 0x0a
        /*1732*/ 	.short	(.L_72 - .L_71)
	.align		4
.L_71:
        /*1734*/ 	.word	index@(.nv.constant0.attn_fwd)
        /*1738*/ 	.short	0x0210
        /*173a*/ 	.short	0x0088


	//----- nvinfo : EIATTR_SW_WAR
	.align		4
.L_72:
        /*173c*/ 	.byte	0x04, 0x36
        /*173e*/ 	.short	(.L_74 - .L_73)
.L_73:
        /*1740*/ 	.word	0x00000008
.L_74:


//--------------------- .nv.callgraph             --------------------------
	.section	.nv.callgraph,"",@"SHT_CUDA_CALLGRAPH"
	.align	4
	.sectionentsize	8
	.align		4
        /*0000*/ 	.word	0x00000000
	.align		4
        /*0004*/ 	.word	0xffffffff
	.align		4
        /*0008*/ 	.word	0x00000000
	.align		4
        /*000c*/ 	.word	0xfffffffe
	.align		4
        /*0010*/ 	.word	0x00000000
	.align		4
        /*0014*/ 	.word	0xfffffffd
	.align		4
        /*0018*/ 	.word	0x00000000
	.align		4
        /*001c*/ 	.word	0xfffffffc


//--------------------- .nv.constant4             --------------------------
	.section	.nv.constant4,"a",@progbits
	.align	8
	.align		8
.nv.constant4:
        /*0000*/ 	.dword	_$_str


//--------------------- .text.attn_fwd            --------------------------
	.section	.text.attn_fwd,"ax",@progbits
	.align	128
        .global         attn_fwd
        .type           attn_fwd,@function
        .size           attn_fwd,(.L_x_3 - attn_fwd)
        .other          attn_fwd,@"STO_CUDA_ENTRY STV_DEFAULT"
attn_fwd:
.text.attn_fwd:
[----:B------:R-:W0:Y:S01]  /*0000*/  LDC R1, c[0x0][0x28] ;  /* 0x00000a00ff017b82 */ /* 0x000e220000000800 */
[----:B------:R-:W1:Y:S07]  /*0010*/  S2R R233, SR_CTAID.X ;  /* 0x0000000000e97919 */ /* 0x000e6e0000002500 */
[----:B------:R-:W2:Y:S01]  /*0020*/  S2UR UR6, SR_CTAID.Y ;  /* 0x00000000000679c3 */ /* 0x000ea20000002600 */
[----:B------:R-:W-:Y:S01]  /*0030*/  ULDC.64 UR4, c[0x0][0x240] ;  /* 0x0000900000047ab9 */ /* 0x000fe20000000a00 */
[----:B0-----:R-:W-:Y:S01]  /*0040*/  IADD3 R1, R1, -0x420, RZ ;  /* 0xfffffbe001017810 */ /* 0x001fe20007ffe0ff */
[----:B------:R-:W1:Y:S05]  /*0050*/  S2R R236, SR_TID.X ;  /* 0x0000000000ec7919 */ /* 0x000e6a0000002100 */
[----:B------:R-:W0:Y:S08]  /*0060*/  LDC.64 R6, c[0x0][0x210] ;  /* 0x00008400ff067b82 */ /* 0x000e300000000a00 */
[----:B------:R-:W3:Y:S01]  /*0070*/  LDC R3, c[0x0][0x248] ;  /* 0x00009200ff037b82 */ /* 0x000ee20000000800 */
[----:B--2---:R-:W-:-:S07]  /*0080*/  UIMAD UR4, UR6, UR4, URZ ;  /* 0x00000004060472a4 */ /* 0x004fce000f8e023f */
[----:B------:R-:W2:Y:S01]  /*0090*/  LDC R191, c[0x0][0x248] ;  /* 0x00009200ffbf7b82 */ /* 0x000ea20000000800 */
[----:B------:R-:W-:-:S07]  /*00a0*/  USHF.L.U32 UR6, UR4, 0x1, URZ ;  /* 0x0000000104067899 */ /* 0x000fce000800063f */
[----:B------:R-:W4:Y:S01]  /*00b0*/  LDC R2, c[0x0][0x248] ;  /* 0x00009200ff027b82 */ /* 0x000f220000000800 */
[----:B-1----:R-:W-:-:S05]  /*00c0*/  PRMT R0, R236, 0x6540, R233 ;  /* 0x00006540ec007816 */ /* 0x002fca00000000e9 */
[----:B------:R-:W-:Y:S01]  /*00d0*/  IMAD R0, R0, UR5, RZ ;  /* 0x0000000500007c24 */ /* 0x000fe2000f8e02ff */
[----:B------:R-:W-:Y:S01]  /*00e0*/  UIMAD.WIDE UR4, UR4, 0x2, URZ ;  /* 0x00000002040478a5 */ /* 0x000fe2000f8e023f */
[C---:B---3--:R-:W-:Y:S01]  /*00f0*/  IMAD R105, R3.reuse, 0x90, RZ ;  /* 0x0000009003697824 */ /* 0x048fe200078e02ff */
[----:B------:R-:W1:Y:S01]  /*0100*/  LDC R193, c[0x0][0x248] ;  /* 0x00009200ffc17b82 */ /* 0x000e620000000800 */
[----:B------:R-:W-:Y:S01]  /*0110*/  IMAD.SHL.U32 R5, R3, 0x8, RZ ;  /* 0x0000000803057824 */ /* 0x000fe200078e00ff */
[C---:B------:R-:W-:Y:S01]  /*0120*/  SHF.L.U32 R123, R0.reuse, 0x1, RZ ;  /* 0x00000001007b7819 */ /* 0x040fe200000006ff */
[----:B------:R-:W-:-:S03]  /*0130*/  IMAD.HI R0, R0, 0x2, RZ ;  /* 0x0000000200007827 */ /* 0x000fc600078e02ff */
[----:B0-----:R-:W-:Y:S01]  /*0140*/  IADD3 R122, P0, P1, R123, UR6, R6 ;  /* 0x000000067b7a7c10 */ /* 0x001fe2000f91e006 */
[C---:B------:R-:W-:Y:S01]  /*0150*/  IMAD R47, R3.reuse, 0x48, RZ ;  /* 0x00000048032f7824 */ /* 0x040fe200078e02ff */
[----:B------:R-:W-:Y:S01]  /*0160*/  ULDC.64 UR6, c[0x0][0x208] ;  /* 0x0000820000067ab9 */ /* 0x000fe20000000a00 */
[C---:B------:R-:W-:Y:S01]  /*0170*/  IMAD R13, R3.reuse, 0x50, RZ ;  /* 0x00000050030d7824 */ /* 0x040fe200078e02ff */
[----:B------:R-:W-:Y:S01]  /*0180*/  IADD3.X R123, R0, UR5, R7, P0, P1 ;  /* 0x00000005007b7c10 */ /* 0x000fe200087e2407 */
[----:B------:R-:W0:Y:S01]  /*0190*/  LDC R24, c[0x0][0x248] ;  /* 0x00009200ff187b82 */ /* 0x000e220000000800 */
[-C--:B------:R-:W-:Y:S02]  /*01a0*/  LEA R4, P0, R3, R122.reuse, 0x4 ;  /* 0x0000007a03047211 */ /* 0x080fe400078020ff */
[-C--:B------:R-:W-:Y:S01]  /*01b0*/  IADD3 R6, P1, R105, R122.reuse, RZ ;  /* 0x0000007a69067210 */ /* 0x080fe20007f3e0ff */
[----:B------:R-:W-:Y:S01]  /*01c0*/  IMAD R37, R3, 0x28, RZ ;  /* 0x0000002803257824 */ /* 0x000fe200078e02ff */
[-C--:B------:R-:W-:Y:S01]  /*01d0*/  LEA.HI.X.SX32 R5, R5, R123.reuse, 0x1, P0 ;  /* 0x0000007b05057211 */ /* 0x080fe200000f0eff */
[----:B------:R-:W-:Y:S01]  /*01e0*/  IMAD R81, R3, 0xa0, RZ ;  /* 0x000000a003517824 */ /* 0x000fe200078e02ff */
[-C--:B------:R-:W-:Y:S01]  /*01f0*/  LEA.HI.X.SX32 R7, R47, R123.reuse, 0x1, P1 ;  /* 0x0000007b2f077211 */ /* 0x080fe200008f0eff */
[----:B------:R-:W-:Y:S01]  /*0200*/  IMAD R11, R3, 0x30, RZ ;  /* 0x00000030030b7824 */ /* 0x000fe200078e02ff */
[-C--:B------:R-:W-:Y:S01]  /*0210*/  IADD3 R8, P0, R13, R122.reuse, RZ ;  /* 0x0000007a0d087210 */ /* 0x080fe20007f1e0ff */
[----:B------:R-:W-:Y:S01]  /*0220*/  IMAD R15, R3, 0x18, RZ ;  /* 0x00000018030f7824 */ /* 0x000fe200078e02ff */
[-C--:B------:R-:W-:Y:S01]  /*0230*/  IADD3 R12, P1, R81, R122.reuse, RZ ;  /* 0x0000007a510c7210 */ /* 0x080fe20007f3e0ff */
[----:B------:R3:W5:Y:S01]  /*0240*/  LDG.E.U16 R23, desc[UR6][R6.64] ;  /* 0x0000000606177981 */ /* 0x000762000c1e1500 */
[-C--:B------:R-:W-:Y:S01]  /*0250*/  LEA.HI.X.SX32 R9, R37, R123.reuse, 0x1, P0 ;  /* 0x0000007b25097211 */ /* 0x080fe200000f0eff */
[C---:B------:R-:W-:Y:S01]  /*0260*/  IMAD R17, R3.reuse, 0x60, RZ ;  /* 0x0000006003117824 */ /* 0x040fe200078e02ff */
[----:B------:R-:W0:Y:S01]  /*0270*/  LDC R26, c[0x0][0x248] ;  /* 0x00009200ff1a7b82 */ /* 0x000e220000000800 */
[----:B------:R-:W-:Y:S01]  /*0280*/  IMAD R101, R3, 0xc0, RZ ;  /* 0x000000c003657824 */ /* 0x000fe200078e02ff */
[-C--:B------:R-:W-:Y:S01]  /*0290*/  LEA.HI.X.SX32 R13, R13, R123.reuse, 0x1, P1 ;  /* 0x0000007b0d0d7211 */ /* 0x080fe200008f0eff */
[----:B------:R2:W5:Y:S01]  /*02a0*/  LDG.E.U16 R22, desc[UR6][R8.64] ;  /* 0x0000000608167981 */ /* 0x000562000c1e1500 */
[-C--:B---3--:R-:W-:Y:S01]  /*02b0*/  IADD3 R6, P0, R11, R122.reuse, RZ ;  /* 0x0000007a0b067210 */ /* 0x088fe20007f1e0ff */
[----:B------:R-:W-:Y:S01]  /*02c0*/  IMAD R103, R3, 0xb0, RZ ;  /* 0x000000b003677824 */ /* 0x000fe200078e02ff */
[-C--:B------:R-:W-:Y:S01]  /*02d0*/  IADD3 R10, P1, R17, R122.reuse, RZ ;  /* 0x0000007a110a7210 */ /* 0x080fe20007f3e0ff */
[----:B------:R-:W-:Y:S01]  /*02e0*/  IMAD R19, R3, 0x38, RZ ;  /* 0x0000003803137824 */ /* 0x000fe200078e02ff */
[-C--:B------:R-:W-:Y:S01]  /*02f0*/  LEA.HI.X.SX32 R7, R15, R123.reuse, 0x1, P0 ;  /* 0x0000007b0f077211 */ /* 0x080fe200000f0eff */
[----:B------:R3:W5:Y:S01]  /*0300*/  LDG.E.U16 R163, desc[UR6][R4.64] ;  /* 0x0000000604a37981 */ /* 0x000762000c1e1500 */
[-C--:B--2---:R-:W-:Y:S01]  /*0310*/  IADD3 R8, P0, R101, R122.reuse, RZ ;  /* 0x0000007a65087210 */ /* 0x084fe20007f1e0ff */
[----:B------:R-:W-:Y:S01]  /*0320*/  IMAD R49, R3, 0x58, RZ ;  /* 0x0000005803317824 */ /* 0x000fe200078e02ff */
[-C--:B------:R-:W-:Y:S01]  /*0330*/  LEA.HI.X.SX32 R11, R11, R123.reuse, 0x1, P1 ;  /* 0x0000007b0b0b7211 */ /* 0x080fe200008f0eff */
[----:B------:R-:W-:Y:S01]  /*0340*/  IMAD R95, R3, 0xd0, RZ ;  /* 0x000000d0035f7824 */ /* 0x000fe200078e02ff */
[-C--:B------:R-:W-:Y:S01]  /*0350*/  LEA.HI.X.SX32 R9, R17, R123.reuse, 0x1, P0 ;  /* 0x0000007b11097211 */ /* 0x080fe200000f0eff */
[----:B------:R-:W-:Y:S01]  /*0360*/  IMAD R194, R3, 0x1c, RZ ;  /* 0x0000001c03c27824 */ /* 0x000fe200078e02ff */
[-C--:B------:R-:W-:Y:S01]  /*0370*/  IADD3 R62, P0, R19, R122.reuse, RZ ;  /* 0x0000007a133e7210 */ /* 0x080fe20007f1e0ff */
[----:B------:R-:W-:Y:S01]  /*0380*/  IMAD R85, R3, 0xe0, RZ ;  /* 0x000000e003557824 */ /* 0x000fe200078e02ff */
[----:B------:R2:W5:Y:S01]  /*0390*/  LDG.E.U16 R41, desc[UR6][R12.64] ;  /* 0x000000060c297981 */ /* 0x000562000c1e1500 */
[-C--:B---3--:R-:W-:Y:S01]  /*03a0*/  IADD3 R4, P2, R103, R122.reuse, RZ ;  /* 0x0000007a67047210 */ /* 0x088fe20007f5e0ff */
[C---:B------:R-:W-:Y:S01]  /*03b0*/  IMAD R21, R3.reuse, 0x70, RZ ;  /* 0x0000007003157824 */ /* 0x040fe200078e02ff */
[-C--:B------:R-:W-:Y:S01]  /*03c0*/  LEA.HI.X.SX32 R63, R194, R123.reuse, 0x1, P0 ;  /* 0x0000007bc23f7211 */ /* 0x080fe200000f0eff */
[----:B------:R3:W5:Y:S01]  /*03d0*/  LDG.E.U16 R27, desc[UR6][R10.64] ;  /* 0x000000060a1b7981 */ /* 0x000762000c1e1500 */
[----:B------:R-:W-:Y:S01]  /*03e0*/  IMAD R55, R3, 0x68, RZ ;  /* 0x0000006803377824 */ /* 0x000fe200078e02ff */
[----:B------:R-:W-:Y:S01]  /*03f0*/  LEA.HI.X.SX32 R5, R49, R123, 0x1, P2 ;  /* 0x0000007b31057211 */ /* 0x000fe200010f0eff */
[----:B------:R-:W-:Y:S01]  /*0400*/  IMAD R109, R3, 0xf0, RZ ;  /* 0x000000f0036d7824 */ /* 0x000fe200078e02ff */
[----:B------:R4:W5:Y:S01]  /*0410*/  LDG.E.U16 R137, desc[UR6][R6.64] ;  /* 0x0000000606897981 */ /* 0x000962000c1e1500 */
[-C--:B------:R-:W-:Y:S01]  /*0420*/  IADD3 R16, P2, R85, R122.reuse, RZ ;  /* 0x0000007a55107210 */ /* 0x080fe20007f5e0ff */
[----:B------:R-:W0:Y:S01]  /*0430*/  LDC R44, c[0x0][0x248] ;  /* 0x00009200ff2c7b82 */ /* 0x000e220000000800 */
[----:B--2---:R-:W-:Y:S01]  /*0440*/  IADD3 R12, P1, R95, R122, RZ ;  /* 0x0000007a5f0c7210 */ /* 0x004fe20007f3e0ff */
[----:B------:R2:W5:Y:S01]  /*0450*/  LDG.E.U16 R25, desc[UR6][R8.64] ;  /* 0x0000000608197981 */ /* 0x000562000c1e1500 */
[----:B---3--:R-:W-:-:S02]  /*0460*/  IMAD R11, R3, 0x78, RZ ;  /* 0x00000078030b7824 */ /* 0x008fc400078e02ff */
[-C--:B------:R-:W-:Y:S01]  /*0470*/  LEA.HI.X.SX32 R13, R55, R123.reuse, 0x1, P1 ;  /* 0x0000007b370d7211 */ /* 0x080fe200008f0eff */
[----:B------:R-:W-:Y:S01]  /*0480*/  IMAD R196, R3, 0x3c, RZ ;  /* 0x0000003c03c47824 */ /* 0x000fe200078e02ff */
[----:B------:R-:W3:Y:S01]  /*0490*/  LDG.E.U16 R62, desc[UR6][R62.64] ;  /* 0x000000063e3e7981 */ /* 0x000ee2000c1e1500 */
[-C--:B----4-:R-:W-:Y:S01]  /*04a0*/  IADD3 R6, P0, R21, R122.reuse, RZ ;  /* 0x0000007a15067210 */ /* 0x090fe20007f1e0ff */
[----:B------:R-:W-:Y:S01]  /*04b0*/  IMAD R51, R3, 0xb8, RZ ;  /* 0x000000b803337824 */ /* 0x000fe200078e02ff */
[-C--:B------:R-:W-:Y:S01]  /*04c0*/  LEA.HI.X.SX32 R17, R21, R123.reuse, 0x1, P2 ;  /* 0x0000007b15117211 */ /* 0x080fe200010f0eff */
[----:B------:R-:W-:Y:S01]  /*04d0*/  IMAD R83, R3, 0xf8, RZ ;  /* 0x000000f803537824 */ /* 0x000fe200078e02ff */
[-C--:B--2---:R-:W-:Y:S01]  /*04e0*/  IADD3 R8, P1, R11, R122.reuse, RZ ;  /* 0x0000007a0b087210 */ /* 0x084fe20007f3e0ff */
[----:B------:R-:W-:Y:S01]  /*04f0*/  IMAD R198, R3, 0x5c, RZ ;  /* 0x0000005c03c67824 */ /* 0x000fe200078e02ff */
[-C--:B------:R-:W-:Y:S01]  /*0500*/  LEA.HI.X.SX32 R7, R19, R123.reuse, 0x1, P0 ;  /* 0x0000007b13077211 */ /* 0x080fe200000f0eff */
[----:B------:R-:W-:Y:S01]  /*0510*/  IMAD R200, R3, 0x7c, RZ ;  /* 0x0000007c03c87824 */ /* 0x000fe200078e02ff */
[-C--:B------:R-:W-:Y:S01]  /*0520*/  IADD3 R10, P2, R109, R122.reuse, RZ ;  /* 0x0000007a6d0a7210 */ /* 0x080fe20007f5e0ff */
[----:B------:R-:W-:Y:S01]  /*0530*/  IMAD R33, R3, 0x12, RZ ;  /* 0x0000001203217824 */ /* 0x000fe200078e02ff */
[-C--:B------:R-:W-:Y:S01]  /*0540*/  LEA.HI.X.SX32 R9, R196, R123.reuse, 0x1, P1 ;  /* 0x0000007bc4097211 */ /* 0x080fe200008f0eff */
[----:B------:R2:W4:Y:S01]  /*0550*/  LDG.E.U16 R108, desc[UR6][R6.64] ;  /* 0x00000006066c7981 */ /* 0x000522000c1e1500 */
[-C--:B------:R-:W-:Y:S01]  /*0560*/  IADD3 R56, P0, R51, R122.reuse, RZ ;  /* 0x0000007a33387210 */ /* 0x080fe20007f1e0ff */
[----:B------:R-:W-:Y:S01]  /*0570*/  IMAD R35, R3, 0x22, RZ ;  /* 0x0000002203237824 */ /* 0x000fe200078e02ff */
[-C--:B------:R-:W-:Y:S01]  /*0580*/  LEA.HI.X.SX32 R11, R11, R123.reuse, 0x1, P2 ;  /* 0x0000007b0b0b7211 */ /* 0x080fe200010f0eff */
[C---:B------:R-:W-:Y:S01]  /*0590*/  IMAD R39, R3.reuse, 0x32, RZ ;  /* 0x0000003203277824 */ /* 0x040fe200078e02ff */
[----:B------:R1:W3:Y:S01]  /*05a0*/  LDG.E.U16 R45, desc[UR6][R12.64] ;  /* 0x000000060c2d7981 */ /* 0x0002e2000c1e1500 */
[----:B------:R-:W-:Y:S01]  /*05b0*/  LEA.HI.X.SX32 R57, R198, R123, 0x1, P0 ;  /* 0x0000007bc6397211 */ /* 0x000fe200000f0eff */
[----:B------:R-:W-:Y:S01]  /*05c0*/  IMAD R19, R3, 0x19, RZ ;  /* 0x0000001903137824 */ /* 0x000fe200078e02ff */
[----:B------:R-:W0:Y:S01]  /*05d0*/  LDC R52, c[0x0][0x248] ;  /* 0x00009200ff347b82 */ /* 0x000e220000000800 */
[----:B------:R1:W4:Y:S01]  /*05e0*/  LDG.E.U16 R0, desc[UR6][R16.64] ;  /* 0x0000000610007981 */ /* 0x000322000c1e1500 */
[----:B--2---:R-:W-:-:S03]  /*05f0*/  IADD3 R6, P2, R83, R122, RZ ;  /* 0x0000007a53067210 */ /* 0x004fc60007f5e0ff */
[----:B------:R2:W4:Y:S01]  /*0600*/  LDG.E.U16 R59, desc[UR6][R8.64] ;  /* 0x00000006083b7981 */ /* 0x000522000c1e1500 */
[----:B------:R-:W-:Y:S01]  /*0610*/  LEA.HI.X.SX32 R7, R200, R123, 0x1, P2 ;  /* 0x0000007bc8077211 */ /* 0x000fe200010f0eff */
[----:B-1----:R-:W-:Y:S01]  /*0620*/  IMAD R13, R3, 0x9, RZ ;  /* 0x00000009030d7824 */ /* 0x002fe200078e02ff */
[-C--:B------:R-:W-:Y:S01]  /*0630*/  IADD3 R12, P2, R39, R122.reuse, RZ ;  /* 0x0000007a270c7210 */ /* 0x080fe20007f5e0ff */
[----:B------:R1:W4:Y:S01]  /*0640*/  LDG.E.U16 R50, desc[UR6][R10.64] ;  /* 0x000000060a327981 */ /* 0x000322000c1e1500 */
[----:B------:R-:W0:Y:S01]  /*0650*/  LDC R82, c[0x0][0x248] ;  /* 0x00009200ff527b82 */ /* 0x000e220000000800 */
[C---:B------:R-:W-:Y:S02]  /*0660*/  IMAD R17, R3.reuse, 0x11, RZ ;  /* 0x0000001103117824 */ /* 0x040fe400078e02ff */
[----:B------:R-:W-:Y:S01]  /*0670*/  IMAD R43, R3, 0x42, RZ ;  /* 0x00000042032b7824 */ /* 0x000fe200078e02ff */
[----:B------:R1:W4:Y:S01]  /*0680*/  LDG.E.U16 R53, desc[UR6][R6.64] ;  /* 0x0000000606357981 */ /* 0x000322000c1e1500 */
[----:B--2---:R-:W-:Y:S01]  /*0690*/  IADD3 R8, P0, R33, R122, RZ ;  /* 0x0000007a21087210 */ /* 0x004fe20007f1e0ff */
[----:B------:R-:W-:-:S02]  /*06a0*/  IMAD R63, R3, 0x52, RZ ;  /* 0x00000052033f7824 */ /* 0x000fc400078e02ff */
[----:B------:R-:W-:Y:S01]  /*06b0*/  IMAD R65, R3, 0x62, RZ ;  /* 0x0000006203417824 */ /* 0x000fe200078e02ff */
[-C--:B-1----:R-:W-:Y:S01]  /*06c0*/  IADD3 R10, P1, R35, R122.reuse, RZ ;  /* 0x0000007a230a7210 */ /* 0x082fe20007f3e0ff */
[----:B------:R-:W-:Y:S01]  /*06d0*/  IMAD R21, R3, 0x31, RZ ;  /* 0x0000003103157824 */ /* 0x000fe200078e02ff */
[-C--:B------:R-:W-:Y:S01]  /*06e0*/  LEA.HI.X.SX32 R9, R13, R123.reuse, 0x1, P0 ;  /* 0x0000007b0d097211 */ /* 0x080fe200000f0eff */
[----:B------:R-:W-:Y:S01]  /*06f0*/  IMAD R107, R3, 0x82, RZ ;  /* 0x00000082036b7824 */ /* 0x000fe200078e02ff */
[-C--:B------:R-:W-:Y:S01]  /*0700*/  LEA.HI.X.SX32 R11, R17, R123.reuse, 0x1, P1 ;  /* 0x0000007b110b7211 */ /* 0x080fe200008f0eff */
[----:B------:R-:W-:Y:S01]  /*0710*/  IMAD R17, R3, 0x21, RZ ;  /* 0x0000002103117824 */ /* 0x000fe200078e02ff */
[-C--:B------:R-:W-:Y:S01]  /*0720*/  LEA.HI.X.SX32 R13, R19, R123.reuse, 0x1, P2 ;  /* 0x0000007b130d7211 */ /* 0x080fe200010f0eff */
[----:B------:R-:W-:Y:S01]  /*0730*/  IMAD R7, R3, 0x72, RZ ;  /* 0x0000007203077824 */ /* 0x000fe200078e02ff */
[-C--:B------:R-:W-:Y:S01]  /*0740*/  IADD3 R120, P0, R43, R122.reuse, RZ ;  /* 0x0000007a2b787210 */ /* 0x080fe20007f1e0ff */
[----:B------:R1:W2:Y:S01]  /*0750*/  LDG.E.U16 R161, desc[UR6][R8.64] ;  /* 0x0000000608a17981 */ /* 0x0002a2000c1e1500 */
[----:B------:R-:W-:Y:S01]  /*0760*/  IMAD R19, R3, 0x29, RZ ;  /* 0x0000002903137824 */ /* 0x000fe200078e02ff */
[----:B------:R-:W0:Y:S01]  /*0770*/  LDC R94, c[0x0][0x248] ;  /* 0x00009200ff5e7b82 */ /* 0x000e220000000800 */
[----:B------:R-:W-:Y:S01]  /*0780*/  LEA.HI.X.SX32 R121, R17, R123, 0x1, P0 ;  /* 0x0000007b11797211 */ /* 0x000fe200000f0eff */
[----:B------:R1:W2:Y:S04]  /*0790*/  LDG.E.U16 R135, desc[UR6][R12.64] ;  /* 0x000000060c877981 */ /* 0x0002a8000c1e1500 */
[----:B------:R1:W2:Y:S02]  /*07a0*/  LDG.E.U16 R149, desc[UR6][R10.64] ;  /* 0x000000060a957981 */ /* 0x0002a4000c1e1500 */
[-C--:B-1----:R-:W-:Y:S01]  /*07b0*/  IADD3 R8, P1, R63, R122.reuse, RZ ;  /* 0x0000007a3f087210 */ /* 0x082fe20007f3e0ff */
[C---:B------:R-:W-:Y:S01]  /*07c0*/  IMAD R17, R3.reuse, 0x41, RZ ;  /* 0x0000004103117824 */ /* 0x040fe200078e02ff */
[----:B------:R-:W2:Y:S01]  /*07d0*/  LDG.E.U16 R56, desc[UR6][R56.64] ;  /* 0x0000000638387981 */ /* 0x000ea2000c1e1500 */
[----:B------:R-:W1:Y:S01]  /*07e0*/  LDC R84, c[0x0][0x248] ;  /* 0x00009200ff547b82 */ /* 0x000e620000000800 */
[----:B------:R-:W-:Y:S01]  /*07f0*/  IMAD R13, R3, 0x39, RZ ;  /* 0x00000039030d7824 */ /* 0x000fe200078e02ff */
[-C--:B------:R-:W-:Y:S01]  /*0800*/  IADD3 R12, P0, R7, R122.reuse, RZ ;  /* 0x0000007a070c7210 */ /* 0x080fe20007f1e0ff */
[----:B------:R-:W-:Y:S01]  /*0810*/  IMAD R138, R3, 0x92, RZ ;  /* 0x00000092038a7824 */ /* 0x000fe200078e02ff */
[----:B------:R-:W2:Y:S01]  /*0820*/  LDG.E.U16 R120, desc[UR6][R120.64] ;  /* 0x0000000678787981 */ /* 0x000ea2000c1e1500 */
[----:B------:R-:W-:-:S02]  /*0830*/  IADD3 R10, P2, R65, R122, RZ ;  /* 0x0000007a410a7210 */ /* 0x000fc40007f5e0ff */
[-C--:B------:R-:W-:Y:S01]  /*0840*/  LEA.HI.X.SX32 R9, R19, R123.reuse, 0x1, P1 ;  /* 0x0000007b13097211 */ /* 0x080fe200008f0eff */
[----:B------:R-:W-:Y:S01]  /*0850*/  IMAD R130, R3, 0xb2, RZ ;  /* 0x000000b203827824 */ /* 0x000fe200078e02ff */
[-C--:B------:R-:W-:Y:S01]  /*0860*/  LEA.HI.X.SX32 R13, R13, R123.reuse, 0x1, P0 ;  /* 0x0000007b0d0d7211 */ /* 0x080fe200000f0eff */
[----:B------:R-:W-:Y:S01]  /*0870*/  IMAD R106, R3, 0xa2, RZ ;  /* 0x000000a2036a7824 */ /* 0x000fe200078e02ff */
[-C--:B------:R-:W-:Y:S01]  /*0880*/  LEA.HI.X.SX32 R11, R21, R123.reuse, 0x1, P2 ;  /* 0x0000007b150b7211 */ /* 0x080fe200010f0eff */
[----:B------:R0:W2:Y:S01]  /*0890*/  LDG.E.U16 R119, desc[UR6][R8.64] ;  /* 0x0000000608777981 */ /* 0x0000a2000c1e1500 */
[----:B------:R-:W-:Y:S01]  /*08a0*/  IADD3 R16, P0, R107, R122, RZ ;  /* 0x0000007a6b107210 */ /* 0x000fe20007f1e0ff */
[----:B------:R-:W-:Y:S01]  /*08b0*/  IMAD R19, R3, 0x49, RZ ;  /* 0x0000004903137824 */ /* 0x000fe200078e02ff */
[----:B------:R-:W1:Y:S01]  /*08c0*/  LDC R100, c[0x0][0x248] ;  /* 0x00009200ff647b82 */ /* 0x000e620000000800 */
[----:B------:R0:W2:Y:S01]  /*08d0*/  LDG.E.U16 R117, desc[UR6][R12.64] ;  /* 0x000000060c757981 */ /* 0x0000a2000c1e1500 */
[----:B------:R-:W-:Y:S01]  /*08e0*/  LEA.HI.X.SX32 R17, R17, R123, 0x1, P0 ;  /* 0x0000007b11117211 */ /* 0x000fe200000f0eff */
[----:B------:R-:W-:-:S02]  /*08f0*/  IMAD R21, R3, 0x51, RZ ;  /* 0x0000005103157824 */ /* 0x000fc400078e02ff */
[----:B------:R0:W2:Y:S01]  /*0900*/  LDG.E.U16 R118, desc[UR6][R10.64] ;  /* 0x000000060a767981 */ /* 0x0000a2000c1e1500 */
[C---:B------:R-:W-:Y:S01]  /*0910*/  IMAD R131, R3.reuse, 0xc2, RZ ;  /* 0x000000c203837824 */ /* 0x040fe200078e02ff */
[-C--:B0-----:R-:W-:Y:S01]  /*0920*/  IADD3 R8, P1, R138, R122.reuse, RZ ;  /* 0x0000007a8a087210 */ /* 0x081fe20007f3e0ff */
[C---:B------:R-:W-:Y:S01]  /*0930*/  IMAD R126, R3.reuse, 0xd2, RZ ;  /* 0x000000d2037e7824 */ /* 0x040fe200078e02ff */
[----:B------:R0:W2:Y:S01]  /*0940*/  LDG.E.U16 R116, desc[UR6][R16.64] ;  /* 0x0000000610747981 */ /* 0x0000a2000c1e1500 */
[----:B------:R-:W1:Y:S01]  /*0950*/  LDC R102, c[0x0][0x248] ;  /* 0x00009200ff667b82 */ /* 0x000e620000000800 */
[C---:B------:R-:W-:Y:S01]  /*0960*/  IMAD R13, R3.reuse, 0x59, RZ ;  /* 0x00000059030d7824 */ /* 0x040fe200078e02ff */
[-C--:B------:R-:W-:Y:S01]  /*0970*/  IADD3 R12, P0, R130, R122.reuse, RZ ;  /* 0x0000007a820c7210 */ /* 0x080fe20007f1e0ff */
[----:B------:R-:W-:Y:S01]  /*0980*/  IMAD R124, R3, 0xe2, RZ ;  /* 0x000000e2037c7824 */ /* 0x000fe200078e02ff */
[----:B------:R-:W3:Y:S01]  /*0990*/  LDG.E.U16 R5, desc[UR6][R4.64] ;  /* 0x0000000604057981 */ /* 0x000ee2000c1e1500 */
[----:B------:R-:W-:-:S02]  /*09a0*/  IADD3 R10, P2, R106, R122, RZ ;  /* 0x0000007a6a0a7210 */ /* 0x000fc40007f5e0ff */
[-C--:B------:R-:W-:Y:S01]  /*09b0*/  LEA.HI.X.SX32 R9, R19, R123.reuse, 0x1, P1 ;  /* 0x0000007b13097211 */ /* 0x080fe200008f0eff */
[----:B------:R-:W-:Y:S01]  /*09c0*/  IMAD R19, R3, 0x61, RZ ;  /* 0x0000006103137824 */ /* 0x000fe200078e02ff */
[-C--:B------:R-:W-:Y:S01]  /*09d0*/  LEA.HI.X.SX32 R13, R13, R123.reuse, 0x1, P0 ;  /* 0x0000007b0d0d7211 */ /* 0x080fe200000f0eff */
[----:B------:R-:W-:Y:S01]  /*09e0*/  IMAD R29, R3, 0x71, RZ ;  /* 0x00000071031d7824 */ /* 0x000fe200078e02ff */
[-C--:B------:R-:W-:Y:S01]  /*09f0*/  LEA.HI.X.SX32 R11, R21, R123.reuse, 0x1, P2 ;  /* 0x0000007b150b7211 */ /* 0x080fe200010f0eff */
[----:B------:R-:W-:Y:S01]  /*0a00*/  IMAD R127, R3, 0xf2, RZ ;  /* 0x000000f2037f7824 */ /* 0x000fe200078e02ff */
[-C--:B------:R-:W-:Y:S01]  /*0a10*/  IADD3 R18, P0, R131, R122.reuse, RZ ;  /* 0x0000007a83127210 */ /* 0x080fe20007f1e0ff */
[----:B------:R-:W-:Y:S01]  /*0a20*/  IMAD R21, R3, 0x69, RZ ;  /* 0x0000006903157824 */ /* 0x000fe200078e02ff */
[-C--:B0-----:R-:W-:Y:S01]  /*0a30*/  IADD3 R16, P1, R126, R122.reuse, RZ ;  /* 0x0000007a7e107210 */ /* 0x081fe20007f3e0ff */
[----:B------:R0:W2:Y:S01]  /*0a40*/  LDG.E.U16 R114, desc[UR6][R10.64] ;  /* 0x000000060a727981 */ /* 0x0000a2000c1e1500 */
[-C--:B------:R-:W-:Y:S01]  /*0a50*/  LEA.HI.X.SX32 R19, R19, R123.reuse, 0x1, P0 ;  /* 0x0000007b13137211 */ /* 0x080fe200000f0eff */
[----:B------:R-:W-:Y:S01]  /*0a60*/  IMAD R31, R3, 0xa, RZ ;  /* 0x0000000a031f7824 */ /* 0x000fe200078e02ff */
[-C--:B------:R-:W-:Y:S01]  /*0a70*/  IADD3 R20, P0, R124, R122.reuse, RZ ;  /* 0x0000007a7c147210 */ /* 0x080fe20007f1e0ff */
[----:B------:R0:W2:Y:S01]  /*0a80*/  LDG.E.U16 R115, desc[UR6][R8.64] ;  /* 0x0000000608737981 */ /* 0x0000a2000c1e1500 */
[-C--:B------:R-:W-:Y:S01]  /*0a90*/  LEA.HI.X.SX32 R17, R21, R123.reuse, 0x1, P1 ;  /* 0x0000007b15117211 */ /* 0x080fe200008f0eff */
[----:B------:R-:W-:Y:S01]  /*0aa0*/  IMAD R79, R3, 0xa8, RZ ;  /* 0x000000a8034f7824 */ /* 0x000fe200078e02ff */
[-C--:B------:R-:W-:Y:S01]  /*0ab0*/  IADD3 R28, P2, R127, R122.reuse, RZ ;  /* 0x0000007a7f1c7210 */ /* 0x080fe20007f5e0ff */
[----:B------:R0:W2:Y:S01]  /*0ac0*/  LDG.E.U16 R113, desc[UR6][R12.64] ;  /* 0x000000060c717981 */ /* 0x0000a2000c1e1500 */
[C---:B------:R-:W-:Y:S01]  /*0ad0*/  IMAD R77, R3.reuse, 0xc8, RZ ;  /* 0x000000c8034d7824 */ /* 0x040fe200078e02ff */
[C---:B0-----:R-:W-:Y:S01]  /*0ae0*/  SHF.L.U32 R11, R3.reuse, 0x1, RZ ;  /* 0x00000001030b7819 */ /* 0x041fe200000006ff */
[----:B------:R-:W-:Y:S01]  /*0af0*/  IMAD R128, R3, 0x8a, RZ ;  /* 0x0000008a03807824 */ /* 0x000fe200078e02ff */
[-C--:B------:R-:W-:Y:S01]  /*0b00*/  LEA.HI.X.SX32 R21, R29, R123.reuse, 0x1, P0 ;  /* 0x0000007b1d157211 */ /* 0x080fe200000f0eff */
[----:B------:R0:W2:Y:S01]  /*0b10*/  LDG.E.U16 R112, desc[UR6][R18.64] ;  /* 0x0000000612707981 */ /* 0x0000a2000c1e1500 */
[----:B------:R-:W-:Y:S01]  /*0b20*/  IMAD R9, R3, 0x79, RZ ;  /* 0x0000007903097824 */ /* 0x000fe200078e02ff */
[-C--:B------:R-:W-:Y:S01]  /*0b30*/  IADD3 R8, P0, R11, R122.reuse, RZ ;  /* 0x0000007a0b087210 */ /* 0x080fe20007f1e0ff */
[C---:B------:R-:W-:Y:S01]  /*0b40*/  IMAD R125, R3.reuse, 0x9a, RZ ;  /* 0x0000009a037d7824 */ /* 0x040fe200078e02ff */
[CC--:B------:R-:W-:Y:S01]  /*0b50*/  LEA R10, P1, R3.reuse, R122.reuse, 0x2 ;  /* 0x0000007a030a7211 */ /* 0x0c0fe200078210ff */
[----:B------:R-:W-:Y:S01]  /*0b60*/  IMAD R13, R3, 0x5, RZ ;  /* 0x00000005030d7824 */ /* 0x000fe200078e02ff */
[-C--:B------:R-:W-:Y:S01]  /*0b70*/  LEA.HI.X.SX32 R29, R9, R123.reuse, 0x1, P2 ;  /* 0x0000007b091d7211 */ /* 0x080fe200010f0eff */
[----:B------:R1:W2:Y:S01]  /*0b80*/  LDG.E.U16 R111, desc[UR6][R16.64] ;  /* 0x00000006106f7981 */ /* 0x0002a2000c1e1500 */
[CC--:B------:R-:W-:Y:S01]  /*0b90*/  LEA.HI.X.SX32 R9, R3.reuse, R123.reuse, 0x1, P0 ;  /* 0x0000007b03097211 */ /* 0x0c0fe200000f0eff */
[----:B------:R-:W-:Y:S01]  /*0ba0*/  IMAD R129, R3, 0xaa, RZ ;  /* 0x000000aa03817824 */ /* 0x000fe200078e02ff */
[-C--:B------:R-:W-:Y:S01]  /*0bb0*/  IADD3 R12, P0, R31, R122.reuse, RZ ;  /* 0x0000007a1f0c7210 */ /* 0x080fe20007f1e0ff */
[----:B0-----:R-:W-:Y:S01]  /*0bc0*/  IMAD R19, R3, 0x14, RZ ;  /* 0x0000001403137824 */ /* 0x001fe200078e02ff */
[----:B------:R0:W2:Y:S01]  /*0bd0*/  LDG.E.U16 R87, desc[UR6][R20.64] ;  /* 0x0000000614577981 */ /* 0x0000a2000c1e1500 */
[-C--:B------:R-:W-:Y:S01]  /*0be0*/  LEA.HI.X.SX32 R11, R11, R123.reuse, 0x1, P1 ;  /* 0x0000007b0b0b7211 */ /* 0x080fe200008f0eff */
[----:B------:R-:W-:Y:S01]  /*0bf0*/  IMAD R185, R3, 0xe8, RZ ;  /* 0x000000e803b97824 */ /* 0x000fe200078e02ff */
[----:B------:R-:W-:Y:S01]  /*0c00*/  LEA.HI.X.SX32 R13, R13, R123, 0x1, P0 ;  /* 0x0000007b0d0d7211 */ /* 0x000fe200000f0eff */
[----:B------:R0:W2:Y:S01]  /*0c10*/  LDG.E.U16 R110, desc[UR6][R28.64] ;  /* 0x000000061c6e7981 */ /* 0x0000a2000c1e1500 */
[-C--:B-1----:R-:W-:Y:S01]  /*0c20*/  IADD3 R16, P1, R19, R122.reuse, RZ ;  /* 0x0000007a13107210 */ /* 0x082fe20007f3e0ff */
[----:B------:R-:W-:Y:S01]  /*0c30*/  IMAD R136, R3, 0xca, RZ ;  /* 0x000000ca03887824 */ /* 0x000fe200078e02ff */
[----:B------:R-:W1:Y:S01]  /*0c40*/  LDC R4, c[0x0][0x248] ;  /* 0x00009200ff047b82 */ /* 0x000e620000000800 */
[----:B------:R0:W2:Y:S02]  /*0c50*/  LDG.E.U16 R167, desc[UR6][R12.64] ;  /* 0x000000060ca77981 */ /* 0x0000a4000c1e1500 */
[----:B0-----:R-:W-:-:S02]  /*0c60*/  IADD3 R20, P2, R37, R122, RZ ;  /* 0x0000007a25147210 */ /* 0x001fc40007f5e0ff */
[----:B------:R0:W2:Y:S01]  /*0c70*/  LDG.E.U16 R173, desc[UR6][R10.64] ;  /* 0x000000060aad7981 */ /* 0x0000a2000c1e1500 */
[----:B------:R-:W-:Y:S01]  /*0c80*/  IMAD R29, R3, 0x24, RZ ;  /* 0x00000024031d7824 */ /* 0x000fe200078e02ff */
[-C--:B------:R-:W-:Y:S02]  /*0c90*/  LEA.HI.X.SX32 R17, R31, R123.reuse, 0x1, P1 ;  /* 0x0000007b1f117211 */ /* 0x080fe400008f0eff */
[----:B------:R0:W2:Y:S01]  /*0ca0*/  LDG.E.U16 R175, desc[UR6][R8.64] ;  /* 0x0000000608af7981 */ /* 0x0000a2000c1e1500 */
[-C--:B------:R-:W-:Y:S01]  /*0cb0*/  LEA.HI.X.SX32 R21, R19, R123.reuse, 0x1, P2 ;  /* 0x0000007b13157211 */ /* 0x080fe200010f0eff */
[----:B------:R-:W-:Y:S01]  /*0cc0*/  IMAD R13, R3, 0x34, RZ ;  /* 0x00000034030d7824 */ /* 0x000fe200078e02ff */
[-C--:B------:R-:W-:Y:S01]  /*0cd0*/  IADD3 R18, P0, R29, R122.reuse, RZ ;  /* 0x0000007a1d127210 */ /* 0x080fe20007f1e0ff */
[----:B------:R-:W-:Y:S01]  /*0ce0*/  IMAD R132, R3, 0xda, RZ ;  /* 0x000000da03847824 */ /* 0x000fe200078e02ff */
[-C--:B------:R-:W-:Y:S01]  /*0cf0*/  IADD3 R28, P1, R47, R122.reuse, RZ ;  /* 0x0000007a2f1c7210 */ /* 0x080fe20007f3e0ff */
[----:B0-----:R-:W-:Y:S01]  /*0d00*/  IMAD R11, R3, 0x1a, RZ ;  /* 0x0000001a030b7824 */ /* 0x001fe200078e02ff */
[-C--:B------:R-:W-:Y:S01]  /*0d10*/  LEA.HI.X.SX32 R19, R33, R123.reuse, 0x1, P0 ;  /* 0x0000007b21137211 */ /* 0x080fe200000f0eff */
[----:B------:R0:W2:Y:S01]  /*0d20*/  LDG.E.U16 R143, desc[UR6][R20.64] ;  /* 0x00000006148f7981 */ /* 0x0000a2000c1e1500 */
[-C--:B------:R-:W-:Y:S01]  /*0d30*/  LEA.HI.X.SX32 R29, R29, R123.reuse, 0x1, P1 ;  /* 0x0000007b1d1d7211 */ /* 0x080fe200008f0eff */
[----:B------:R-:W5:Y:S01]  /*0d40*/  LDC R104, c[0x0][0x248] ;  /* 0x00009200ff687b82 */ /* 0x000f620000000800 */
[-C--:B------:R-:W-:Y:S01]  /*0d50*/  IADD3 R10, P1, R13, R122.reuse, RZ ;  /* 0x0000007a0d0a7210 */ /* 0x080fe20007f3e0ff */
[----:B------:R-:W-:Y:S01]  /*0d60*/  IMAD R9, R3, 0xd, RZ ;  /* 0x0000000d03097824 */ /* 0x000fe200078e02ff */
[-C--:B------:R-:W-:Y:S01]  /*0d70*/  IADD3 R8, P0, R11, R122.reuse, RZ ;  /* 0x0000007a0b087210 */ /* 0x080fe20007f1e0ff */
[----:B------:R0:W2:Y:S02]  /*0d80*/  LDG.E.U16 R147, desc[UR6][R18.64] ;  /* 0x0000000612937981 */ /* 0x0000a4000c1e1500 */
[----:B0-----:R-:W-:Y:S01]  /*0d90*/  IMAD R21, R3, 0x88, RZ ;  /* 0x0000008803157824 */ /* 0x001fe200078e02ff */
[-C--:B------:R-:W-:Y:S01]  /*0da0*/  LEA.HI.X.SX32 R11, R11, R123.reuse, 0x1, P1 ;  /* 0x0000007b0b0b7211 */ /* 0x080fe200008f0eff */
[----:B------:R-:W-:Y:S01]  /*0db0*/  IMAD R31, R3, 0x44, RZ ;  /* 0x00000044031f7824 */ /* 0x000fe200078e02ff */
[----:B------:R0:W2:Y:S01]  /*0dc0*/  LDG.E.U16 R159, desc[UR6][R16.64] ;  /* 0x00000006109f7981 */ /* 0x0000a2000c1e1500 */
[-C--:B------:R-:W-:Y:S01]  /*0dd0*/  LEA.HI.X.SX32 R9, R9, R123.reuse, 0x1, P0 ;  /* 0x0000007b09097211 */ /* 0x080fe200000f0eff */
[----:B------:R-:W-:Y:S01]  /*0de0*/  IMAD R33, R3, 0x64, RZ ;  /* 0x0000006403217824 */ /* 0x000fe200078e02ff */
[-C--:B------:R-:W-:Y:S01]  /*0df0*/  IADD3 R18, P1, R21, R122.reuse, RZ ;  /* 0x0000007a15127210 */ /* 0x080fe20007f3e0ff */
[----:B------:R1:W2:Y:S01]  /*0e00*/  LDG.E.U16 R61, desc[UR6][R28.64] ;  /* 0x000000061c3d7981 */ /* 0x0002a2000c1e1500 */
[-C--:B------:R-:W-:Y:S01]  /*0e10*/  IADD3 R12, P0, R31, R122.reuse, RZ ;  /* 0x0000007a1f0c7210 */ /* 0x080fe20007f1e0ff */
[----:B------:R-:W-:Y:S01]  /*0e20*/  IMAD R121, R3, 0xba, RZ ;  /* 0x000000ba03797824 */ /* 0x000fe200078e02ff */
[-C--:B------:R-:W-:Y:S01]  /*0e30*/  LEA.HI.X.SX32 R19, R31, R123.reuse, 0x1, P1 ;  /* 0x0000007b1f137211 */ /* 0x080fe200008f0eff */
[----:B------:R-:W-:Y:S01]  /*0e40*/  IMAD R31, R3, 0x54, RZ ;  /* 0x00000054031f7824 */ /* 0x000fe200078e02ff */
[----:B------:R1:W2:Y:S01]  /*0e50*/  LDG.E.U16 R153, desc[UR6][R8.64] ;  /* 0x0000000608997981 */ /* 0x0002a2000c1e1500 */
[----:B0-----:R-:W-:Y:S01]  /*0e60*/  IADD3 R16, P2, R55, R122, RZ ;  /* 0x0000007a37107210 */ /* 0x001fe20007f5e0ff */
[C---:B------:R-:W-:Y:S01]  /*0e70*/  IMAD R174, R3.reuse, 0x84, RZ ;  /* 0x0000008403ae7824 */ /* 0x040fe200078e02ff */
[----:B------:R-:W0:Y:S01]  /*0e80*/  LDC R20, c[0x0][0x248] ;  /* 0x00009200ff147b82 */ /* 0x000e220000000800 */
[----:B------:R1:W2:Y:S02]  /*0e90*/  LDG.E.U16 R133, desc[UR6][R10.64] ;  /* 0x000000060a857981 */ /* 0x0002a4000c1e1500 */
[----:B-1----:R-:W-:Y:S01]  /*0ea0*/  IMAD R29, R3, 0x2a, RZ ;  /* 0x0000002a031d7824 */ /* 0x002fe200078e02ff */
[----:B------:R-:W-:-:S02]  /*0eb0*/  LEA.HI.X.SX32 R17, R13, R123, 0x1, P2 ;  /* 0x0000007b0d117211 */ /* 0x000fc400010f0eff */
[-C--:B------:R-:W-:Y:S01]  /*0ec0*/  LEA.HI.X.SX32 R13, R35, R123.reuse, 0x1, P0 ;  /* 0x0000007b230d7211 */ /* 0x080fe200000f0eff */
[----:B------:R-:W2:Y:S01]  /*0ed0*/  LDG.E.U16 R58, desc[UR6][R18.64] ;  /* 0x00000006123a7981 */ /* 0x000ea2000c1e1500 */
[----:B------:R-:W-:Y:S01]  /*0ee0*/  IMAD R9, R3, 0x15, RZ ;  /* 0x0000001503097824 */ /* 0x000fe200078e02ff */
[-C--:B------:R-:W-:Y:S01]  /*0ef0*/  IADD3 R8, P0, R29, R122.reuse, RZ ;  /* 0x0000007a1d087210 */ /* 0x080fe20007f1e0ff */
[----:B------:R-:W1:Y:S01]  /*0f00*/  LDC R150, c[0x0][0x248] ;  /* 0x00009200ff967b82 */ /* 0x000e620000000800 */
[----:B------:R0:W2:Y:S01]  /*0f10*/  LDG.E.U16 R99, desc[UR6][R12.64] ;  /* 0x000000060c637981 */ /* 0x0000a2000c1e1500 */
[-C--:B------:R-:W-:Y:S02]  /*0f20*/  IADD3 R10, P1, R31, R122.reuse, RZ ;  /* 0x0000007a1f0a7210 */ /* 0x080fe40007f3e0ff */
[-C--:B------:R-:W-:Y:S01]  /*0f30*/  LEA.HI.X.SX32 R9, R9, R123.reuse, 0x1, P0 ;  /* 0x0000007b09097211 */ /* 0x080fe200000f0eff */
[----:B------:R0:W2:Y:S01]  /*0f40*/  LDG.E.U16 R60, desc[UR6][R16.64] ;  /* 0x00000006103c7981 */ /* 0x0000a2000c1e1500 */
[----:B------:R-:W-:Y:S01]  /*0f50*/  LEA.HI.X.SX32 R11, R29, R123, 0x1, P1 ;  /* 0x0000007b1d0b7211 */ /* 0x000fe200008f0eff */
[----:B------:R-:W-:Y:S01]  /*0f60*/  IMAD R29, R3, 0x3a, RZ ;  /* 0x0000003a031d7824 */ /* 0x000fe200078e02ff */
[----:B------:R-:W1:Y:S01]  /*0f70*/  LDC R152, c[0x0][0x248] ;  /* 0x00009200ff987b82 */ /* 0x000e620000000800 */
[----:B------:R0:W2:Y:S02]  /*0f80*/  LDG.E.U16 R141, desc[UR6][R8.64] ;  /* 0x00000006088d7981 */ /* 0x0000a4000c1e1500 */
[-C--:B0-----:R-:W-:Y:S01]  /*0f90*/  IADD3 R12, P0, R33, R122.reuse, RZ ;  /* 0x0000007a210c7210 */ /* 0x081fe20007f1e0ff */
[----:B------:R-:W-:Y:S01]  /*0fa0*/  IMAD R134, R3, 0xea, RZ ;  /* 0x000000ea03867824 */ /* 0x000fe200078e02ff */
[----:B------:R-:W4:Y:S01]  /*0fb0*/  LDG.E.U16 R177, desc[UR6][R122.64] ;  /* 0x000000067ab17981 */ /* 0x000f22000c1e1500 */
[----:B------:R-:W-:-:S02]  /*0fc0*/  IADD3 R16, P2, R79, R122, RZ ;  /* 0x0000007a4f107210 */ /* 0x000fc40007f5e0ff */
[----:B------:R-:W0:Y:S01]  /*0fd0*/  LDC R142, c[0x0][0x248] ;  /* 0x00009200ff8e7b82 */ /* 0x000e220000000800 */
[-C--:B------:R-:W-:Y:S01]  /*0fe0*/  LEA.HI.X.SX32 R13, R39, R123.reuse, 0x1, P0 ;  /* 0x0000007b270d7211 */ /* 0x080fe200000f0eff */
[----:B------:R1:W2:Y:S01]  /*0ff0*/  LDG.E.U16 R98, desc[UR6][R10.64] ;  /* 0x000000060a627981 */ /* 0x0002a2000c1e1500 */
[-C--:B------:R-:W-:Y:S01]  /*1000*/  LEA.HI.X.SX32 R17, R31, R123.reuse, 0x1, P2 ;  /* 0x0000007b1f117211 */ /* 0x080fe200010f0eff */
[----:B------:R-:W-:Y:S01]  /*1010*/  IMAD R9, R3, 0x1d, RZ ;  /* 0x0000001d03097824 */ /* 0x000fe200078e02ff */
[-C--:B------:R-:W-:Y:S01]  /*1020*/  IADD3 R18, P1, R77, R122.reuse, RZ ;  /* 0x0000007a4d127210 */ /* 0x080fe20007f3e0ff */
[----:B------:R-:W-:Y:S01]  /*1030*/  IMAD R31, R3, 0x74, RZ ;  /* 0x00000074031f7824 */ /* 0x000fe200078e02ff */
[-C--:B------:R-:W-:Y:S01]  /*1040*/  IADD3 R8, P0, R29, R122.reuse, RZ ;  /* 0x0000007a1d087210 */ /* 0x080fe20007f1e0ff */
[----:B------:R1:W2:Y:S01]  /*1050*/  LDG.E.U16 R97, desc[UR6][R12.64] ;  /* 0x000000060c617981 */ /* 0x0002a2000c1e1500 */
[-C--:B------:R-:W-:Y:S01]  /*1060*/  LEA.HI.X.SX32 R19, R33, R123.reuse, 0x1, P1 ;  /* 0x0000007b21137211 */ /* 0x080fe200008f0eff */
[----:B------:R-:W0:Y:S01]  /*1070*/  LDC R144, c[0x0][0x248] ;  /* 0x00009200ff907b82 */ /* 0x000e220000000800 */
[----:B------:R-:W-:Y:S01]  /*1080*/  LEA.HI.X.SX32 R9, R9, R123, 0x1, P0 ;  /* 0x0000007b09097211 */ /* 0x000fe200000f0eff */
[----:B------:R1:W2:Y:S02]  /*1090*/  LDG.E.U16 R57, desc[UR6][R16.64] ;  /* 0x0000000610397981 */ /* 0x0002a4000c1e1500 */
[----:B-1----:R-:W-:-:S02]  /*10a0*/  IADD3 R10, P1, R31, R122, RZ ;  /* 0x0000007a1f0a7210 */ /* 0x002fc40007f3e0ff */
[----:B------:R1:W2:Y:S01]  /*10b0*/  LDG.E.U16 R40, desc[UR6][R8.64] ;  /* 0x0000000608287981 */ /* 0x0002a2000c1e1500 */
[----:B------:R-:W-:Y:S01]  /*10c0*/  IMAD R13, R3, 0x45, RZ ;  /* 0x00000045030d7824 */ /* 0x000fe200078e02ff */
[-C--:B------:R-:W-:Y:S02]  /*10d0*/  IADD3 R12, P0, R128, R122.reuse, RZ ;  /* 0x0000007a800c7210 */ /* 0x080fe40007f1e0ff */
[----:B------:R1:W2:Y:S01]  /*10e0*/  LDG.E.U16 R55, desc[UR6][R18.64] ;  /* 0x0000000612377981 */ /* 0x0002a2000c1e1500 */
[-C--:B------:R-:W-:Y:S01]  /*10f0*/  LEA.HI.X.SX32 R11, R29, R123.reuse, 0x1, P1 ;  /* 0x0000007b1d0b7211 */ /* 0x080fe200008f0eff */
[----:B------:R-:W-:Y:S01]  /*1100*/  IMAD R17, R3, 0x4d, RZ ;  /* 0x0000004d03117824 */ /* 0x000fe200078e02ff */
[----:B------:R-:W-:Y:S01]  /*1110*/  LEA.HI.X.SX32 R13, R13, R123, 0x1, P0 ;  /* 0x0000007b0d0d7211 */ /* 0x000fe200000f0eff */
[----:B------:R-:W5:Y:S01]  /*1120*/  LDC R146, c[0x0][0x248] ;  /* 0x00009200ff927b82 */ /* 0x000f620000000800 */
[-C--:B-1----:R-:W-:Y:S01]  /*1130*/  IADD3 R8, P0, R125, R122.reuse, RZ ;  /* 0x0000007a7d087210 */ /* 0x082fe20007f1e0ff */
[----:B------:R1:W2:Y:S01]  /*1140*/  LDG.E.U16 R96, desc[UR6][R10.64] ;  /* 0x000000060a607981 */ /* 0x0002a2000c1e1500 */
[----:B------:R-:W-:Y:S01]  /*1150*/  IADD3 R28, P2, R185, R122, RZ ;  /* 0x0000007ab91c7210 */ /* 0x000fe20007f5e0ff */
[----:B------:R-:W-:-:S02]  /*1160*/  IMAD R19, R3, 0x55, RZ ;  /* 0x0000005503137824 */ /* 0x000fc400078e02ff */
[----:B------:R1:W2:Y:S01]  /*1170*/  LDG.E.U16 R35, desc[UR6][R12.64] ;  /* 0x000000060c237981 */ /* 0x0002a2000c1e1500 */
[-C--:B------:R-:W-:Y:S01]  /*1180*/  LEA.HI.X.SX32 R9, R17, R123.reuse, 0x1, P0 ;  /* 0x0000007b11097211 */ /* 0x080fe200000f0eff */
[----:B------:R-:W5:Y:S01]  /*1190*/  LDC R148, c[0x0][0x248] ;  /* 0x00009200ff947b82 */ /* 0x000f620000000800 */
[-C--:B-1----:R-:W-:Y:S01]  /*11a0*/  IADD3 R10, P1, R129, R122.reuse, RZ ;  /* 0x0000007a810a7210 */ /* 0x082fe20007f3e0ff */
[----:B------:R-:W-:Y:S01]  /*11b0*/  IMAD R47, R3, 0x4a, RZ ;  /* 0x0000004a032f7824 */ /* 0x000fe200078e02ff */
[-C--:B------:R-:W-:Y:S01]  /*11c0*/  LEA.HI.X.SX32 R29, R31, R123.reuse, 0x1, P2 ;  /* 0x0000007b1f1d7211 */ /* 0x080fe200010f0eff */
[----:B------:R1:W2:Y:S01]  /*11d0*/  LDG.E.U16 R34, desc[UR6][R8.64] ;  /* 0x0000000608227981 */ /* 0x0002a2000c1e1500 */
[----:B------:R-:W-:Y:S01]  /*11e0*/  IMAD R13, R3, 0x65, RZ ;  /* 0x00000065030d7824 */ /* 0x000fe200078e02ff */
[-C--:B------:R-:W-:Y:S02]  /*11f0*/  IADD3 R12, P0, R136, R122.reuse, RZ ;  /* 0x0000007a880c7210 */ /* 0x080fe40007f1e0ff */
[----:B------:R-:W5:Y:S01]  /*1200*/  LDC R154, c[0x0][0x248] ;  /* 0x00009200ff9a7b82 */ /* 0x000f620000000800 */
[-C--:B------:R-:W-:Y:S01]  /*1210*/  LEA.HI.X.SX32 R11, R19, R123.reuse, 0x1, P1 ;  /* 0x0000007b130b7211 */ /* 0x080fe200008f0eff */
[----:B------:R-:W-:Y:S01]  /*1220*/  IMAD R19, R3, 0x6d, RZ ;  /* 0x0000006d03137824 */ /* 0x000fe200078e02ff */
[-C--:B------:R-:W-:Y:S01]  /*1230*/  LEA.HI.X.SX32 R13, R13, R123.reuse, 0x1, P0 ;  /* 0x0000007b0d0d7211 */ /* 0x080fe200000f0eff */
[----:B------:R-:W-:Y:S01]  /*1240*/  IMAD R31, R3, 0x5d, RZ ;  /* 0x0000005d031f7824 */ /* 0x000fe200078e02ff */
[-C--:B------:R-:W-:Y:S01]  /*1250*/  IADD3 R18, P0, R132, R122.reuse, RZ ;  /* 0x0000007a84127210 */ /* 0x080fe20007f1e0ff */
[----:B------:R0:W2:Y:S01]  /*1260*/  LDG.E.U16 R54, desc[UR6][R28.64] ;  /* 0x000000061c367981 */ /* 0x0000a2000c1e1500 */
[-C--:B------:R-:W-:Y:S01]  /*1270*/  IADD3 R16, P2, R121, R122.reuse, RZ ;  /* 0x0000007a79107210 */ /* 0x080fe20007f5e0ff */
[----:B-1----:R-:W-:Y:S01]  /*1280*/  IMAD R9, R3, 0x25, RZ ;  /* 0x0000002503097824 */ /* 0x002fe200078e02ff */
[-C--:B------:R-:W-:Y:S01]  /*1290*/  LEA.HI.X.SX32 R19, R19, R123.reuse, 0x1, P0 ;  /* 0x0000007b13137211 */ /* 0x080fe200000f0eff */
[----:B------:R1:W2:Y:S01]  /*12a0*/  LDG.E.U16 R33, desc[UR6][R10.64] ;  /* 0x000000060a217981 */ /* 0x0002a2000c1e1500 */
[-C--:B------:R-:W-:Y:S01]  /*12b0*/  LEA.HI.X.SX32 R17, R31, R123.reuse, 0x1, P2 ;  /* 0x0000007b1f117211 */ /* 0x080fe200010f0eff */
[----:B------:R-:W-:Y:S01]  /*12c0*/  IMAD R172, R3, 0x94, RZ ;  /* 0x0000009403ac7824 */ /* 0x000fe200078e02ff */
[-C--:B------:R-:W-:Y:S01]  /*12d0*/  IADD3 R8, P0, R47, R122.reuse, RZ ;  /* 0x0000007a2f087210 */ /* 0x080fe20007f1e0ff */
[C---:B------:R-:W-:Y:S01]  /*12e0*/  IMAD R180, R3.reuse, 0xb4, RZ ;  /* 0x000000b403b47824 */ /* 0x040fe200078e02ff */
[----:B------:R1:W2:Y:S01]  /*12f0*/  LDG.E.U16 R31, desc[UR6][R12.64] ;  /* 0x000000060c1f7981 */ /* 0x0002a2000c1e1500 */
[C---:B0-----:R-:W-:Y:S01]  /*1300*/  IMAD R29, R3.reuse, 0x75, RZ ;  /* 0x00000075031d7824 */ /* 0x041fe200078e02ff */
[-C--:B------:R-:W-:Y:S01]  /*1310*/  IADD3 R28, P2, R134, R122.reuse, RZ ;  /* 0x0000007a861c7210 */ /* 0x080fe20007f5e0ff */
[----:B------:R-:W-:Y:S01]  /*1320*/  IMAD R179, R3, 0xa4, RZ ;  /* 0x000000a403b37824 */ /* 0x000fe200078e02ff */
[----:B------:R0:W2:Y:S01]  /*1330*/  LDG.E.U16 R30, desc[UR6][R18.64] ;  /* 0x00000006121e7981 */ /* 0x0000a2000c1e1500 */
[-C--:B-1----:R-:W-:Y:S01]  /*1340*/  IADD3 R10, P1, R174, R122.reuse, RZ ;  /* 0x0000007aae0a7210 */ /* 0x082fe20007f3e0ff */
[----:B------:R-:W1:Y:S01]  /*1350*/  LDC R156, c[0x0][0x248] ;  /* 0x00009200ff9c7b82 */ /* 0x000e620000000800 */
[-C--:B------:R-:W-:Y:S01]  /*1360*/  LEA.HI.X.SX32 R9, R9, R123.reuse, 0x1, P0 ;  /* 0x0000007b09097211 */ /* 0x080fe200000f0eff */
[----:B------:R-:W-:Y:S01]  /*1370*/  IMAD R37, R3, 0x2d, RZ ;  /* 0x0000002d03257824 */ /* 0x000fe200078e02ff */
[-C--:B------:R-:W-:Y:S01]  /*1380*/  LEA.HI.X.SX32 R11, R43, R123.reuse, 0x1, P1 ;  /* 0x0000007b2b0b7211 */ /* 0x080fe200008f0eff */
[----:B------:R-:W-:Y:S01]  /*1390*/  IMAD R43, R3, 0x5a, RZ ;  /* 0x0000005a032b7824 */ /* 0x000fe200078e02ff */
[-C--:B------:R-:W-:Y:S01]  /*13a0*/  LEA.HI.X.SX32 R29, R29, R123.reuse, 0x1, P2 ;  /* 0x0000007b1d1d7211 */ /* 0x080fe200010f0eff */
[----:B------:R0:W2:Y:S01]  /*13b0*/  LDG.E.U16 R32, desc[UR6][R16.64] ;  /* 0x0000000610207981 */ /* 0x0000a2000c1e1500 */
[-C--:B------:R-:W-:Y:S01]  /*13c0*/  IADD3 R12, P0, R172, R122.reuse, RZ ;  /* 0x0000007aac0c7210 */ /* 0x080fe20007f1e0ff */
[----:B------:R-:W3:Y:S01]  /*13d0*/  LDC R158, c[0x0][0x248] ;  /* 0x00009200ff9e7b82 */ /* 0x000ee20000000800 */
[----:B0-----:R-:W-:Y:S01]  /*13e0*/  IADD3 R18, P2, R180, R122, RZ ;  /* 0x0000007ab4127210 */ /* 0x001fe20007f5e0ff */
[----:B------:R0:W2:Y:S01]  /*13f0*/  LDG.E.U16 R93, desc[UR6][R10.64] ;  /* 0x000000060a5d7981 */ /* 0x0000a2000c1e1500 */
[----:B------:R-:W-:-:S02]  /*1400*/  LEA.HI.X.SX32 R13, R47, R123, 0x1, P0 ;  /* 0x0000007b2f0d7211 */ /* 0x000fc400000f0eff */
[-C--:B------:R-:W-:Y:S01]  /*1410*/  LEA.HI.X.SX32 R19, R43, R123.reuse, 0x1, P2 ;  /* 0x0000007b2b137211 */ /* 0x080fe200010f0eff */
[----:B------:R-:W-:Y:S01]  /*1420*/  IMAD R181, R3, 0xc4, RZ ;  /* 0x000000c403b57824 */ /* 0x000fe200078e02ff */
[----:B------:R5:W2:Y:S01]  /*1430*/  LDG.E.U16 R39, desc[UR6][R8.64] ;  /* 0x0000000608277981 */ /* 0x000aa2000c1e1500 */
[-C--:B------:R-:W-:Y:S01]  /*1440*/  IADD3 R16, P1, R179, R122.reuse, RZ ;  /* 0x0000007ab3107210 */ /* 0x080fe20007f3e0ff */
[----:B------:R-:W-:Y:S01]  /*1450*/  IMAD R183, R3, 0xd4, RZ ;  /* 0x000000d403b77824 */ /* 0x000fe200078e02ff */
[----:B------:R-:W3:Y:S01]  /*1460*/  LDC R162, c[0x0][0x248] ;  /* 0x00009200ffa27b82 */ /* 0x000ee20000000800 */
[----:B------:R5:W2:Y:S01]  /*1470*/  LDG.E.U16 R92, desc[UR6][R12.64] ;  /* 0x000000060c5c7981 */ /* 0x000aa2000c1e1500 */
[-C--:B0-----:R-:W-:Y:S01]  /*1480*/  IADD3 R10, P0, R43, R122.reuse, RZ ;  /* 0x0000007a2b0a7210 */ /* 0x081fe20007f1e0ff */
[----:B------:R-:W-:Y:S01]  /*1490*/  IMAD R43, R3, 0x6a, RZ ;  /* 0x0000006a032b7824 */ /* 0x000fe200078e02ff */
[-C--:B------:R-:W-:Y:S01]  /*14a0*/  LEA.HI.X.SX32 R17, R63, R123.reuse, 0x1, P1 ;  /* 0x0000007b3f117211 */ /* 0x080fe200008f0eff */
[----:B------:R-:W-:Y:S01]  /*14b0*/  IMAD R190, R3, 0xe4, RZ ;  /* 0x000000e403be7824 */ /* 0x000fe200078e02ff */
[-C--:B------:R-:W-:Y:S01]  /*14c0*/  LEA.HI.X.SX32 R11, R37, R123.reuse, 0x1, P0 ;  /* 0x0000007b250b7211 */ /* 0x080fe200000f0eff */
[----:B-----5:R-:W-:Y:S01]  /*14d0*/  IMAD R9, R3, 0x35, RZ ;  /* 0x0000003503097824 */ /* 0x020fe200078e02ff */
[-C--:B------:R-:W-:Y:S01]  /*14e0*/  IADD3 R8, P0, R43, R122.reuse, RZ ;  /* 0x0000007a2b087210 */ /* 0x080fe20007f1e0ff */
[----:B------:R-:W-:Y:S01]  /*14f0*/  IMAD R63, R3, 0x7a, RZ ;  /* 0x0000007a033f7824 */ /* 0x000fe200078e02ff */
[-C--:B------:R-:W-:Y:S01]  /*1500*/  IADD3 R36, P1, R181, R122.reuse, RZ ;  /* 0x0000007ab5247210 */ /* 0x080fe20007f3e0ff */
[----:B------:R0:W5:Y:S01]  /*1510*/  LDG.E.U16 R38, desc[UR6][R10.64] ;  /* 0x000000060a267981 */ /* 0x000162000c1e1500 */
[-C--:B------:R-:W-:Y:S01]  /*1520*/  LEA.HI.X.SX32 R9, R9, R123.reuse, 0x1, P0 ;  /* 0x0000007b09097211 */ /* 0x080fe200000f0eff */
[----:B------:R-:W-:Y:S01]  /*1530*/  IMAD R140, R3, 0xfa, RZ ;  /* 0x000000fa038c7824 */ /* 0x000fe200078e02ff */
[----:B------:R-:W-:Y:S01]  /*1540*/  LEA.HI.X.SX32 R37, R65, R123, 0x1, P1 ;  /* 0x0000007b41257211 */ /* 0x000fe200008f0eff */
[----:B------:R0:W5:Y:S01]  /*1550*/  LDG.E.U16 R91, desc[UR6][R16.64] ;  /* 0x00000006105b7981 */ /* 0x000162000c1e1500 */
[-C--:B------:R-:W-:Y:S01]  /*1560*/  IADD3 R12, P0, R63, R122.reuse, RZ ;  /* 0x0000007a3f0c7210 */ /* 0x080fe20007f1e0ff */
[----:B------:R-:W3:Y:S01]  /*1570*/  LDC R160, c[0x0][0x248] ;  /* 0x00009200ffa07b82 */ /* 0x000ee20000000800 */
[----:B------:R-:W-:Y:S01]  /*1580*/  IADD3 R64, P1, R183, R122, RZ ;  /* 0x0000007ab7407210 */ /* 0x000fe20007f3e0ff */
[----:B------:R1:W5:Y:S01]  /*1590*/  LDG.E.U16 R90, desc[UR6][R18.64] ;  /* 0x00000006125a7981 */ /* 0x000362000c1e1500 */
[----:B0-----:R-:W-:-:S02]  /*15a0*/  IMAD R11, R3, 0x3d, RZ ;  /* 0x0000003d030b7824 */ /* 0x001fc400078e02ff */
[-C--:B------:R-:W-:Y:S01]  /*15b0*/  LEA.HI.X.SX32 R65, R43, R123.reuse, 0x1, P1 ;  /* 0x0000007b2b417211 */ /* 0x080fe200008f0eff */
[----:B------:R-:W-:Y:S01]  /*15c0*/  IMAD R47, R3, 0x16, RZ ;  /* 0x00000016032f7824 */ /* 0x000fe200078e02ff */
[----:B------:R-:W5:Y:S01]  /*15d0*/  LDG.E.U16 R89, desc[UR6][R36.64] ;  /* 0x0000000624597981 */ /* 0x000f62000c1e1500 */
[-C--:B------:R-:W-:Y:S01]  /*15e0*/  IADD3 R16, P2, R190, R122.reuse, RZ ;  /* 0x0000007abe107210 */ /* 0x080fe20007f5e0ff */
[----:B------:R-:W0:Y:S01]  /*15f0*/  LDC R164, c[0x0][0x248] ;  /* 0x00009200ffa47b82 */ /* 0x000e220000000800 */
[-C--:B------:R-:W-:Y:S01]  /*1600*/  LEA.HI.X.SX32 R13, R11, R123.reuse, 0x1, P0 ;  /* 0x0000007b0b0d7211 */ /* 0x080fe200000f0eff */
[C---:B------:R-:W-:Y:S01]  /*1610*/  IMAD R11, R3.reuse, 0x7d, RZ ;  /* 0x0000007d030b7824 */ /* 0x040fe200078e02ff */
[-C--:B------:R-:W-:Y:S01]  /*1620*/  IADD3 R10, P1, R140, R122.reuse, RZ ;  /* 0x0000007a8c0a7210 */ /* 0x080fe20007f3e0ff */
[----:B-1----:R-:W-:Y:S01]  /*1630*/  IMAD R19, R3, 0x6, RZ ;  /* 0x0000000603137824 */ /* 0x002fe200078e02ff */
[-C--:B------:R-:W-:Y:S01]  /*1640*/  LEA.HI.X.SX32 R17, R7, R123.reuse, 0x1, P2 ;  /* 0x0000007b07117211 */ /* 0x080fe200010f0eff */
[----:B------:R-:W-:Y:S01]  /*1650*/  IMAD R188, R3, 0xf4, RZ ;  /* 0x000000f403bc7824 */ /* 0x000fe200078e02ff */
[-C--:B------:R-:W-:Y:S01]  /*1660*/  LEA.HI.X.SX32 R11, R11, R123.reuse, 0x1, P1 ;  /* 0x0000007b0b0b7211 */ /* 0x080fe200008f0eff */
[----:B------:R1:W5:Y:S01]  /*1670*/  LDG.E.U16 R36, desc[UR6][R12.64] ;  /* 0x000000060c247981 */ /* 0x000362000c1e1500 */
[----:B------:R-:W-:Y:S01]  /*1680*/  IMAD R7, R3, 0x3, RZ ;  /* 0x0000000303077824 */ /* 0x000fe200078e02ff */
[-C--:B------:R-:W-:Y:S01]  /*1690*/  IADD3 R6, P0, R19, R122.reuse, RZ ;  /* 0x0000007a13067210 */ /* 0x080fe20007f1e0ff */
[C---:B------:R-:W-:Y:S01]  /*16a0*/  IMAD R139, R3.reuse, 0x26, RZ ;  /* 0x00000026038b7824 */ /* 0x040fe200078e02ff */
[----:B------:R1:W5:Y:S01]  /*16b0*/  LDG.E.U16 R37, desc[UR6][R8.64] ;  /* 0x0000000608257981 */ /* 0x000362000c1e1500 */
[----:B------:R-:W-:Y:S01]  /*16c0*/  IMAD R203, R3, 0x46, RZ ;  /* 0x0000004603cb7824 */ /* 0x000fe200078e02ff */
[----:B------:R-:W-:Y:S01]  /*16d0*/  LEA.HI.X.SX32 R7, R7, R123, 0x1, P0 ;  /* 0x0000007b07077211 */ /* 0x000fe200000f0eff */
[----:B------:R-:W0:Y:S01]  /*16e0*/  LDC R166, c[0x0][0x248] ;  /* 0x00009200ffa67b82 */ /* 0x000e220000000800 */
[----:B------:R-:W5:Y:S01]  /*16f0*/  LDG.E.U16 R29, desc[UR6][R28.64] ;  /* 0x000000061c1d7981 */ /* 0x000f62000c1e1500 */
[----:B-1----:R-:W-:Y:S01]  /*1700*/  IMAD R13, R3, 0xb, RZ ;  /* 0x0000000b030d7824 */ /* 0x002fe200078e02ff */
[----:B------:R-:W-:-:S02]  /*1710*/  IADD3 R12, P1, R47, R122, RZ ;  /* 0x0000007a2f0c7210 */ /* 0x000fc40007f3e0ff */
[----:B------:R1:W5:Y:S01]  /*1720*/  LDG.E.U16 R88, desc[UR6][R16.64] ;  /* 0x0000000610587981 */ /* 0x000362000c1e1500 */
[-C--:B------:R-:W-:Y:S02]  /*1730*/  IADD3 R8, P2, R188, R122.reuse, RZ ;  /* 0x0000007abc087210 */ /* 0x080fe40007f5e0ff */
[----:B------:R-:W0:Y:S01]  /*1740*/  LDC R170, c[0x0][0x248] ;  /* 0x00009200ffaa7b82 */ /* 0x000e220000000800 */
[-C--:B------:R-:W-:Y:S01]  /*1750*/  LEA.HI.X.SX32 R13, R13, R123.reuse, 0x1, P1 ;  /* 0x0000007b0d0d7211 */ /* 0x080fe200008f0eff */
[----:B------:R-:W-:Y:S01]  /*1760*/  IMAD R210, R3, 0x56, RZ ;  /* 0x0000005603d27824 */ /* 0x000fe200078e02ff */
[----:B------:R1:W5:Y:S01]  /*1770*/  LDG.E.U16 R28, desc[UR6][R10.64] ;  /* 0x000000060a1c7981 */ /* 0x000362000c1e1500 */
[----:B------:R-:W-:Y:S01]  /*1780*/  LEA.HI.X.SX32 R9, R63, R123, 0x1, P2 ;  /* 0x0000007b3f097211 */ /* 0x000fe200010f0eff */
[C---:B------:R-:W-:Y:S02]  /*1790*/  IMAD R151, R3.reuse, 0x36, RZ ;  /* 0x0000003603977824 */ /* 0x040fe400078e02ff */
[C---:B-1----:R-:W-:Y:S01]  /*17a0*/  IMAD R17, R3.reuse, 0x13, RZ ;  /* 0x0000001303117824 */ /* 0x042fe200078e02ff */
[----:B------:R1:W5:Y:S01]  /*17b0*/  LDG.E.U16 R171, desc[UR6][R6.64] ;  /* 0x0000000606ab7981 */ /* 0x000362000c1e1500 */
[----:B------:R-:W-:Y:S01]  /*17c0*/  IMAD R63, R3, 0x23, RZ ;  /* 0x00000023033f7824 */ /* 0x000fe200078e02ff */
[----:B------:R-:W0:Y:S02]  /*17d0*/  LDC R168, c[0x0][0x248] ;  /* 0x00009200ffa87b82 */ /* 0x000e240000000800 */
[----:B------:R1:W5:Y:S01]  /*17e0*/  LDG.E.U16 R157, desc[UR6][R12.64] ;  /* 0x000000060c9d7981 */ /* 0x000362000c1e1500 */
[----:B------:R-:W-:Y:S01]  /*17f0*/  IADD3 R10, P0, R139, R122, RZ ;  /* 0x0000007a8b0a7210 */ /* 0x000fe20007f1e0ff */
[----:B------:R-:W-:-:S02]  /*1800*/  IMAD R43, R3, 0x1b, RZ ;  /* 0x0000001b032b7824 */ /* 0x000fc400078e02ff */
[----:B------:R1:W5:Y:S01]  /*1810*/  LDG.E.U16 R86, desc[UR6][R8.64] ;  /* 0x0000000608567981 */ /* 0x000362000c1e1500 */
[-C--:B------:R-:W-:Y:S01]  /*1820*/  LEA.HI.X.SX32 R11, R17, R123.reuse, 0x1, P0 ;  /* 0x0000007b110b7211 */ /* 0x080fe200000f0eff */
[----:B------:R-:W0:Y:S01]  /*1830*/  LDC R178, c[0x0][0x248] ;  /* 0x00009200ffb27b82 */ /* 0x000e220000000800 */
[-C--:B-1----:R-:W-:Y:S01]  /*1840*/  IADD3 R6, P2, R203, R122.reuse, RZ ;  /* 0x0000007acb067210 */ /* 0x082fe20007f5e0ff */
[C---:B------:R-:W-:Y:S01]  /*1850*/  IMAD R214, R3.reuse, 0x66, RZ ;  /* 0x0000006603d67824 */ /* 0x040fe200078e02ff */
[----:B------:R-:W5:Y:S01]  /*1860*/  LDG.E.U16 R64, desc[UR6][R64.64] ;  /* 0x0000000640407981 */ /* 0x000f62000c1e1500 */
[C---:B------:R-:W-:Y:S01]  /*1870*/  IMAD R13, R3.reuse, 0x2b, RZ ;  /* 0x0000002b030d7824 */ /* 0x040fe200078e02ff */
[-C--:B------:R-:W-:Y:S01]  /*1880*/  IADD3 R12, P0, R210, R122.reuse, RZ ;  /* 0x0000007ad20c7210 */ /* 0x080fe20007f1e0ff */
[----:B------:R-:W-:Y:S01]  /*1890*/  IMAD R231, R3, 0x86, RZ ;  /* 0x0000008603e77824 */ /* 0x000fe200078e02ff */
[-C--:B------:R-:W-:Y:S01]  /*18a0*/  LEA.HI.X.SX32 R7, R63, R123.reuse, 0x1, P2 ;  /* 0x0000007b3f077211 */ /* 0x080fe200010f0eff */
[----:B------:R1:W5:Y:S01]  /*18b0*/  LDG.E.U16 R145, desc[UR6][R10.64] ;  /* 0x000000060a917981 */ /* 0x000362000c1e1500 */
[-C--:B------:R-:W-:Y:S01]  /*18c0*/  IADD3 R8, P1, R151, R122.reuse, RZ ;  /* 0x0000007a97087210 */ /* 0x080fe20007f3e0ff */
[----:B------:R-:W-:Y:S01]  /*18d0*/  IMAD R17, R3, 0x33, RZ ;  /* 0x0000003303117824 */ /* 0x000fe200078e02ff */
[-C--:B------:R-:W-:Y:S01]  /*18e0*/  LEA.HI.X.SX32 R13, R13, R123.reuse, 0x1, P0 ;  /* 0x0000007b0d0d7211 */ /* 0x080fe200000f0eff */
[----:B------:R-:W-:Y:S01]  /*18f0*/  IMAD R212, R3, 0x76, RZ ;  /* 0x0000007603d47824 */ /* 0x000fe200078e02ff */
[----:B------:R-:W-:Y:S01]  /*1900*/  LEA.HI.X.SX32 R9, R43, R123, 0x1, P1 ;  /* 0x0000007b2b097211 */ /* 0x000fe200008f0eff */
[C---:B------:R-:W-:Y:S01]  /*1910*/  IMAD R229, R3.reuse, 0x96, RZ ;  /* 0x0000009603e57824 */ /* 0x040fe200078e02ff */
[----:B------:R1:W5:Y:S01]  /*1920*/  LDG.E.U16 R74, desc[UR6][R6.64] ;  /* 0x00000006064a7981 */ /* 0x000362000c1e1500 */
[C---:B------:R-:W-:Y:S01]  /*1930*/  IMAD R63, R3.reuse, 0x43, RZ ;  /* 0x00000043033f7824 */ /* 0x040fe200078e02ff */
[----:B------:R-:W0:Y:S01]  /*1940*/  LDC R182, c[0x0][0x248] ;  /* 0x00009200ffb67b82 */ /* 0x000e220000000800 */
[----:B-1----:R-:W-:Y:S01]  /*1950*/  IADD3 R10, P0, R214, R122, RZ ;  /* 0x0000007ad60a7210 */ /* 0x002fe20007f1e0ff */
[----:B------:R1:W5:Y:S01]  /*1960*/  LDG.E.U16 R73, desc[UR6][R12.64] ;  /* 0x000000060c497981 */ /* 0x000362000c1e1500 */
[----:B------:R-:W-:-:S02]  /*1970*/  IMAD R43, R3, 0x3b, RZ ;  /* 0x0000003b032b7824 */ /* 0x000fc400078e02ff */
[-C--:B------:R-:W-:Y:S01]  /*1980*/  LEA.HI.X.SX32 R11, R17, R123.reuse, 0x1, P0 ;  /* 0x0000007b110b7211 */ /* 0x080fe200000f0eff */
[----:B------:R3:W5:Y:S01]  /*1990*/  LDG.E.U16 R75, desc[UR6][R8.64] ;  /* 0x00000006084b7981 */ /* 0x000762000c1e1500 */
[-C--:B------:R-:W-:Y:S01]  /*19a0*/  IADD3 R6, P2, R231, R122.reuse, RZ ;  /* 0x0000007ae7067210 */ /* 0x080fe20007f5e0ff */
[C---:B------:R-:W-:Y:S02]  /*19b0*/  IMAD R227, R3.reuse, 0xa6, RZ ;  /* 0x000000a603e37824 */ /* 0x040fe400078e02ff */
[----:B------:R3:W5:Y:S01]  /*19c0*/  LDG.E.U16 R72, desc[UR6][R10.64] ;  /* 0x000000060a487981 */ /* 0x000762000c1e1500 */
[----:B------:R-:W0:Y:S01]  /*19d0*/  LDC R176, c[0x0][0x248] ;  /* 0x00009200ffb07b82 */ /* 0x000e220000000800 */
[----:B-1----:R-:W-:Y:S01]  /*19e0*/  IMAD R13, R3, 0x4b, RZ ;  /* 0x0000004b030d7824 */ /* 0x002fe200078e02ff */
[----:B------:R-:W-:Y:S01]  /*19f0*/  IADD3 R12, P0, R229, R122, RZ ;  /* 0x0000007ae50c7210 */ /* 0x000fe20007f1e0ff */
[----:B------:R-:W-:Y:S01]  /*1a00*/  IMAD R222, R3, 0xc6, RZ ;  /* 0x000000c603de7824 */ /* 0x000fe200078e02ff */
[----:B------:R-:W-:-:S02]  /*1a10*/  LEA.HI.X.SX32 R7, R63, R123, 0x1, P2 ;  /* 0x0000007b3f077211 */ /* 0x000fc400010f0eff */
[-C--:B---3--:R-:W-:Y:S01]  /*1a20*/  IADD3 R8, P1, R212, R122.reuse, RZ ;  /* 0x0000007ad4087210 */ /* 0x088fe20007f3e0ff */
[----:B------:R-:W-:Y:S01]  /*1a30*/  IMAD R17, R3, 0x53, RZ ;  /* 0x0000005303117824 */ /* 0x000fe200078e02ff */
[-C--:B------:R-:W-:Y:S01]  /*1a40*/  LEA.HI.X.SX32 R13, R13, R123.reuse, 0x1, P0 ;  /* 0x0000007b0d0d7211 */ /* 0x080fe200000f0eff */
[----:B------:R-:W-:Y:S01]  /*1a50*/  IMAD R224, R3, 0xb6, RZ ;  /* 0x000000b603e07824 */ /* 0x000fe200078e02ff */
[-C--:B------:R-:W-:Y:S01]  /*1a60*/  LEA.HI.X.SX32 R9, R43, R123.reuse, 0x1, P1 ;  /* 0x0000007b2b097211 */ /* 0x080fe200008f0eff */
[----:B------:R1:W3:Y:S01]  /*1a70*/  LDG.E.U16 R70, desc[UR6][R6.64] ;  /* 0x0000000606467981 */ /* 0x0002e2000c1e1500 */
[----:B------:R-:W-:Y:S01]  /*1a80*/  IMAD R63, R3, 0x63, RZ ;  /* 0x00000063033f7824 */ /* 0x000fe200078e02ff */
[-C--:B------:R-:W-:Y:S01]  /*1a90*/  IADD3 R10, P0, R227, R122.reuse, RZ ;  /* 0x0000007ae30a7210 */ /* 0x080fe20007f1e0ff */
[C---:B------:R-:W-:Y:S01]  /*1aa0*/  IMAD R220, R3.reuse, 0xd6, RZ ;  /* 0x000000d603dc7824 */ /* 0x040fe200078e02ff */
[----:B------:R1:W3:Y:S01]  /*1ab0*/  LDG.E.U16 R71, desc[UR6][R8.64] ;  /* 0x0000000608477981 */ /* 0x0002e2000c1e1500 */
[----:B------:R-:W-:Y:S01]  /*1ac0*/  IMAD R43, R3, 0x5b, RZ ;  /* 0x0000005b032b7824 */ /* 0x000fe200078e02ff */
[----:B------:R-:W-:Y:S01]  /*1ad0*/  LEA.HI.X.SX32 R11, R17, R123, 0x1, P0 ;  /* 0x0000007b110b7211 */ /* 0x000fe200000f0eff */
[----:B------:R-:W4:Y:S01]  /*1ae0*/  LDC R184, c[0x0][0x248] ;  /* 0x00009200ffb87b82 */ /* 0x000f220000000800 */
[----:B------:R1:W3:Y:S02]  /*1af0*/  LDG.E.U16 R69, desc[UR6][R12.64] ;  /* 0x000000060c457981 */ /* 0x0002e4000c1e1500 */
[-C--:B-1----:R-:W-:Y:S01]  /*1b00*/  IADD3 R6, P2, R222, R122.reuse, RZ ;  /* 0x0000007ade067210 */ /* 0x082fe20007f5e0ff */
[----:B------:R-:W-:Y:S01]  /*1b10*/  IMAD R218, R3, 0xe6, RZ ;  /* 0x000000e603da7824 */ /* 0x000fe200078e02ff */
[----:B------:R-:W-:-:S02]  /*1b20*/  IADD3 R42, P0, R220, R122, RZ ;  /* 0x0000007adc2a7210 */ /* 0x000fc40007f1e0ff */
[----:B------:R-:W-:Y:S01]  /*1b30*/  IADD3 R8, P1, R224, R122, RZ ;  /* 0x0000007ae0087210 */ /* 0x000fe20007f3e0ff */
[----:B------:R-:W-:Y:S01]  /*1b40*/  IMAD R17, R3, 0xc, RZ ;  /* 0x0000000c03117824 */ /* 0x000fe200078e02ff */
[-C--:B------:R-:W-:Y:S01]  /*1b50*/  LEA.HI.X.SX32 R7, R63, R123.reuse, 0x1, P2 ;  /* 0x0000007b3f077211 */ /* 0x080fe200010f0eff */
[----:B------:R-:W3:Y:S01]  /*1b60*/  LDG.E.U16 R68, desc[UR6][R10.64] ;  /* 0x000000060a447981 */ /* 0x000ee2000c1e1500 */
[----:B------:R-:W-:Y:S01]  /*1b70*/  IMAD R13, R3, 0x6b, RZ ;  /* 0x0000006b030d7824 */ /* 0x000fe200078e02ff */
[-C--:B------:R-:W-:Y:S01]  /*1b80*/  LEA.HI.X.SX32 R9, R43, R123.reuse, 0x1, P1 ;  /* 0x0000007b2b097211 */ /* 0x080fe200008f0eff */
[----:B------:R-:W1:Y:S01]  /*1b90*/  LDC R192, c[0x0][0x248] ;  /* 0x00009200ffc07b82 */ /* 0x000e620000000800 */
[----:B------:R0:W3:Y:S02]  /*1ba0*/  LDG.E.U16 R66, desc[UR6][R6.64] ;  /* 0x0000000606427981 */ /* 0x0000e4000c1e1500 */
[----:B------:R-:W-:Y:S01]  /*1bb0*/  LEA.HI.X.SX32 R43, R13, R123, 0x1, P0 ;  /* 0x0000007b0d2b7211 */ /* 0x000fe200000f0eff */
[C---:B------:R-:W-:Y:S01]  /*1bc0*/  IMAD R13, R3.reuse, 0x73, RZ ;  /* 0x00000073030d7824 */ /* 0x040fe200078e02ff */
[----:B------:R0:W3:Y:S01]  /*1bd0*/  LDG.E.U16 R67, desc[UR6][R8.64] ;  /* 0x0000000608437981 */ /* 0x0000e2000c1e1500 */
[----:B------:R-:W-:-:S02]  /*1be0*/  IMAD R216, R3, 0xf6, RZ ;  /* 0x000000f603d87824 */ /* 0x000fc400078e02ff */
[----:B------:R-:W-:Y:S01]  /*1bf0*/  IMAD R63, R3, 0x7b, RZ ;  /* 0x0000007b033f7824 */ /* 0x000fe200078e02ff */
[----:B------:R0:W3:Y:S01]  /*1c00*/  LDG.E.U16 R42, desc[UR6][R42.64] ;  /* 0x000000062a2a7981 */ /* 0x0000e2000c1e1500 */
[----:B------:R-:W1:Y:S01]  /*1c10*/  LDC R195, c[0x0][0x248] ;  /* 0x00009200ffc37b82 */ /* 0x000e620000000800 */
[----:B0-----:R-:W-:-:S04]  /*1c20*/  IADD3 R6, P0, R218, R122, RZ ;  /* 0x0000007ada067210 */ /* 0x001fc80007f1e0ff */
[-C--:B------:R-:W-:Y:S02]  /*1c30*/  LEA.HI.X.SX32 R7, R13, R123.reuse, 0x1, P0 ;  /* 0x0000007b0d077211 */ /* 0x080fe400000f0eff */
[C---:B------:R-:W-:Y:S01]  /*1c40*/  SHF.L.U32 R9, R3.reuse, 0x2, RZ ;  /* 0x0000000203097819 */ /* 0x040fe200000006ff */
[----:B------:R-:W0:Y:S01]  /*1c50*/  LDC R186, c[0x0][0x248] ;  /* 0x00009200ffba7b82 */ /* 0x000e220000000800 */
[-C--:B------:R-:W-:Y:S01]  /*1c60*/  LEA R10, P0, R3, R122.reuse, 0x3 ;  /* 0x0000007a030a7211 */ /* 0x080fe200078018ff */
[----:B------:R1:W3:Y:S01]  /*1c70*/  LDG.E.U16 R65, desc[UR6][R6.64] ;  /* 0x0000000606417981 */ /* 0x0002e2000c1e1500 */
[-C--:B------:R-:W-:Y:S02]  /*1c80*/  IADD3 R8, P1, R17, R122.reuse, RZ ;  /* 0x0000007a11087210 */ /* 0x080fe40007f3e0ff */
[----:B------:R-:W-:Y:S02]  /*1c90*/  IADD3 R12, P2, R216, R122, RZ ;  /* 0x0000007ad80c7210 */ /* 0x000fe40007f5e0ff */
[-C--:B------:R-:W-:Y:S01]  /*1ca0*/  LEA.HI.X.SX32 R11, R9, R123.reuse, 0x1, P0 ;  /* 0x0000007b090b7211 */ /* 0x080fe200000f0eff */
[----:B------:R-:W0:Y:S01]  /*1cb0*/  LDC R43, c[0x0][0x248] ;  /* 0x00009200ff2b7b82 */ /* 0x000e220000000800 */
[----:B------:R-:W-:-:S02]  /*1cc0*/  LEA.HI.X.SX32 R9, R19, R123, 0x1, P1 ;  /* 0x0000007b13097211 */ /* 0x000fc400008f0eff */
[-C--:B------:R-:W-:Y:S01]  /*1cd0*/  LEA.HI.X.SX32 R13, R63, R123.reuse, 0x1, P2 ;  /* 0x0000007b3f0d7211 */ /* 0x080fe200010f0eff */
[----:B------:R1:W3:Y:S02]  /*1ce0*/  LDG.E.U16 R169, desc[UR6][R10.64] ;  /* 0x000000060aa97981 */ /* 0x0002e4000c1e1500 */
[-C--:B-1----:R-:W-:Y:S02]  /*1cf0*/  IADD3 R6, P2, R15, R122.reuse, RZ ;  /* 0x0000007a0f067210 */ /* 0x082fe40007f5e0ff */
[----:B------:R-:W1:Y:S01]  /*1d00*/  LDC R19, c[0x0][0x248] ;  /* 0x00009200ff137b82 */ /* 0x000e620000000800 */
[----:B------:R-:W-:Y:S01]  /*1d10*/  IMAD R15, R3, 0x2c, RZ ;  /* 0x0000002c030f7824 */ /* 0x000fe200078e02ff */
[-C--:B------:R-:W-:Y:S01]  /*1d20*/  LEA.HI.X.SX32 R7, R17, R123.reuse, 0x1, P2 ;  /* 0x0000007b11077211 */ /* 0x080fe200010f0eff */
[----:B------:R-:W-:Y:S01]  /*1d30*/  IMAD R187, R3, 0x98, RZ ;  /* 0x0000009803bb7824 */ /* 0x000fe200078e02ff */
[-C--:B------:R-:W-:Y:S01]  /*1d40*/  IADD3 R48, P2, R49, R122.reuse, RZ ;  /* 0x0000007a31307210 */ /* 0x080fe20007f5e0ff */
[----:B------:R-:W-:Y:S01]  /*1d50*/  IMAD R17, R3, 0x4c, RZ ;  /* 0x0000004c03117824 */ /* 0x000fe200078e02ff */
[C---:B------:R-:W-:Y:S01]  /*1d60*/  IADD3 R10, P0, R15.reuse, R122, RZ ;  /* 0x0000007a0f0a7210 */ /* 0x040fe20007f1e0ff */
[----:B------:R0:W3:Y:S01]  /*1d70*/  LDG.E.U16 R155, desc[UR6][R6.64] ;  /* 0x00000006069b7981 */ /* 0x0000e2000c1e1500 */
[-C--:B------:R-:W-:Y:S01]  /*1d80*/  LEA.HI.X.SX32 R49, R15, R123.reuse, 0x1, P2 ;  /* 0x0000007b0f317211 */ /* 0x080fe200010f0eff */
[----:B------:R-:W4:Y:S01]  /*1d90*/  LDC R197, c[0x0][0x248] ;  /* 0x00009200ffc57b82 */ /* 0x000f220000000800 */
[----:B------:R-:W-:Y:S01]  /*1da0*/  LEA.HI.X.SX32 R11, R47, R123, 0x1, P0 ;  /* 0x0000007b2f0b7211 */ /* 0x000fe200000f0eff */
[----:B------:R0:W3:Y:S01]  /*1db0*/  LDG.E.U16 R165, desc[UR6][R8.64] ;  /* 0x0000000608a57981 */ /* 0x0000e2000c1e1500 */
[----:B------:R-:W-:-:S02]  /*1dc0*/  IMAD R15, R3, 0x6c, RZ ;  /* 0x0000006c030f7824 */ /* 0x000fc400078e02ff */
[----:B------:R-:W-:Y:S01]  /*1dd0*/  IMAD R189, R3, 0xd8, RZ ;  /* 0x000000d803bd7824 */ /* 0x000fe200078e02ff */
[----:B------:R0:W3:Y:S02]  /*1de0*/  LDG.E.U16 R63, desc[UR6][R12.64] ;  /* 0x000000060c3f7981 */ /* 0x0000e4000c1e1500 */
[-C--:B0-----:R-:W-:Y:S01]  /*1df0*/  IADD3 R6, P0, R187, R122.reuse, RZ ;  /* 0x0000007abb067210 */ /* 0x081fe20007f1e0ff */
[----:B------:R-:W0:Y:S01]  /*1e00*/  LDC R201, c[0x0][0x248] ;  /* 0x00009200ffc97b82 */ /* 0x000e220000000800 */
[----:B------:R1:W3:Y:S01]  /*1e10*/  LDG.E.U16 R48, desc[UR6][R48.64] ;  /* 0x0000000630307981 */ /* 0x0002e2000c1e1500 */
[C---:B------:R-:W-:Y:S02]  /*1e20*/  IADD3 R8, P1, R17.reuse, R122, RZ ;  /* 0x0000007a11087210 */ /* 0x040fe40007f3e0ff */
[-C--:B------:R-:W-:Y:S02]  /*1e30*/  LEA.HI.X.SX32 R7, R17, R123.reuse, 0x1, P0 ;  /* 0x0000007b11077211 */ /* 0x080fe400000f0eff */
[----:B------:R-:W-:-:S02]  /*1e40*/  LEA.HI.X.SX32 R9, R139, R123, 0x1, P1 ;  /* 0x0000007b8b097211 */ /* 0x000fc400008f0eff */
[----:B------:R-:W0:Y:S01]  /*1e50*/  LDC R202, c[0x0][0x248] ;  /* 0x00009200ffca7b82 */ /* 0x000e220000000800 */
[-C--:B------:R-:W-:Y:S01]  /*1e60*/  IADD3 R12, P1, R15, R122.reuse, RZ ;  /* 0x0000007a0f0c7210 */ /* 0x080fe20007f3e0ff */
[----:B------:R1:W3:Y:S01]  /*1e70*/  LDG.E.U16 R139, desc[UR6][R10.64] ;  /* 0x000000060a8b7981 */ /* 0x0002e2000c1e1500 */
[-C--:B------:R-:W-:Y:S02]  /*1e80*/  IADD3 R14, P2, R189, R122.reuse, RZ ;  /* 0x0000007abd0e7210 */ /* 0x080fe40007f5e0ff */
[----:B------:R-:W-:Y:S01]  /*1e90*/  LEA.HI.X.SX32 R13, R151, R123, 0x1, P1 ;  /* 0x0000007b970d7211 */ /* 0x000fe200008f0eff */
[----:B------:R1:W3:Y:S01]  /*1ea0*/  LDG.E.U16 R47, desc[UR6][R6.64] ;  /* 0x00000006062f7981 */ /* 0x0002e2000c1e1500 */
[C---:B------:R-:W-:Y:S01]  /*1eb0*/  SHF.L.U32 R17, R3.reuse, 0x5, RZ ;  /* 0x0000000503117819 */ /* 0x040fe200000006ff */
[----:B-1----:R-:W1:Y:S02]  /*1ec0*/  LDC R49, c[0x0][0x248] ;  /* 0x00009200ff317b82 */ /* 0x002e640000000800 */
[----:B------:R-:W3:Y:S01]  /*1ed0*/  LDG.E.U16 R9, desc[UR6][R8.64] ;  /* 0x0000000608097981 */ /* 0x000ee2000c1e1500 */
[----:B------:R-:W-:Y:S01]  /*1ee0*/  IMAD.SHL.U32 R11, R3, 0x10, RZ ;  /* 0x00000010030b7824 */ /* 0x000fe200078e00ff */
[----:B------:R-:W-:-:S02]  /*1ef0*/  LEA R10, P1, R43, R122, 0x6 ;  /* 0x0000007a2b0a7211 */ /* 0x000fc400078230ff */
[----:B------:R4:W3:Y:S01]  /*1f00*/  LDG.E.U16 R13, desc[UR6][R12.64] ;  /* 0x000000060c0d7981 */ /* 0x0008e2000c1e1500 */
[-C--:B------:R-:W-:Y:S01]  /*1f10*/  LEA R6, P0, R19, R122.reuse, 0x5 ;  /* 0x0000007a13067211 */ /* 0x080fe200078028ff */
[----:B------:R-:W2:Y:S01]  /*1f20*/  LDC R204, c[0x0][0x248] ;  /* 0x00009200ffcc7b82 */ /* 0x000ea20000000800 */
[-C--:B------:R-:W-:Y:S02]  /*1f30*/  LEA.HI.X.SX32 R15, R15, R123.reuse, 0x1, P2 ;  /* 0x0000007b0f0f7211 */ /* 0x080fe400010f0eff */
[-C--:B------:R-:W-:Y:S02]  /*1f40*/  LEA.HI.X.SX32 R7, R11, R123.reuse, 0x1, P0 ;  /* 0x0000007b0b077211 */ /* 0x080fe400000f0eff */
[-C--:B------:R-:W-:Y:S01]  /*1f50*/  LEA.HI.X.SX32 R11, R17, R123.reuse, 0x1, P1 ;  /* 0x0000007b110b7211 */ /* 0x080fe200008f0eff */
[----:B------:R4:W3:Y:S01]  /*1f60*/  LDG.E.U16 R46, desc[UR6][R14.64] ;  /* 0x000000060e2e7981 */ /* 0x0008e2000c1e1500 */
[-C--:B------:R-:W-:Y:S01]  /*1f70*/  LEA R18, P0, R191, R122.reuse, 0x7 ;  /* 0x0000007abf127211 */ /* 0x080fe200078038ff */
[----:B------:R-:W-:Y:S01]  /*1f80*/  IMAD R191, R2, 0x110, RZ ;  /* 0x0000011002bf7824 */ /* 0x000fe200078e02ff */
[C---:B------:R-:W-:Y:S01]  /*1f90*/  SHF.L.U32 R17, R3.reuse, 0x6, RZ ;  /* 0x0000000603117819 */ /* 0x040fe200000006ff */
[----:B------:R0:W5:Y:S01]  /*1fa0*/  LDG.E.U16 R151, desc[UR6][R6.64] ;  /* 0x0000000606977981 */ /* 0x000162000c1e1500 */
[----:B------:R-:W-:Y:S01]  /*1fb0*/  IMAD.SHL.U32 R43, R3, 0x80, RZ ;  /* 0x00000080032b7824 */ /* 0x000fe200078e00ff */
[----:B----4-:R-:W4:Y:S01]  /*1fc0*/  LDC R12, c[0x0][0x248] ;  /* 0x00009200ff0c7b82 */ /* 0x010f220000000800 */
[----:B------:R-:W-:Y:S01]  /*1fd0*/  LEA.HI.X.SX32 R19, R17, R123, 0x1, P0 ;  /* 0x0000007b11137211 */ /* 0x000fe200000f0eff */
[----:B------:R0:W3:Y:S01]  /*1fe0*/  LDG.E.U16 R10, desc[UR6][R10.64] ;  /* 0x000000060a0a7981 */ /* 0x0000e2000c1e1500 */
[----:B------:R-:W-:Y:S01]  /*1ff0*/  IMAD R15, R4, 0x130, RZ ;  /* 0x00000130040f7824 */ /* 0x000fe200078e02ff */
[----:B------:R-:W-:-:S02]  /*2000*/  IADD3 R14, P0, R191, R122, RZ ;  /* 0x0000007abf0e7210 */ /* 0x000fc40007f1e0ff */
[----:B------:R1:W5:Y:S02]  /*2010*/  LDG.E.U16 R2, desc[UR6][R18.64] ;  /* 0x0000000612027981 */ /* 0x000364000c1e1500 */
[----:B------:R-:W4:Y:S01]  /*2020*/  LDC R4, c[0x0][0x248] ;  /* 0x00009200ff047b82 */ /* 0x000f220000000800 */
[-C--:B0-----:R-:W-:Y:S02]  /*2030*/  IADD3 R6, P2, R15, R122.reuse, RZ ;  /* 0x0000007a0f067210 */ /* 0x081fe40007f5e0ff */
[----:B------:R-:W-:Y:S01]  /*2040*/  LEA.HI.X.SX32 R15, R21, R123, 0x1, P0 ;  /* 0x0000007b150f7211 */ /* 0x000fe200000f0eff */
[----:B------:R-:W-:Y:S01]  /*2050*/  IMAD R7, R20, 0x150, RZ ;  /* 0x0000015014077824 */ /* 0x000fe200078e02ff */
[----:B------:R-:W-:-:S03]  /*2060*/  LEA R16, P1, R193, R122, 0x8 ;  /* 0x0000007ac1107211 */ /* 0x000fc600078240ff */
[----:B------:R-:W0:Y:S01]  /*2070*/  LDC R11, c[0x0][0x248] ;  /* 0x00009200ff0b7b82 */ /* 0x000e220000000800 */
[----:B------:R1:W3:Y:S02]  /*2080*/  LDG.E.U16 R15, desc[UR6][R14.64] ;  /* 0x000000060e0f7981 */ /* 0x0002e4000c1e1500 */
[----:B-1----:R-:W-:Y:S01]  /*2090*/  IMAD R19, R24, 0x190, RZ ;  /* 0x0000019018137824 */ /* 0x002fe200078e02ff */
[-C--:B------:R-:W-:Y:S02]  /*20a0*/  LEA.HI.X.SX32 R17, R43, R123.reuse, 0x1, P1 ;  /* 0x0000007b2b117211 */ /* 0x080fe400008f0eff */
[-C--:B------:R-:W-:Y:S01]  /*20b0*/  IADD3 R20, P1, R7, R122.reuse, RZ ;  /* 0x0000007a07147210 */ /* 0x080fe20007f3e0ff */
[----:B------:R-:W-:Y:S01]  /*20c0*/  IMAD R49, R49, 0x1e0, RZ ;  /* 0x000001e031317824 */ /* 0x000fe200078e02ff */
[----:B------:R-:W-:Y:S01]  /*20d0*/  LEA.HI.X.SX32 R7, R187, R123, 0x1, P2 ;  /* 0x0000007bbb077211 */ /* 0x000fe200010f0eff */
[----:B------:R-:W-:Y:S01]  /*20e0*/  IMAD R191, R156, 0x1f4, RZ ;  /* 0x000001f49cbf7824 */ /* 0x000fe200078e02ff */
[----:B------:R-:W1:Y:S01]  /*20f0*/  LDC R193, c[0x0][0x248] ;  /* 0x00009200ffc17b82 */ /* 0x000e620000000800 */
[----:B------:R-:W-:-:S07]  /*2100*/  IADD3 R18, P0, R19, R122, RZ ;  /* 0x0000007a13127210 */ /* 0x000fce0007f1e0ff */
[----:B------:R-:W1:Y:S01]  /*2110*/  LDC R14, c[0x0][0x248] ;  /* 0x00009200ff0e7b82 */ /* 0x000e620000000800 */
[-C--:B------:R-:W-:Y:S01]  /*2120*/  LEA.HI.X.SX32 R21, R79, R123.reuse, 0x1, P1 ;  /* 0x0000007b4f157211 */ /* 0x080fe200008f0eff */
[----:B------:R-:W-:Y:S01]  /*2130*/  IMAD R79, R26, 0x1b0, RZ ;  /* 0x000001b01a4f7824 */ /* 0x000fe200078e02ff */
[----:B------:R4:W3:Y:S01]  /*2140*/  LDG.E.U16 R8, desc[UR6][R6.64] ;  /* 0x0000000606087981 */ /* 0x0008e2000c1e1500 */
[----:B------:R-:W-:Y:S01]  /*2150*/  LEA.HI.X.SX32 R19, R77, R123, 0x1, P0 ;  /* 0x0000007b4d137211 */ /* 0x000fe200000f0eff */
[----:B------:R-:W-:Y:S02]  /*2160*/  IMAD R43, R44, 0x1d0, RZ ;  /* 0x000001d02c2b7824 */ /* 0x000fe400078e02ff */
[----:B------:R4:W3:Y:S01]  /*2170*/  LDG.E.U16 R20, desc[UR6][R20.64] ;  /* 0x0000000614147981 */ /* 0x0008e2000c1e1500 */
[----:B------:R-:W2:Y:S03]  /*2180*/  LDC R26, c[0x0][0x248] ;  /* 0x00009200ff1a7b82 */ /* 0x000ea60000000800 */
[----:B------:R-:W3:Y:S01]  /*2190*/  LDG.E.U16 R16, desc[UR6][R16.64] ;  /* 0x0000000610107981 */ /* 0x000ee2000c1e1500 */
[----:B----4-:R-:W-:-:S02]  /*21a0*/  IADD3 R6, P0, R49, R122, RZ ;  /* 0x0000007a31067210 */ /* 0x010fc40007f1e0ff */
[-C--:B------:R-:W-:Y:S02]  /*21b0*/  IADD3 R78, P1, R79, R122.reuse, RZ ;  /* 0x0000007a4f4e7210 */ /* 0x080fe40007f3e0ff */
[----:B------:R-:W4:Y:S01]  /*21c0*/  LDC R49, c[0x0][0x248] ;  /* 0x00009200ff317b82 */ /* 0x000f220000000800 */
[-C--:B------:R-:W-:Y:S01]  /*21d0*/  LEA.HI.X.SX32 R7, R109, R123.reuse, 0x1, P0 ;  /* 0x0000007b6d077211 */ /* 0x080fe200000f0eff */
[----:B------:R-:W-:Y:S01]  /*21e0*/  IMAD R21, R4, 0x120, RZ ;  /* 0x0000012004157824 */ /* 0x000fe200078e02ff */
[----:B------:R-:W-:Y:S01]  /*21f0*/  IADD3 R76, P2, R43, R122, RZ ;  /* 0x0000007a2b4c7210 */ /* 0x000fe20007f5e0ff */
[----:B0-----:R-:W-:Y:S01]  /*2200*/  IMAD R109, R11, 0x140, RZ ;  /* 0x000001400b6d7824 */ /* 0x001fe200078e02ff */
[----:B------:R-:W3:Y:S02]  /*2210*/  LDG.E.U16 R19, desc[UR6][R18.64] ;  /* 0x0000000612137981 */ /* 0x000ee4000c1e1500 */
[-C--:B------:R-:W-:Y:S01]  /*2220*/  LEA.HI.X.SX32 R77, R185, R123.reuse, 0x1, P2 ;  /* 0x0000007bb94d7211 */ /* 0x080fe200010f0eff */
[----:B------:R-:W0:Y:S01]  /*2230*/  LDC R43, c[0x0][0x248] ;  /* 0x00009200ff2b7b82 */ /* 0x000e220000000800 */
[----:B------:R1:W3:Y:S01]  /*2240*/  LDG.E.U16 R24, desc[UR6][R6.64] ;  /* 0x0000000606187981 */ /* 0x0002e2000c1e1500 */
[----:B------:R-:W-:-:S02]  /*2250*/  LEA.HI.X.SX32 R79, R189, R123, 0x1, P1 ;  /* 0x0000007bbd4f7211 */ /* 0x000fc400008f0eff */
[-C--:B------:R-:W-:Y:S01]  /*2260*/  IADD3 R80, P1, R109, R122.reuse, RZ ;  /* 0x0000007a6d507210 */ /* 0x080fe20007f3e0ff */
[----:B------:R4:W3:Y:S03]  /*2270*/  LDG.E.U16 R18, desc[UR6][R76.64] ;  /* 0x000000064c127981 */ /* 0x0008e6000c1e1500 */
[----:B------:R-:W0:Y:S01]  /*2280*/  LDC R11, c[0x0][0x248] ;  /* 0x00009200ff0b7b82 */ /* 0x000e220000000800 */
[-C--:B-1----:R-:W-:Y:S01]  /*2290*/  IADD3 R6, P0, R21, R122.reuse, RZ ;  /* 0x0000007a15067210 */ /* 0x082fe20007f1e0ff */
[----:B------:R-:W-:Y:S01]  /*22a0*/  IMAD R21, R12, 0x160, RZ ;  /* 0x000001600c157824 */ /* 0x000fe200078e02ff */
[----:B------:R1:W3:Y:S02]  /*22b0*/  LDG.E.U16 R17, desc[UR6][R78.64] ;  /* 0x000000064e117981 */ /* 0x0002e4000c1e1500 */
[-C--:B------:R-:W-:Y:S01]  /*22c0*/  LEA.HI.X.SX32 R7, R105, R123.reuse, 0x1, P0 ;  /* 0x0000007b69077211 */ /* 0x080fe200000f0eff */
[----:B----4-:R-:W-:Y:S01]  /*22d0*/  IMAD R49, R49, 0x1c0, RZ ;  /* 0x000001c031317824 */ /* 0x010fe200078e02ff */
[----:B------:R-:W-:Y:S01]  /*22e0*/  LEA.HI.X.SX32 R81, R81, R123, 0x1, P1 ;  /* 0x0000007b51517211 */ /* 0x000fe200008f0eff */
[----:B------:R-:W-:Y:S01]  /*22f0*/  IMAD R77, R14, 0x1a0, RZ ;  /* 0x000001a00e4d7824 */ /* 0x000fe200078e02ff */
[----:B------:R-:W4:Y:S03]  /*2300*/  LDC R105, c[0x0][0x248] ;  /* 0x00009200ff697b82 */ /* 0x000f260000000800 */
[----:B------:R-:W3:Y:S01]  /*2310*/  LDG.E.U16 R44, desc[UR6][R80.64] ;  /* 0x00000006502c7981 */ /* 0x000ee2000c1e1500 */
[----:B-1----:R-:W-:-:S03]  /*2320*/  IADD3 R78, P0, R21, R122, RZ ;  /* 0x0000007a154e7210 */ /* 0x002fc60007f1e0ff */
[----:B------:R1:W3:Y:S01]  /*2330*/  LDG.E.U16 R21, desc[UR6][R6.64] ;  /* 0x0000000606157981 */ /* 0x0002e2000c1e1500 */
[----:B--2---:R-:W-:Y:S01]  /*2340*/  IMAD R79, R26, 0x180, RZ ;  /* 0x000001801a4f7824 */ /* 0x004fe200078e02ff */
[----:B------:R-:W2:Y:S01]  /*2350*/  LDC R109, c[0x0][0x248] ;  /* 0x00009200ff6d7b82 */ /* 0x000ea20000000800 */
[-C--:B-1----:R-:W-:Y:S01]  /*2360*/  IADD3 R6, P1, R77, R122.reuse, RZ ;  /* 0x0000007a4d067210 */ /* 0x082fe20007f3e0ff */
[----:B------:R-:W-:Y:S02]  /*2370*/  IMAD R187, R144, 0x144, RZ ;  /* 0x0000014490bb7824 */ /* 0x000fe400078e02ff */
[----:B------:R-:W-:Y:S01]  /*2380*/  IADD3 R76, P2, R79, R122, RZ ;  /* 0x0000007a4f4c7210 */ /* 0x000fe20007f5e0ff */
[----:B0-----:R-:W-:Y:S01]  /*2390*/  IMAD R43, R43, 0x170, RZ ;  /* 0x000001702b2b7824 */ /* 0x001fe200078e02ff */
[-C--:B------:R-:W-:Y:S01]  /*23a0*/  LEA.HI.X.SX32 R7, R95, R123.reuse, 0x1, P1 ;  /* 0x0000007b5f077211 */ /* 0x080fe200008f0eff */
[----:B------:R-:W-:Y:S01]  /*23b0*/  IMAD R11, R11, 0x102, RZ ;  /* 0x000001020b0b7824 */ /* 0x000fe200078e02ff */
[----:B------:R-:W0:Y:S01]  /*23c0*/  LDC R95, c[0x0][0x248] ;  /* 0x00009200ff5f7b82 */ /* 0x000e220000000800 */
[----:B------:R-:W-:-:S02]  /*23d0*/  LEA.HI.X.SX32 R79, R103, R123, 0x1, P0 ;  /* 0x0000007b674f7211 */ /* 0x000fc400000f0eff */
[-C--:B------:R-:W-:Y:S01]  /*23e0*/  IADD3 R80, P0, R49, R122.reuse, RZ ;  /* 0x0000007a31507210 */ /* 0x080fe20007f1e0ff */
[----:B------:R1:W3:Y:S01]  /*23f0*/  LDG.E.U16 R4, desc[UR6][R6.64] ;  /* 0x0000000606047981 */ /* 0x0002e2000c1e1500 */
[-C--:B------:R-:W-:Y:S01]  /*2400*/  LEA.HI.X.SX32 R77, R101, R123.reuse, 0x1, P2 ;  /* 0x0000007b654d7211 */ /* 0x080fe200010f0eff */
[----:B------:R-:W-:Y:S01]  /*2410*/  IMAD R101, R52, 0x1f0, RZ ;  /* 0x000001f034657824 */ /* 0x000fe200078e02ff */
[----:B------:R-:W-:Y:S01]  /*2420*/  LEA.HI.X.SX32 R81, R85, R123, 0x1, P0 ;  /* 0x0000007b55517211 */ /* 0x000fe200000f0eff */
[----:B------:R1:W3:Y:S01]  /*2430*/  LDG.E.U16 R14, desc[UR6][R78.64] ;  /* 0x000000064e0e7981 */ /* 0x0002e2000c1e1500 */
[----:B------:R-:W4:Y:S03]  /*2440*/  LDC R85, c[0x0][0x248] ;  /* 0x00009200ff557b82 */ /* 0x000f260000000800 */
[----:B------:R1:W3:Y:S02]  /*2450*/  LDG.E.U16 R26, desc[UR6][R76.64] ;  /* 0x000000064c1a7981 */ /* 0x0002e4000c1e1500 */
[----:B-1----:R-:W-:Y:S01]  /*2460*/  IMAD R7, R3, 0x81, RZ ;  /* 0x0000008103077824 */ /* 0x002fe200078e02ff */
[-C--:B------:R-:W-:Y:S01]  /*2470*/  IADD3 R6, P0, R11, R122.reuse, RZ ;  /* 0x0000007a0b067210 */ /* 0x080fe20007f1e0ff */
[----:B------:R-:W-:Y:S01]  /*2480*/  IMAD R103, R94, 0x132, RZ ;  /* 0x000001325e677824 */ /* 0x000fe200078e02ff */
[----:B------:R1:W3:Y:S01]  /*2490*/  LDG.E.U16 R12, desc[UR6][R80.64] ;  /* 0x00000006500c7981 */ /* 0x0002e2000c1e1500 */
[-C--:B------:R-:W-:Y:S01]  /*24a0*/  IADD3 R78, P1, R43, R122.reuse, RZ ;  /* 0x0000007a2b4e7210 */ /* 0x080fe20007f3e0ff */
[----:B------:R-:W2:Y:S01]  /*24b0*/  LDC R94, c[0x0][0x248] ;  /* 0x00009200ff5e7b82 */ /* 0x000ea20000000800 */
[----:B------:R-:W-:-:S07]  /*24c0*/  IADD3 R76, P2, R101, R122, RZ ;  /* 0x0000007a654c7210 */ /* 0x000fce0007f5e0ff */
[----:B------:R-:W2:Y:S01]  /*24d0*/  LDC R101, c[0x0][0x248] ;  /* 0x00009200ff657b82 */ /* 0x000ea20000000800 */
[-C--:B------:R-:W-:Y:S01]  /*24e0*/  LEA.HI.X.SX32 R77, R83, R123.reuse, 0x1, P2 ;  /* 0x0000007b534d7211 */ /* 0x080fe200010f0eff */
[----:B------:R-:W-:Y:S01]  /*24f0*/  IMAD R83, R82, 0x112, RZ ;  /* 0x0000011252537824 */ /* 0x000fe200078e02ff */
[-C--:B------:R-:W-:Y:S01]  /*2500*/  LEA.HI.X.SX32 R79, R51, R123.reuse, 0x1, P1 ;  /* 0x0000007b334f7211 */ /* 0x080fe200008f0eff */
[----:B-1----:R-:W-:Y:S01]  /*2510*/  IMAD R81, R84, 0x122, RZ ;  /* 0x0000012254517824 */ /* 0x002fe200078e02ff */
[----:B------:R-:W-:Y:S01]  /*2520*/  LEA.HI.X.SX32 R7, R7, R123, 0x1, P0 ;  /* 0x0000007b07077211 */ /* 0x000fe200000f0eff */
[----:B------:R-:W-:Y:S01]  /*2530*/  IMAD R43, R3, 0x89, RZ ;  /* 0x00000089032b7824 */ /* 0x000fe200078e02ff */
[-C--:B------:R-:W-:Y:S01]  /*2540*/  IADD3 R80, P0, R83, R122.reuse, RZ ;  /* 0x0000007a53507210 */ /* 0x080fe20007f1e0ff */
[----:B0-----:R-:W-:Y:S01]  /*2550*/  IMAD R95, R95, 0x142, RZ ;  /* 0x000001425f5f7824 */ /* 0x001fe200078e02ff */
[----:B------:R0:W3:Y:S01]  /*2560*/  LDG.E.U16 R52, desc[UR6][R78.64] ;  /* 0x000000064e347981 */ /* 0x0000e2000c1e1500 */
[C---:B------:R-:W-:Y:S01]  /*2570*/  IMAD R83, R3.reuse, 0xa1, RZ ;  /* 0x000000a103537824 */ /* 0x040fe200078e02ff */
[----:B------:R-:W1:Y:S02]  /*2580*/  LDC R144, c[0x0][0x248] ;  /* 0x00009200ff907b82 */ /* 0x000e640000000800 */
[----:B------:R4:W3:Y:S04]  /*2590*/  LDG.E.U16 R11, desc[UR6][R76.64] ;  /* 0x000000064c0b7981 */ /* 0x0008e8000c1e1500 */
[----:B------:R4:W3:Y:S01]  /*25a0*/  LDG.E.U16 R49, desc[UR6][R6.64] ;  /* 0x0000000606317981 */ /* 0x0008e2000c1e1500 */
[----:B0-----:R-:W-:Y:S01]  /*25b0*/  IMAD R79, R3, 0x99, RZ ;  /* 0x00000099034f7824 */ /* 0x001fe200078e02ff */
[----:B------:R-:W0:Y:S01]  /*25c0*/  LDC R156, c[0x0][0x248] ;  /* 0x00009200ff9c7b82 */ /* 0x000e220000000800 */
[----:B----4-:R-:W-:-:S02]  /*25d0*/  IADD3 R76, P1, R81, R122, RZ ;  /* 0x0000007a514c7210 */ /* 0x010fc40007f3e0ff */
[----:B------:R-:W-:Y:S02]  /*25e0*/  LEA.HI.X.SX32 R81, R43, R123, 0x1, P0 ;  /* 0x0000007b2b517211 */ /* 0x000fe400000f0eff */
[----:B------:R-:W-:-:S03]  /*25f0*/  IADD3 R6, P2, R103, R122, RZ ;  /* 0x0000007a67067210 */ /* 0x000fc60007f5e0ff */
[----:B------:R-:W4:Y:S01]  /*2600*/  LDC R211, c[0x0][0x248] ;  /* 0x00009200ffd37b82 */ /* 0x000f220000000800 */
[-C--:B------:R-:W-:Y:S01]  /*2610*/  IADD3 R78, P0, R95, R122.reuse, RZ ;  /* 0x0000007a5f4e7210 */ /* 0x080fe20007f1e0ff */
[----:B------:R-:W-:Y:S01]  /*2620*/  IMAD R51, R3, 0x91, RZ ;  /* 0x0000009103337824 */ /* 0x000fe200078e02ff */
[-C--:B------:R-:W-:Y:S01]  /*2630*/  LEA.HI.X.SX32 R7, R79, R123.reuse, 0x1, P2 ;  /* 0x0000007b4f077211 */ /* 0x080fe200010f0eff */
[----:B------:R-:W-:Y:S01]  /*2640*/  IMAD R85, R85, 0x152, RZ ;  /* 0x0000015255557824 */ /* 0x000fe200078e02ff */
[-C--:B------:R-:W-:Y:S01]  /*2650*/  LEA.HI.X.SX32 R79, R83, R123.reuse, 0x1, P0 ;  /* 0x0000007b534f7211 */ /* 0x080fe200000f0eff */
[----:B--2---:R-:W-:Y:S01]  /*2660*/  IMAD R101, R101, 0x172, RZ ;  /* 0x0000017265657824 */ /* 0x004fe200078e02ff */
[----:B------:R2:W3:Y:S01]  /*2670*/  LDG.E.U16 R43, desc[UR6][R80.64] ;  /* 0x00000006502b7981 */ /* 0x0004e2000c1e1500 */
[----:B------:R-:W1:Y:S01]  /*2680*/  LDC R103, c[0x0][0x248] ;  /* 0x00009200ff677b82 */ /* 0x000e620000000800 */
[----:B------:R-:W-:Y:S01]  /*2690*/  LEA.HI.X.SX32 R77, R51, R123, 0x1, P1 ;  /* 0x0000007b334d7211 */ /* 0x000fe200008f0eff */
[----:B------:R-:W-:Y:S01]  /*26a0*/  IMAD R83, R100, 0x162, RZ ;  /* 0x0000016264537824 */ /* 0x000fe200078e02ff */
[----:B------:R-:W3:Y:S01]  /*26b0*/  LDG.E.U16 R7, desc[UR6][R6.64] ;  /* 0x0000000606077981 */ /* 0x000ee2000c1e1500 */
[----:B------:R-:W-:Y:S01]  /*26c0*/  IMAD R51, R3, 0xa9, RZ ;  /* 0x000000a903337824 */ /* 0x000fe200078e02ff */
[-C--:B------:R-:W-:Y:S01]  /*26d0*/  IADD3 R84, P0, R85, R122.reuse, RZ ;  /* 0x0000007a55547210 */ /* 0x080fe20007f1e0ff */
[----:B------:R-:W-:Y:S01]  /*26e0*/  IMAD R95, R3, 0xc9, RZ ;  /* 0x000000c9035f7824 */ /* 0x000fe200078e02ff */
[----:B------:R-:W3:Y:S01]  /*26f0*/  LDG.E.U16 R76, desc[UR6][R76.64] ;  /* 0x000000064c4c7981 */ /* 0x000ee2000c1e1500 */
[----:B------:R-:W4:Y:S01]  /*2700*/  LDC R209, c[0x0][0x248] ;  /* 0x00009200ffd17b82 */ /* 0x000f220000000800 */
[----:B--2---:R-:W-:-:S02]  /*2710*/  IADD3 R80, P1, R83, R122, RZ ;  /* 0x0000007a53507210 */ /* 0x004fc40007f3e0ff */
[----:B------:R2:W3:Y:S01]  /*2720*/  LDG.E.U16 R6, desc[UR6][R78.64] ;  /* 0x000000064e067981 */ /* 0x0004e2000c1e1500 */
[----:B------:R-:W-:Y:S01]  /*2730*/  LEA.HI.X.SX32 R85, R51, R123, 0x1, P0 ;  /* 0x0000007b33557211 */ /* 0x000fe200000f0eff */
[----:B------:R-:W-:-:S03]  /*2740*/  IMAD R83, R3, 0xc1, RZ ;  /* 0x000000c103537824 */ /* 0x000fc600078e02ff */
[----:B------:R-:W4:Y:S01]  /*2750*/  LDC R213, c[0x0][0x248] ;  /* 0x00009200ffd57b82 */ /* 0x000f220000000800 */
[----:B------:R-:W-:Y:S02]  /*2760*/  IMAD R81, R3, 0xb1, RZ ;  /* 0x000000b103517824 */ /* 0x000fe400078e02ff */
[----:B------:R-:W-:Y:S01]  /*2770*/  IMAD R105, R105, 0x1c2, RZ ;  /* 0x000001c269697824 */ /* 0x000fe200078e02ff */
[----:B------:R-:W3:Y:S01]  /*2780*/  LDG.E.U16 R51, desc[UR6][R84.64] ;  /* 0x0000000654337981 */ /* 0x000ee2000c1e1500 */
[----:B--2---:R-:W-:-:S03]  /*2790*/  IMAD R79, R102, 0x182, RZ ;  /* 0x00000182664f7824 */ /* 0x004fc600078e02ff */
[----:B------:R-:W2:Y:S01]  /*27a0*/  LDC R215, c[0x0][0x248] ;  /* 0x00009200ffd77b82 */ /* 0x000ea20000000800 */
[-C--:B------:R-:W-:Y:S01]  /*27b0*/  IADD3 R78, P2, R101, R122.reuse, RZ ;  /* 0x0000007a654e7210 */ /* 0x080fe20007f5e0ff */
[----:B------:R-:W-:Y:S01]  /*27c0*/  IMAD R101, R94, 0x192, RZ ;  /* 0x000001925e657824 */ /* 0x000fe200078e02ff */
[----:B------:R-:W-:-:S05]  /*27d0*/  IADD3 R82, P0, R79, R122, RZ ;  /* 0x0000007a4f527210 */ /* 0x000fca0007f1e0ff */
[----:B------:R-:W0:Y:S01]  /*27e0*/  LDC R102, c[0x0][0x248] ;  /* 0x00009200ff667b82 */ /* 0x000e220000000800 */
[-C--:B------:R-:W-:Y:S02]  /*27f0*/  LEA.HI.X.SX32 R83, R83, R123.reuse, 0x1, P0 ;  /* 0x0000007b53537211 */ /* 0x080fe400000f0eff */
[-C--:B------:R-:W-:Y:S01]  /*2800*/  IADD3 R100, P0, R101, R122.reuse, RZ ;  /* 0x0000007a65647210 */ /* 0x080fe20007f1e0ff */
[----:B------:R-:W-:Y:S01]  /*2810*/  IMAD R77, R3, 0xb9, RZ ;  /* 0x000000b9034d7824 */ /* 0x000fe200078e02ff */
[-C--:B------:R-:W-:Y:S01]  /*2820*/  LEA.HI.X.SX32 R81, R81, R123.reuse, 0x1, P1 ;  /* 0x0000007b51517211 */ /* 0x080fe200008f0eff */
[----:B------:R-:W-:Y:S01]  /*2830*/  IMAD R185, R104, 0x1b2, RZ ;  /* 0x000001b268b97824 */ /* 0x000fe200078e02ff */
[-C--:B------:R-:W-:Y:S01]  /*2840*/  LEA.HI.X.SX32 R101, R95, R123.reuse, 0x1, P0 ;  /* 0x0000007b5f657211 */ /* 0x080fe200000f0eff */
[----:B------:R-:W-:Y:S01]  /*2850*/  IMAD R95, R3, 0xe1, RZ ;  /* 0x000000e1035f7824 */ /* 0x000fe200078e02ff */
[----:B------:R-:W-:Y:S01]  /*2860*/  IADD3 R94, P0, R105, R122, RZ ;  /* 0x0000007a695e7210 */ /* 0x000fe20007f1e0ff */
[----:B------:R1:W3:Y:S01]  /*2870*/  LDG.E.U16 R80, desc[UR6][R80.64] ;  /* 0x0000000650507981 */ /* 0x0002e2000c1e1500 */
[-C--:B------:R-:W-:Y:S01]  /*2880*/  LEA.HI.X.SX32 R79, R77, R123.reuse, 0x1, P2 ;  /* 0x0000007b4d4f7211 */ /* 0x080fe200010f0eff */
[----:B-1----:R-:W-:Y:S01]  /*2890*/  IMAD R103, R103, 0x1a2, RZ ;  /* 0x000001a267677824 */ /* 0x002fe200078e02ff */
[----:B------:R-:W-:Y:S01]  /*28a0*/  LEA.HI.X.SX32 R95, R95, R123, 0x1, P0 ;  /* 0x0000007b5f5f7211 */ /* 0x000fe200000f0eff */
[----:B------:R1:W3:Y:S01]  /*28b0*/  LDG.E.U16 R77, desc[UR6][R82.64] ;  /* 0x00000006524d7981 */ /* 0x0002e2000c1e1500 */
[----:B------:R-:W-:Y:S01]  /*28c0*/  IMAD R109, R109, 0x1d2, RZ ;  /* 0x000001d26d6d7824 */ /* 0x000fe200078e02ff */
[----:B------:R-:W5:Y:S01]  /*28d0*/  LDC R221, c[0x0][0x248] ;  /* 0x00009200ffdd7b82 */ /* 0x000f620000000800 */
[----:B------:R-:W-:-:S02]  /*28e0*/  IMAD R105, R150, 0x1e2, RZ ;  /* 0x000001e296697824 */ /* 0x000fc400078e02ff */
[----:B------:R-:W-:Y:S01]  /*28f0*/  IMAD R81, R3, 0xd9, RZ ;  /* 0x000000d903517824 */ /* 0x000fe200078e02ff */
[----:B------:R-:W3:Y:S01]  /*2900*/  LDG.E.U16 R79, desc[UR6][R78.64] ;  /* 0x000000064e4f7981 */ /* 0x000ee2000c1e1500 */
[-C--:B-1----:R-:W-:Y:S01]  /*2910*/  IADD3 R82, P2, R185, R122.reuse, RZ ;  /* 0x0000007ab9527210 */ /* 0x082fe20007f5e0ff */
[----:B------:R-:W-:Y:S02]  /*2920*/  IMAD R85, R3, 0xd1, RZ ;  /* 0x000000d103557824 */ /* 0x000fe400078e02ff */
[----:B------:R-:W1:Y:S01]  /*2930*/  LDC R150, c[0x0][0x248] ;  /* 0x00009200ff967b82 */ /* 0x000e620000000800 */
[-C--:B------:R-:W-:Y:S01]  /*2940*/  IADD3 R84, P1, R103, R122.reuse, RZ ;  /* 0x0000007a67547210 */ /* 0x080fe20007f3e0ff */
[----:B------:R-:W-:Y:S01]  /*2950*/  IMAD R103, R3, 0xe9, RZ ;  /* 0x000000e903677824 */ /* 0x000fe200078e02ff */
[----:B------:R-:W-:Y:S02]  /*2960*/  LEA.HI.X.SX32 R83, R81, R123, 0x1, P2 ;  /* 0x0000007b51537211 */ /* 0x000fe400010f0eff */
[----:B------:R0:W3:Y:S01]  /*2970*/  LDG.E.U16 R81, desc[UR6][R94.64] ;  /* 0x000000065e517981 */ /* 0x0000e2000c1e1500 */
[----:B------:R-:W-:-:S02]  /*2980*/  IADD3 R104, P0, R109, R122, RZ ;  /* 0x0000007a6d687210 */ /* 0x000fc40007f1e0ff */
[-C--:B------:R-:W-:Y:S01]  /*2990*/  LEA.HI.X.SX32 R85, R85, R123.reuse, 0x1, P1 ;  /* 0x0000007b55557211 */ /* 0x080fe200008f0eff */
[----:B------:R-:W-:Y:S01]  /*29a0*/  IMAD R185, R152, 0x1f2, RZ ;  /* 0x000001f298b97824 */ /* 0x000fe200078e02ff */
[----:B------:R4:W3:Y:S01]  /*29b0*/  LDG.E.U16 R78, desc[UR6][R100.64] ;  /* 0x00000006644e7981 */ /* 0x0008e2000c1e1500 */
[----:B------:R-:W2:Y:S03]  /*29c0*/  LDC R152, c[0x0][0x248] ;  /* 0x00009200ff987b82 */ /* 0x000ea60000000800 */
[----:B------:R4:W3:Y:S01]  /*29d0*/  LDG.E.U16 R84, desc[UR6][R84.64] ;  /* 0x0000000654547981 */ /* 0x0008e2000c1e1500 */
[----:B0-----:R-:W-:Y:S01]  /*29e0*/  IMAD R95, R102, 0x104, RZ ;  /* 0x00000104665f7824 */ /* 0x001fe200078e02ff */
[-C--:B------:R-:W-:Y:S02]  /*29f0*/  IADD3 R102, P1, R105, R122.reuse, RZ ;  /* 0x0000007a69667210 */ /* 0x080fe40007f3e0ff */
[-C--:B------:R-:W-:Y:S01]  /*2a00*/  LEA.HI.X.SX32 R105, R103, R123.reuse, 0x1, P0 ;  /* 0x0000007b67697211 */ /* 0x080fe200000f0eff */
[----:B------:R-:W3:Y:S01]  /*2a10*/  LDG.E.U16 R83, desc[UR6][R82.64] ;  /* 0x0000000652537981 */ /* 0x000ee2000c1e1500 */
[-C--:B------:R-:W-:Y:S01]  /*2a20*/  IADD3 R94, P0, R95, R122.reuse, RZ ;  /* 0x0000007a5f5e7210 */ /* 0x080fe20007f1e0ff */
[----:B----4-:R-:W-:Y:S01]  /*2a30*/  IMAD R101, R3, 0xf1, RZ ;  /* 0x000000f103657824 */ /* 0x010fe200078e02ff */
[----:B------:R-:W-:Y:S01]  /*2a40*/  IADD3 R100, P2, R185, R122, RZ ;  /* 0x0000007ab9647210 */ /* 0x000fe20007f5e0ff */
[----:B------:R-:W-:Y:S01]  /*2a50*/  IMAD R185, R142, 0x124, RZ ;  /* 0x000001248eb97824 */ /* 0x000fe200078e02ff */
[-C--:B------:R-:W-:Y:S01]  /*2a60*/  LEA.HI.X.SX32 R95, R107, R123.reuse, 0x1, P0 ;  /* 0x0000007b6b5f7211 */ /* 0x080fe200000f0eff */
[----:B------:R-:W-:Y:S01]  /*2a70*/  IMAD R85, R3, 0xf9, RZ ;  /* 0x000000f903557824 */ /* 0x000fe200078e02ff */
[-C--:B------:R-:W-:Y:S01]  /*2a80*/  LEA.HI.X.SX32 R103, R101, R123.reuse, 0x1, P1 ;  /* 0x0000007b65677211 */ /* 0x080fe200008f0eff */
[----:B------:R-:W0:Y:S01]  /*2a90*/  LDC R142, c[0x0][0x248] ;  /* 0x00009200ff8e7b82 */ /* 0x000e220000000800 */
[----:B------:R4:W3:Y:S02]  /*2aa0*/  LDG.E.U16 R82, desc[UR6][R104.64] ;  /* 0x0000000668527981 */ /* 0x0008e4000c1e1500 */
[----:B------:R-:W-:-:S02]  /*2ab0*/  LEA.HI.X.SX32 R101, R85, R123, 0x1, P2 ;  /* 0x0000007b55657211 */ /* 0x000fc400010f0eff */
[----:B------:R5:W3:Y:S03]  /*2ac0*/  LDG.E.U16 R107, desc[UR6][R94.64] ;  /* 0x000000065e6b7981 */ /* 0x000ae6000c1e1500 */
[----:B------:R-:W3:Y:S01]  /*2ad0*/  LDC R219, c[0x0][0x248] ;  /* 0x00009200ffdb7b82 */ /* 0x000ee20000000800 */
[----:B------:R1:W3:Y:S01]  /*2ae0*/  LDG.E.U16 R85, desc[UR6][R102.64] ;  /* 0x0000000666557981 */ /* 0x0002e2000c1e1500 */
[----:B----4-:R-:W-:Y:S01]  /*2af0*/  IMAD R105, R146, 0x164, RZ ;  /* 0x0000016492697824 */ /* 0x010fe200078e02ff */
[-C--:B------:R-:W-:Y:S02]  /*2b00*/  IADD3 R104, P1, R187, R122.reuse, RZ ;  /* 0x0000007abb687210 */ /* 0x080fe40007f3e0ff */
[----:B------:R4:W3:Y:S01]  /*2b10*/  LDG.E.U16 R109, desc[UR6][R100.64] ;  /* 0x00000006646d7981 */ /* 0x0008e2000c1e1500 */
[----:B-----5:R-:W-:Y:S01]  /*2b20*/  IADD3 R94, P0, R185, R122, RZ ;  /* 0x0000007ab95e7210 */ /* 0x020fe20007f1e0ff */
[----:B------:R-:W-:Y:S01]  /*2b30*/  IMAD R189, R154, 0x1e4, RZ ;  /* 0x000001e49abd7824 */ /* 0x000fe200078e02ff */
[----:B------:R-:W5:Y:S01]  /*2b40*/  LDC R146, c[0x0][0x248] ;  /* 0x00009200ff927b82 */ /* 0x000f620000000800 */
[----:B-1----:R-:W-:Y:S01]  /*2b50*/  IMAD R103, R148, 0x184, RZ ;  /* 0x0000018494677824 */ /* 0x002fe200078e02ff */
[----:B------:R-:W-:-:S02]  /*2b60*/  LEA.HI.X.SX32 R95, R138, R123, 0x1, P0 ;  /* 0x0000007b8a5f7211 */ /* 0x000fc400000f0eff */
[-C--:B------:R-:W-:Y:S01]  /*2b70*/  IADD3 R102, P0, R105, R122.reuse, RZ ;  /* 0x0000007a69667210 */ /* 0x080fe20007f1e0ff */
[----:B----4-:R-:W-:Y:S01]  /*2b80*/  IMAD R101, R150, 0x1a4, RZ ;  /* 0x000001a496657824 */ /* 0x010fe200078e02ff */
[-C--:B------:R-:W-:Y:S02]  /*2b90*/  IADD3 R100, P2, R103, R122.reuse, RZ ;  /* 0x0000007a67647210 */ /* 0x080fe40007f5e0ff */
[----:B------:R-:W1:Y:S01]  /*2ba0*/  LDC R148, c[0x0][0x248] ;  /* 0x00009200ff947b82 */ /* 0x000e620000000800 */
[-C--:B------:R-:W-:Y:S02]  /*2bb0*/  LEA.HI.X.SX32 R105, R106, R123.reuse, 0x1, P1 ;  /* 0x0000007b6a697211 */ /* 0x080fe400008f0eff */
[----:B------:R-:W-:Y:S01]  /*2bc0*/  LEA.HI.X.SX32 R103, R130, R123, 0x1, P0 ;  /* 0x0000007b82677211 */ /* 0x000fe200000f0eff */
[----:B------:R4:W3:Y:S04]  /*2bd0*/  LDG.E.U16 R106, desc[UR6][R94.64] ;  /* 0x000000065e6a7981 */ /* 0x0008e8000c1e1500 */
[----:B------:R-:W5:Y:S01]  /*2be0*/  LDC R130, c[0x0][0x248] ;  /* 0x00009200ff827b82 */ /* 0x000f620000000800 */
[----:B--2---:R-:W-:Y:S01]  /*2bf0*/  IMAD R187, R152, 0x1c4, RZ ;  /* 0x000001c498bb7824 */ /* 0x004fe200078e02ff */
[----:B------:R-:W2:Y:S01]  /*2c00*/  LDG.E.U16 R105, desc[UR6][R104.64] ;  /* 0x0000000668697981 */ /* 0x000ea2000c1e1500 */
[----:B----4-:R-:W-:-:S02]  /*2c10*/  IADD3 R94, P1, R101, R122, RZ ;  /* 0x0000007a655e7210 */ /* 0x010fc40007f3e0ff */
[----:B------:R-:W-:-:S03]  /*2c20*/  LEA.HI.X.SX32 R101, R131, R123, 0x1, P2 ;  /* 0x0000007b83657211 */ /* 0x000fc600010f0eff */
[----:B------:R-:W4:Y:S01]  /*2c30*/  LDC R150, c[0x0][0x248] ;  /* 0x00009200ff967b82 */ /* 0x000f220000000800 */
[----:B0-----:R-:W-:Y:S01]  /*2c40*/  IMAD R185, R142, 0x114, RZ ;  /* 0x000001148eb97824 */ /* 0x001fe200078e02ff */
[----:B------:R-:W2:Y:S06]  /*2c50*/  LDG.E.U16 R104, desc[UR6][R102.64] ;  /* 0x0000000666687981 */ /* 0x000eac000c1e1500 */
[----:B------:R-:W0:Y:S01]  /*2c60*/  LDC R131, c[0x0][0x248] ;  /* 0x00009200ff837b82 */ /* 0x000e220000000800 */
[-C--:B------:R-:W-:Y:S01]  /*2c70*/  LEA.HI.X.SX32 R95, R126, R123.reuse, 0x1, P1 ;  /* 0x0000007b7e5f7211 */ /* 0x080fe200008f0eff */
[----:B------:R1:W2:Y:S06]  /*2c80*/  LDG.E.U16 R103, desc[UR6][R100.64] ;  /* 0x0000000664677981 */ /* 0x0002ac000c1e1500 */
[----:B------:R-:W4:Y:S01]  /*2c90*/  LDC R138, c[0x0][0x248] ;  /* 0x00009200ff8a7b82 */ /* 0x000f220000000800 */
[-C--:B------:R-:W-:Y:S01]  /*2ca0*/  IADD3 R126, P2, R189, R122.reuse, RZ ;  /* 0x0000007abd7e7210 */ /* 0x080fe20007f5e0ff */
[----:B------:R5:W2:Y:S01]  /*2cb0*/  LDG.E.U16 R102, desc[UR6][R94.64] ;  /* 0x000000065e667981 */ /* 0x000aa2000c1e1500 */
[----:B-1----:R-:W-:Y:S01]  /*2cc0*/  IADD3 R100, P1, R187, R122, RZ ;  /* 0x0000007abb647210 */ /* 0x002fe20007f3e0ff */
[----:B------:R-:W-:Y:S01]  /*2cd0*/  IMAD R187, R144, 0x134, RZ ;  /* 0x0000013490bb7824 */ /* 0x000fe200078e02ff */
[----:B------:R-:W-:-:S03]  /*2ce0*/  LEA.HI.X.SX32 R127, R127, R123, 0x1, P2 ;  /* 0x0000007b7f7f7211 */ /* 0x000fc600010f0eff */
[----:B------:R-:W1:Y:S01]  /*2cf0*/  LDC R142, c[0x0][0x248] ;  /* 0x00009200ff8e7b82 */ /* 0x000e620000000800 */
[-C--:B------:R-:W-:Y:S02]  /*2d00*/  LEA.HI.X.SX32 R101, R124, R123.reuse, 0x1, P1 ;  /* 0x0000007b7c657211 */ /* 0x080fe400008f0eff */
[-C--:B-----5:R-:W-:Y:S02]  /*2d10*/  IADD3 R94, P0, R185, R122.reuse, RZ ;  /* 0x0000007ab95e7210 */ /* 0x0a0fe40007f1e0ff */
[-C--:B------:R-:W-:Y:S01]  /*2d20*/  IADD3 R124, P1, R187, R122.reuse, RZ ;  /* 0x0000007abb7c7210 */ /* 0x080fe20007f3e0ff */
[----:B------:R-:W-:Y:S01]  /*2d30*/  IMAD R185, R130, 0x154, RZ ;  /* 0x0000015482b97824 */ /* 0x000fe200078e02ff */
[-C--:B------:R-:W-:Y:S01]  /*2d40*/  LEA.HI.X.SX32 R95, R128, R123.reuse, 0x1, P0 ;  /* 0x0000007b805f7211 */ /* 0x080fe200000f0eff */
[----:B------:R-:W5:Y:S01]  /*2d50*/  LDC R144, c[0x0][0x248] ;  /* 0x00009200ff907b82 */ /* 0x000f620000000800 */
[----:B------:R-:W2:Y:S01]  /*2d60*/  LDG.E.U16 R101, desc[UR6][R100.64] ;  /* 0x0000000664657981 */ /* 0x000ea2000c1e1500 */
[----:B------:R-:W-:Y:S01]  /*2d70*/  LEA.HI.X.SX32 R125, R125, R123, 0x1, P1 ;  /* 0x0000007b7d7d7211 */ /* 0x000fe200008f0eff */
[----:B0-----:R-:W-:Y:S01]  /*2d80*/  IMAD R131, R131, 0x174, RZ ;  /* 0x0000017483837824 */ /* 0x001fe200078e02ff */
[-C--:B------:R-:W-:Y:S01]  /*2d90*/  IADD3 R130, P0, R185, R122.reuse, RZ ;  /* 0x0000007ab9827210 */ /* 0x080fe20007f1e0ff */
[----:B------:R-:W2:Y:S03]  /*2da0*/  LDG.E.U16 R95, desc[UR6][R94.64] ;  /* 0x000000065e5f7981 */ /* 0x000ea6000c1e1500 */
[----:B------:R-:W0:Y:S01]  /*2db0*/  LDC R154, c[0x0][0x248] ;  /* 0x00009200ff9a7b82 */ /* 0x000e220000000800 */
[----:B------:R4:W2:Y:S01]  /*2dc0*/  LDG.E.U16 R100, desc[UR6][R126.64] ;  /* 0x000000067e647981 */ /* 0x0008a2000c1e1500 */
[----:B------:R-:W-:-:S03]  /*2dd0*/  IADD3 R128, P1, R131, R122, RZ ;  /* 0x0000007a83807210 */ /* 0x000fc60007f3e0ff */
[----:B------:R1:W2:Y:S03]  /*2de0*/  LDG.E.U16 R94, desc[UR6][R124.64] ;  /* 0x000000067c5e7981 */ /* 0x0002a6000c1e1500 */
[----:B------:R-:W0:Y:S01]  /*2df0*/  LDC R152, c[0x0][0x248] ;  /* 0x00009200ff987b82 */ /* 0x000e220000000800 */
[----:B----4-:R-:W-:-:S07]  /*2e00*/  IMAD R127, R148, 0x1b4, RZ ;  /* 0x000001b4947f7824 */ /* 0x010fce00078e02ff */
[----:B------:R-:W4:Y:S01]  /*2e10*/  LDC R148, c[0x0][0x248] ;  /* 0x00009200ff947b82 */ /* 0x000f220000000800 */
[----:B-1----:R-:W-:Y:S01]  /*2e20*/  IMAD R125, R150, 0x1d4, RZ ;  /* 0x000001d4967d7824 */ /* 0x002fe200078e02ff */
[----:B------:R-:W-:Y:S01]  /*2e30*/  LEA.HI.X.SX32 R131, R129, R123, 0x1, P0 ;  /* 0x0000007b81837211 */ /* 0x000fe200000f0eff */
[----:B------:R-:W-:Y:S01]  /*2e40*/  IMAD R185, R138, 0x194, RZ ;  /* 0x000001948ab97824 */ /* 0x000fe200078e02ff */
[----:B------:R-:W-:-:S04]  /*2e50*/  IADD3 R124, P2, R127, R122, RZ ;  /* 0x0000007a7f7c7210 */ /* 0x000fc80007f5e0ff */
[----:B------:R-:W1:Y:S01]  /*2e60*/  LDC R150, c[0x0][0x248] ;  /* 0x00009200ff967b82 */ /* 0x000e620000000800 */
[-C--:B------:R-:W-:Y:S02]  /*2e70*/  LEA.HI.X.SX32 R129, R121, R123.reuse, 0x1, P1 ;  /* 0x0000007b79817211 */ /* 0x080fe400008f0eff */
[-C--:B------:R-:W-:Y:S01]  /*2e80*/  IADD3 R126, P0, R185, R122.reuse, RZ ;  /* 0x0000007ab97e7210 */ /* 0x080fe20007f1e0ff */
[----:B------:R5:W2:Y:S03]  /*2e90*/  LDG.E.U16 R121, desc[UR6][R130.64] ;  /* 0x0000000682797981 */ /* 0x000aa6000c1e1500 */
[-C--:B------:R-:W-:Y:S01]  /*2ea0*/  LEA.HI.X.SX32 R127, R136, R123.reuse, 0x1, P0 ;  /* 0x0000007b887f7211 */ /* 0x080fe200000f0eff */
[----:B------:R-:W3:Y:S01]  /*2eb0*/  LDC R223, c[0x0][0x248] ;  /* 0x00009200ffdf7b82 */ /* 0x000ee20000000800 */
[----:B-----5:R-:W-:Y:S02]  /*2ec0*/  IADD3 R130, P1, R125, R122, RZ ;  /* 0x0000007a7d827210 */ /* 0x020fe40007f3e0ff */
[-C--:B------:R-:W-:Y:S01]  /*2ed0*/  LEA.HI.X.SX32 R125, R132, R123.reuse, 0x1, P2 ;  /* 0x0000007b847d7211 */ /* 0x080fe200010f0eff */
[----:B------:R-:W-:Y:S01]  /*2ee0*/  IMAD R187, R142, 0x106, RZ ;  /* 0x000001068ebb7824 */ /* 0x000fe200078e02ff */
[----:B------:R-:W-:Y:S01]  /*2ef0*/  LEA.HI.X.SX32 R131, R134, R123, 0x1, P1 ;  /* 0x0000007b86837211 */ /* 0x000fe200008f0eff */
[----:B------:R-:W-:Y:S01]  /*2f00*/  IMAD R189, R144, 0x116, RZ ;  /* 0x0000011690bd7824 */ /* 0x000fe200078e02ff */
[----:B------:R5:W2:Y:S01]  /*2f10*/  LDG.E.U16 R134, desc[UR6][R126.64] ;  /* 0x000000067e867981 */ /* 0x000aa2000c1e1500 */
[----:B------:R-:W3:Y:S03]  /*2f20*/  LDC R226, c[0x0][0x248] ;  /* 0x00009200ffe27b82 */ /* 0x000ee60000000800 */
[----:B------:R0:W2:Y:S01]  /*2f30*/  LDG.E.U16 R136, desc[UR6][R124.64] ;  /* 0x000000067c887981 */ /* 0x0000a2000c1e1500 */
[----:B------:R-:W-:-:S03]  /*2f40*/  IMAD R185, R3, 0x83, RZ ;  /* 0x0000008303b97824 */ /* 0x000fc600078e02ff */
[----:B------:R4:W2:Y:S01]  /*2f50*/  LDG.E.U16 R132, desc[UR6][R128.64] ;  /* 0x0000000680847981 */ /* 0x0008a2000c1e1500 */
[----:B------:R-:W3:Y:S01]  /*2f60*/  LDC R228, c[0x0][0x248] ;  /* 0x00009200ffe47b82 */ /* 0x000ee20000000800 */
[----:B-----5:R-:W-:Y:S02]  /*2f70*/  IMAD R127, R146, 0x126, RZ ;  /* 0x00000126927f7824 */ /* 0x020fe400078e02ff */
[----:B------:R5:W2:Y:S01]  /*2f80*/  LDG.E.U16 R138, desc[UR6][R130.64] ;  /* 0x00000006828a7981 */ /* 0x000aa2000c1e1500 */
[-C--:B0-----:R-:W-:Y:S02]  /*2f90*/  IADD3 R124, P2, R191, R122.reuse, RZ ;  /* 0x0000007abf7c7210 */ /* 0x081fe40007f5e0ff */
[----:B------:R-:W-:Y:S02]  /*2fa0*/  IADD3 R126, P0, R187, R122, RZ ;  /* 0x0000007abb7e7210 */ /* 0x000fe40007f1e0ff */
[----:B------:R-:W0:Y:S01]  /*2fb0*/  LDC R230, c[0x0][0x248] ;  /* 0x00009200ffe67b82 */ /* 0x000e220000000800 */
[----:B------:R-:W-:-:S02]  /*2fc0*/  LEA.HI.X.SX32 R125, R140, R123, 0x1, P2 ;  /* 0x0000007b8c7d7211 */ /* 0x000fc400010f0eff */
[-C--:B----4-:R-:W-:Y:S01]  /*2fd0*/  IADD3 R128, P1, R189, R122.reuse, RZ ;  /* 0x0000007abd807210 */ /* 0x090fe20007f3e0ff */
[----:B------:R-:W-:Y:S01]  /*2fe0*/  IMAD R189, R148, 0x136, RZ ;  /* 0x0000013694bd7824 */ /* 0x000fe200078e02ff */
[----:B-----5:R-:W-:Y:S01]  /*2ff0*/  IADD3 R130, P2, R127, R122, RZ ;  /* 0x0000007a7f827210 */ /* 0x020fe20007f5e0ff */
[----:B------:R-:W-:Y:S01]  /*3000*/  IMAD R131, R3, 0x93, RZ ;  /* 0x0000009303837824 */ /* 0x000fe200078e02ff */
[-C--:B------:R-:W-:Y:S01]  /*3010*/  LEA.HI.X.SX32 R127, R185, R123.reuse, 0x1, P0 ;  /* 0x0000007bb97f7211 */ /* 0x080fe200000f0eff */
[C---:B------:R-:W-:Y:S01]  /*3020*/  IMAD R129, R3.reuse, 0x8b, RZ ;  /* 0x0000008b03817824 */ /* 0x040fe200078e02ff */
[----:B------:R1:W4:Y:S01]  /*3030*/  LDG.E.U16 R140, desc[UR6][R124.64] ;  /* 0x000000067c8c7981 */ /* 0x000322000c1e1500 */
[----:B------:R-:W-:Y:S01]  /*3040*/  IMAD R185, R3, 0x9b, RZ ;  /* 0x0000009b03b97824 */ /* 0x000fe200078e02ff */
[-C--:B------:R-:W-:Y:S01]  /*3050*/  LEA.HI.X.SX32 R131, R131, R123.reuse, 0x1, P2 ;  /* 0x0000007b83837211 */ /* 0x080fe200010f0eff */
[----:B------:R-:W5:Y:S01]  /*3060*/  LDC R232, c[0x0][0x248] ;  /* 0x00009200ffe87b82 */ /* 0x000f620000000800 */
[----:B------:R-:W-:Y:S01]  /*3070*/  LEA.HI.X.SX32 R129, R129, R123, 0x1, P1 ;  /* 0x0000007b81817211 */ /* 0x000fe200008f0eff */
[----:B------:R1:W4:Y:S01]  /*3080*/  LDG.E.U16 R142, desc[UR6][R126.64] ;  /* 0x000000067e8e7981 */ /* 0x000322000c1e1500 */
[----:B------:R-:W-:-:S03]  /*3090*/  IMAD R187, R3, 0xa3, RZ ;  /* 0x000000a303bb7824 */ /* 0x000fc600078e02ff */
[----:B------:R1:W4:Y:S02]  /*30a0*/  LDG.E.U16 R146, desc[UR6][R130.64] ;  /* 0x0000000682927981 */ /* 0x000324000c1e1500 */
[----:B-1----:R-:W-:Y:S01]  /*30b0*/  IMAD R125, R150, 0x146, RZ ;  /* 0x00000146967d7824 */ /* 0x002fe200078e02ff */
[-C--:B------:R-:W-:Y:S01]  /*30c0*/  IADD3 R124, P0, R189, R122.reuse, RZ ;  /* 0x0000007abd7c7210 */ /* 0x080fe20007f1e0ff */
[----:B------:R-:W-:Y:S01]  /*30d0*/  IMAD R189, R154, 0x166, RZ ;  /* 0x000001669abd7824 */ /* 0x000fe200078e02ff */
[----:B------:R1:W4:Y:S01]  /*30e0*/  LDG.E.U16 R144, desc[UR6][R128.64] ;  /* 0x0000000680907981 */ /* 0x000322000c1e1500 */
[----:B------:R-:W5:Y:S01]  /*30f0*/  LDC R234, c[0x0][0x248] ;  /* 0x00009200ffea7b82 */ /* 0x000f620000000800 */
[----:B------:R-:W-:Y:S01]  /*3100*/  IMAD R127, R152, 0x156, RZ ;  /* 0x00000156987f7824 */ /* 0x000fe200078e02ff */
[-C--:B------:R-:W-:Y:S02]  /*3110*/  IADD3 R126, P1, R125, R122.reuse, RZ ;  /* 0x0000007a7d7e7210 */ /* 0x080fe40007f3e0ff */
[-C--:B------:R-:W-:Y:S01]  /*3120*/  LEA.HI.X.SX32 R125, R185, R123.reuse, 0x1, P0 ;  /* 0x0000007bb97d7211 */ /* 0x080fe200000f0eff */
[----:B------:R-:W-:Y:S01]  /*3130*/  IMAD R131, R3, 0xb3, RZ ;  /* 0x000000b303837824 */ /* 0x000fe200078e02ff */
[-C--:B------:R-:W-:Y:S01]  /*3140*/  IADD3 R130, P0, R189, R122.reuse, RZ ;  /* 0x0000007abd827210 */ /* 0x080fe20007f1e0ff */
[----:B------:R-:W-:Y:S01]  /*3150*/  IMAD R189, R156, 0x176, RZ ;  /* 0x000001769cbd7824 */ /* 0x000fe200078e02ff */
[----:B------:R-:W5:Y:S01]  /*3160*/  LDC R225, c[0x0][0x248] ;  /* 0x00009200ffe17b82 */ /* 0x000f620000000800 */
[----:B-1----:R-:W-:Y:S01]  /*3170*/  IADD3 R128, P2, R127, R122, RZ ;  /* 0x0000007a7f807210 */ /* 0x002fe20007f5e0ff */
[----:B------:R1:W4:Y:S01]  /*3180*/  LDG.E.U16 R148, desc[UR6][R124.64] ;  /* 0x000000067c947981 */ /* 0x000322000c1e1500 */
[-C--:B------:R-:W-:Y:S01]  /*3190*/  LEA.HI.X.SX32 R127, R187, R123.reuse, 0x1, P1 ;  /* 0x0000007bbb7f7211 */ /* 0x080fe200008f0eff */
[----:B------:R-:W-:Y:S01]  /*31a0*/  IMAD R185, R3, 0xbb, RZ ;  /* 0x000000bb03b97824 */ /* 0x000fe200078e02ff */
[----:B------:R-:W-:-:S03]  /*31b0*/  LEA.HI.X.SX32 R131, R131, R123, 0x1, P0 ;  /* 0x0000007b83837211 */ /* 0x000fc600000f0eff */
[----:B------:R0:W4:Y:S01]  /*31c0*/  LDG.E.U16 R150, desc[UR6][R126.64] ;  /* 0x000000067e967981 */ /* 0x000122000c1e1500 */
[----:B-1----:R-:W-:Y:S01]  /*31d0*/  IMAD R125, R158, 0x186, RZ ;  /* 0x000001869e7d7824 */ /* 0x002fe200078e02ff */
[-C--:B------:R-:W-:Y:S01]  /*31e0*/  IADD3 R124, P0, R189, R122.reuse, RZ ;  /* 0x0000007abd7c7210 */ /* 0x080fe20007f1e0ff */
[----:B------:R-:W-:Y:S01]  /*31f0*/  IMAD R189, R162, 0x1a6, RZ ;  /* 0x000001a6a2bd7824 */ /* 0x000fe200078e02ff */
[----:B------:R1:W4:Y:S01]  /*3200*/  LDG.E.U16 R154, desc[UR6][R130.64] ;  /* 0x00000006829a7981 */ /* 0x000322000c1e1500 */
[----:B------:R-:W-:Y:S01]  /*3210*/  IMAD R129, R3, 0xab, RZ ;  /* 0x000000ab03817824 */ /* 0x000fe200078e02ff */
[-C--:B0-----:R-:W-:Y:S02]  /*3220*/  IADD3 R126, P1, R125, R122.reuse, RZ ;  /* 0x0000007a7d7e7210 */ /* 0x081fe40007f3e0ff */
[-C--:B------:R-:W-:Y:S02]  /*3230*/  LEA.HI.X.SX32 R125, R185, R123.reuse, 0x1, P0 ;  /* 0x0000007bb97d7211 */ /* 0x080fe400000f0eff */
[----:B-1----:R-:W-:Y:S01]  /*3240*/  IADD3 R130, P0, R189, R122, RZ ;  /* 0x0000007abd827210 */ /* 0x002fe20007f1e0ff */
[----:B------:R-:W-:Y:S01]  /*3250*/  IMAD R127, R160, 0x196, RZ ;  /* 0x00000196a07f7824 */ /* 0x000fe200078e02ff */
[----:B------:R-:W0:Y:S01]  /*3260*/  LDC R189, c[0x0][0x248] ;  /* 0x00009200ffbd7b82 */ /* 0x000e220000000800 */
[----:B------:R-:W-:Y:S01]  /*3270*/  LEA.HI.X.SX32 R129, R129, R123, 0x1, P2 ;  /* 0x0000007b81817211 */ /* 0x000fe200010f0eff */
[C---:B------:R-:W-:Y:S01]  /*3280*/  IMAD R187, R3.reuse, 0xc3, RZ ;  /* 0x000000c303bb7824 */ /* 0x040fe200078e02ff */
[----:B------:R1:W4:Y:S01]  /*3290*/  LDG.E.U16 R156, desc[UR6][R124.64] ;  /* 0x000000067c9c7981 */ /* 0x000322000c1e1500 */
[----:B------:R-:W-:-:S02]  /*32a0*/  IMAD R131, R3, 0xd3, RZ ;  /* 0x000000d303837824 */ /* 0x000fc400078e02ff */
[----:B------:R-:W-:Y:S01]  /*32b0*/  IMAD R191, R164, 0x1b6, RZ ;  /* 0x000001b6a4bf7824 */ /* 0x000fe200078e02ff */
[----:B------:R1:W4:Y:S01]  /*32c0*/  LDG.E.U16 R152, desc[UR6][R128.64] ;  /* 0x0000000680987981 */ /* 0x000322000c1e1500 */
[----:B------:R-:W-:Y:S01]  /*32d0*/  IMAD R185, R3, 0xdb, RZ ;  /* 0x000000db03b97824 */ /* 0x000fe200078e02ff */
[-C--:B------:R-:W-:Y:S01]  /*32e0*/  LEA.HI.X.SX32 R131, R131, R123.reuse, 0x1, P0 ;  /* 0x0000007b83837211 */ /* 0x080fe200000f0eff */
[----:B-1----:R-:W-:Y:S01]  /*32f0*/  IMAD R125, R166, 0x1c6, RZ ;  /* 0x000001c6a67d7824 */ /* 0x002fe200078e02ff */
[-C--:B------:R-:W-:Y:S01]  /*3300*/  IADD3 R124, P0, R191, R122.reuse, RZ ;  /* 0x0000007abf7c7210 */ /* 0x080fe20007f1e0ff */
[----:B------:R-:W-:Y:S01]  /*3310*/  IMAD R129, R3, 0xcb, RZ ;  /* 0x000000cb03817824 */ /* 0x000fe200078e02ff */
[----:B------:R-:W-:Y:S01]  /*3320*/  IADD3 R128, P2, R127, R122, RZ ;  /* 0x0000007a7f807210 */ /* 0x000fe20007f5e0ff */
[----:B------:R1:W4:Y:S01]  /*3330*/  LDG.E.U16 R162, desc[UR6][R130.64] ;  /* 0x0000000682a27981 */ /* 0x000322000c1e1500 */
[-C--:B------:R-:W-:Y:S01]  /*3340*/  LEA.HI.X.SX32 R127, R187, R123.reuse, 0x1, P1 ;  /* 0x0000007bbb7f7211 */ /* 0x080fe200008f0eff */
[----:B------:R-:W-:Y:S01]  /*3350*/  IMAD R191, R170, 0x1e6, RZ ;  /* 0x000001e6aabf7824 */ /* 0x000fe200078e02ff */
[----:B------:R-:W-:-:S03]  /*3360*/  LEA.HI.X.SX32 R129, R129, R123, 0x1, P2 ;  /* 0x0000007b81817211 */ /* 0x000fc600010f0eff */
[----:B------:R5:W4:Y:S01]  /*3370*/  LDG.E.U16 R158, desc[UR6][R126.64] ;  /* 0x000000067e9e7981 */ /* 0x000b22000c1e1500 */
[----:B-1----:R-:W-:-:S03]  /*3380*/  IMAD R131, R3, 0xf3, RZ ;  /* 0x000000f303837824 */ /* 0x002fc600078e02ff */
[----:B------:R1:W4:Y:S01]  /*3390*/  LDG.E.U16 R160, desc[UR6][R128.64] ;  /* 0x0000000680a07981 */ /* 0x000322000c1e1500 */
[----:B-----5:R-:W-:Y:S01]  /*33a0*/  IMAD R127, R168, 0x1d6, RZ ;  /* 0x000001d6a87f7824 */ /* 0x020fe200078e02ff */
[-C--:B------:R-:W-:Y:S02]  /*33b0*/  IADD3 R126, P1, R125, R122.reuse, RZ ;  /* 0x0000007a7d7e7210 */ /* 0x080fe40007f3e0ff */
[-C--:B------:R-:W-:Y:S02]  /*33c0*/  LEA.HI.X.SX32 R125, R185, R123.reuse, 0x1, P0 ;  /* 0x0000007bb97d7211 */ /* 0x080fe400000f0eff */
[-C--:B------:R-:W-:Y:S01]  /*33d0*/  IADD3 R130, P0, R191, R122.reuse, RZ ;  /* 0x0000007abf827210 */ /* 0x080fe20007f1e0ff */
[----:B------:R-:W5:Y:S01]  /*33e0*/  LDC R185, c[0x0][0x248] ;  /* 0x00009200ffb97b82 */ /* 0x000f620000000800 */
[----:B-1----:R-:W-:Y:S01]  /*33f0*/  IMAD R129, R3, 0xeb, RZ ;  /* 0x000000eb03817824 */ /* 0x002fe200078e02ff */
[----:B------:R-:W-:Y:S01]  /*3400*/  IADD3 R128, P2, R127, R122, RZ ;  /* 0x0000007a7f807210 */ /* 0x000fe20007f5e0ff */
[----:B0-----:R-:W-:Y:S01]  /*3410*/  IMAD R191, R189, 0x1f6, RZ ;  /* 0x000001f6bdbf7824 */ /* 0x001fe200078e02ff */
[-C--:B------:R-:W-:Y:S01]  /*3420*/  LEA.HI.X.SX32 R131, R131, R123.reuse, 0x1, P0 ;  /* 0x0000007b83837211 */ /* 0x080fe200000f0eff */
[----:B------:R-:W-:Y:S01]  /*3430*/  IMAD R187, R3, 0xe3, RZ ;  /* 0x000000e303bb7824 */ /* 0x000fe200078e02ff */
[----:B------:R-:W-:Y:S01]  /*3440*/  LEA.HI.X.SX32 R129, R129, R123, 0x1, P2 ;  /* 0x0000007b81817211 */ /* 0x000fe200010f0eff */
[----:B------:R0:W4:Y:S01]  /*3450*/  LDG.E.U16 R164, desc[UR6][R124.64] ;  /* 0x000000067ca47981 */ /* 0x000122000c1e1500 */
[----:B------:R-:W-:-:S03]  /*3460*/  IMAD R189, R178, 0x128, RZ ;  /* 0x00000128b2bd7824 */ /* 0x000fc600078e02ff */
[----:B------:R1:W4:Y:S01]  /*3470*/  LDG.E.U16 R170, desc[UR6][R130.64] ;  /* 0x0000000682aa7981 */ /* 0x000322000c1e1500 */
[----:B------:R-:W-:-:S03]  /*3480*/  LEA.HI.X.SX32 R127, R187, R123, 0x1, P1 ;  /* 0x0000007bbb7f7211 */ /* 0x000fc600008f0eff */
[----:B------:R1:W4:Y:S01]  /*3490*/  LDG.E.U16 R168, desc[UR6][R128.64] ;  /* 0x0000000680a87981 */ /* 0x000322000c1e1500 */
[----:B0-----:R-:W-:Y:S01]  /*34a0*/  IMAD R125, R3, 0xfb, RZ ;  /* 0x000000fb037d7824 */ /* 0x001fe200078e02ff */
[----:B------:R-:W-:Y:S01]  /*34b0*/  IADD3 R124, P2, R191, R122, RZ ;  /* 0x0000007abf7c7210 */ /* 0x000fe20007f5e0ff */
[----:B-1----:R-:W-:-:S03]  /*34c0*/  IMAD R131, R182, 0x138, RZ ;  /* 0x00000138b6837824 */ /* 0x002fc600078e02ff */
[-C--:B------:R-:W-:Y:S01]  /*34d0*/  LEA.HI.X.SX32 R125, R125, R123.reuse, 0x1, P2 ;  /* 0x0000007b7d7d7211 */ /* 0x080fe200010f0eff */
[----:B------:R-:W-:Y:S01]  /*34e0*/  IMAD R187, R176, 0x108, RZ ;  /* 0x00000108b0bb7824 */ /* 0x000fe200078e02ff */
[----:B------:R0:W4:Y:S01]  /*34f0*/  LDG.E.U16 R166, desc[UR6][R126.64] ;  /* 0x000000067ea67981 */ /* 0x000122000c1e1500 */
[-C--:B------:R-:W-:Y:S01]  /*3500*/  IADD3 R128, P1, R189, R122.reuse, RZ ;  /* 0x0000007abd807210 */ /* 0x080fe20007f3e0ff */
[----:B------:R-:W-:Y:S01]  /*3510*/  IMAD R189, R3, 0x9c, RZ ;  /* 0x0000009c03bd7824 */ /* 0x000fe200078e02ff */
[-C--:B------:R-:W-:Y:S01]  /*3520*/  IADD3 R130, P2, R131, R122.reuse, RZ ;  /* 0x0000007a83827210 */ /* 0x080fe20007f5e0ff */
[----:B------:R-:W-:Y:S01]  /*3530*/  IMAD R199, R184, 0x148, RZ ;  /* 0x00000148b8c77824 */ /* 0x000fe200078e02ff */
[-C--:B------:R-:W-:Y:S01]  /*3540*/  LEA.HI.X.SX32 R129, R172, R123.reuse, 0x1, P1 ;  /* 0x0000007bac817211 */ /* 0x080fe200008f0eff */
[----:B-----5:R-:W-:Y:S01]  /*3550*/  IMAD R185, R185, 0x168, RZ ;  /* 0x00000168b9b97824 */ /* 0x020fe200078e02ff */
[----:B------:R-:W-:Y:S01]  /*3560*/  LEA.HI.X.SX32 R131, R189, R123, 0x1, P2 ;  /* 0x0000007bbd837211 */ /* 0x000fe200010f0eff */
[----:B------:R1:W5:Y:S01]  /*3570*/  LDG.E.U16 R172, desc[UR6][R124.64] ;  /* 0x000000067cac7981 */ /* 0x000362000c1e1500 */
[----:B------:R-:W3:Y:S01]  /*3580*/  LDC R191, c[0x0][0x248] ;  /* 0x00009200ffbf7b82 */ /* 0x000ee20000000800 */
[----:B0-----:R-:W-:-:S02]  /*3590*/  IADD3 R126, P0, R187, R122, RZ ;  /* 0x0000007abb7e7210 */ /* 0x001fc40007f1e0ff */
[----:B------:R0:W5:Y:S02]  /*35a0*/  LDG.E.U16 R178, desc[UR6][R130.64] ;  /* 0x0000000682b27981 */ /* 0x000164000c1e1500 */
[----:B------:R-:W-:Y:S02]  /*35b0*/  LEA.HI.X.SX32 R127, R174, R123, 0x1, P0 ;  /* 0x0000007bae7f7211 */ /* 0x000fe400000f0eff */
[----:B------:R0:W5:Y:S01]  /*35c0*/  LDG.E.U16 R176, desc[UR6][R128.64] ;  /* 0x0000000680b07981 */ /* 0x000162000c1e1500 */
[----:B-1----:R-:W-:Y:S02]  /*35d0*/  IMAD R125, R192, 0x188, RZ ;  /* 0x00000188c07d7824 */ /* 0x002fe400078e02ff */
[----:B------:R-:W-:Y:S01]  /*35e0*/  IMAD R193, R193, 0x1a8, RZ ;  /* 0x000001a8c1c17824 */ /* 0x000fe200078e02ff */
[----:B------:R1:W5:Y:S01]  /*35f0*/  LDG.E.U16 R174, desc[UR6][R126.64] ;  /* 0x000000067eae7981 */ /* 0x000362000c1e1500 */
[-C--:B0-----:R-:W-:Y:S02]  /*3600*/  IADD3 R130, P0, R199, R122.reuse, RZ ;  /* 0x0000007ac7827210 */ /* 0x081fe40007f1e0ff */
[-C--:B------:R-:W-:Y:S01]  /*3610*/  IADD3 R124, P2, R125, R122.reuse, RZ ;  /* 0x0000007a7d7c7210 */ /* 0x080fe20007f5e0ff */
[----:B------:R-:W0:Y:S01]  /*3620*/  LDC R199, c[0x0][0x248] ;  /* 0x00009200ffc77b82 */ /* 0x000e220000000800 */
[----:B------:R-:W-:-:S02]  /*3630*/  IADD3 R128, P1, R185, R122, RZ ;  /* 0x0000007ab9807210 */ /* 0x000fc40007f3e0ff */
[-C--:B------:R-:W-:Y:S02]  /*3640*/  LEA.HI.X.SX32 R131, R179, R123.reuse, 0x1, P0 ;  /* 0x0000007bb3837211 */ /* 0x080fe400000f0eff */
[-C--:B------:R-:W-:Y:S02]  /*3650*/  LEA.HI.X.SX32 R125, R181, R123.reuse, 0x1, P2 ;  /* 0x0000007bb57d7211 */ /* 0x080fe400010f0eff */
[----:B------:R-:W-:Y:S01]  /*3660*/  LEA.HI.X.SX32 R129, R180, R123, 0x1, P1 ;  /* 0x0000007bb4817211 */ /* 0x000fe200008f0eff */
[----:B------:R-:W0:Y:S01]  /*3670*/  LDC R181, c[0x0][0x248] ;  /* 0x00009200ffb57b82 */ /* 0x000e220000000800 */
[----:B------:R1:W5:Y:S01]  /*3680*/  LDG.E.U16 R180, desc[UR6][R130.64] ;  /* 0x0000000682b47981 */ /* 0x000362000c1e1500 */
[----:B------:R-:W-:Y:S02]  /*3690*/  IMAD R179, R195, 0x1b8, RZ ;  /* 0x000001b8c3b37824 */ /* 0x000fe400078e02ff */
[----:B-1----:R-:W-:Y:S01]  /*36a0*/  IMAD R127, R186, 0x178, RZ ;  /* 0x00000178ba7f7824 */ /* 0x002fe200078e02ff */
[----:B------:R1:W5:Y:S03]  /*36b0*/  LDG.E.U16 R184, desc[UR6][R124.64] ;  /* 0x000000067cb87981 */ /* 0x000366000c1e1500 */
[----:B------:R-:W0:Y:S01]  /*36c0*/  LDC R195, c[0x0][0x248] ;  /* 0x00009200ffc37b82 */ /* 0x000e220000000800 */
[----:B------:R-:W-:Y:S01]  /*36d0*/  IMAD R187, R3, 0xbc, RZ ;  /* 0x000000bc03bb7824 */ /* 0x000fe200078e02ff */
[----:B------:R3:W5:Y:S01]  /*36e0*/  LDG.E.U16 R182, desc[UR6][R128.64] ;  /* 0x0000000680b67981 */ /* 0x000762000c1e1500 */
[----:B------:R-:W-:-:S05]  /*36f0*/  IADD3 R130, P1, R193, R122, RZ ;  /* 0x0000007ac1827210 */ /* 0x000fca0007f3e0ff */
[----:B------:R-:W0:Y:S01]  /*3700*/  LDC R193, c[0x0][0x248] ;  /* 0x00009200ffc17b82 */ /* 0x000e220000000800 */
[-C--:B------:R-:W-:Y:S01]  /*3710*/  IADD3 R126, P0, R127, R122.reuse, RZ ;  /* 0x0000007a7f7e7210 */ /* 0x080fe20007f1e0ff */
[----:B------:R-:W-:Y:S01]  /*3720*/  IMAD R197, R197, 0x1c8, RZ ;  /* 0x000001c8c5c57824 */ /* 0x000fe200078e02ff */
[-C--:B------:R-:W-:Y:S02]  /*3730*/  LEA.HI.X.SX32 R131, R183, R123.reuse, 0x1, P1 ;  /* 0x0000007bb7837211 */ /* 0x080fe400008f0eff */
[----:B------:R-:W-:Y:S01]  /*3740*/  LEA.HI.X.SX32 R127, R187, R123, 0x1, P0 ;  /* 0x0000007bbb7f7211 */ /* 0x000fe200000f0eff */
[----:B------:R-:W-:Y:S01]  /*3750*/  IMAD R201, R201, 0x1e8, RZ ;  /* 0x000001e8c9c97824 */ /* 0x000fe200078e02ff */
[-C--:B-1----:R-:W-:Y:S01]  /*3760*/  IADD3 R124, P0, R179, R122.reuse, RZ ;  /* 0x0000007ab37c7210 */ /* 0x082fe20007f1e0ff */
[----:B------:R-:W-:Y:S01]  /*3770*/  IMAD R186, R3, 0xdc, RZ ;  /* 0x000000dc03ba7824 */ /* 0x000fe200078e02ff */
[----:B------:R1:W5:Y:S01]  /*3780*/  LDG.E.U16 R185, desc[UR6][R130.64] ;  /* 0x0000000682b97981 */ /* 0x000362000c1e1500 */
[----:B---3--:R-:W-:Y:S01]  /*3790*/  IMAD R191, R191, 0x118, RZ ;  /* 0x00000118bfbf7824 */ /* 0x008fe200078e02ff */
[----:B------:R-:W-:-:S02]  /*37a0*/  IADD3 R128, P2, R201, R122, RZ ;  /* 0x0000007ac9807210 */ /* 0x000fc40007f5e0ff */
[----:B------:R3:W5:Y:S01]  /*37b0*/  LDG.E.U16 R183, desc[UR6][R126.64] ;  /* 0x000000067eb77981 */ /* 0x000762000c1e1500 */
[-C--:B------:R-:W-:Y:S01]  /*37c0*/  LEA.HI.X.SX32 R125, R186, R123.reuse, 0x1, P0 ;  /* 0x0000007bba7d7211 */ /* 0x080fe200000f0eff */
[----:B------:R-:W-:Y:S01]  /*37d0*/  IMAD R179, R3, 0x8c, RZ ;  /* 0x0000008c03b37824 */ /* 0x000fe200078e02ff */
[-C--:B------:R-:W-:Y:S02]  /*37e0*/  LEA.HI.X.SX32 R129, R188, R123.reuse, 0x1, P2 ;  /* 0x0000007bbc817211 */ /* 0x080fe400010f0eff */
[-C--:B-1----:R-:W-:Y:S01]  /*37f0*/  IADD3 R130, P0, R191, R122.reuse, RZ ;  /* 0x0000007abf827210 */ /* 0x082fe20007f1e0ff */
[----:B------:R1:W5:Y:S01]  /*3800*/  LDG.E.U16 R188, desc[UR6][R124.64] ;  /* 0x000000067cbc7981 */ /* 0x000362000c1e1500 */
[-C--:B---3--:R-:W-:Y:S01]  /*3810*/  IADD3 R126, P1, R197, R122.reuse, RZ ;  /* 0x0000007ac57e7210 */ /* 0x088fe20007f3e0ff */
[----:B0-----:R-:W-:Y:S01]  /*3820*/  IMAD R197, R181, 0x158, RZ ;  /* 0x00000158b5c57824 */ /* 0x001fe200078e02ff */
[-C--:B------:R-:W-:Y:S01]  /*3830*/  LEA.HI.X.SX32 R131, R179, R123.reuse, 0x1, P0 ;  /* 0x0000007bb3837211 */ /* 0x080fe200000f0eff */
[----:B------:R-:W-:Y:S01]  /*3840*/  IMAD R193, R193, 0x198, RZ ;  /* 0x00000198c1c17824 */ /* 0x000fe200078e02ff */
[----:B------:R-:W-:Y:S01]  /*3850*/  LEA.HI.X.SX32 R127, R190, R123, 0x1, P1 ;  /* 0x0000007bbe7f7211 */ /* 0x000fe200008f0eff */
[----:B------:R-:W-:Y:S01]  /*3860*/  IMAD R208, R3, 0xac, RZ ;  /* 0x000000ac03d07824 */ /* 0x000fe200078e02ff */
[----:B------:R-:W3:Y:S01]  /*3870*/  LDG.E.U16 R191, desc[UR6][R128.64] ;  /* 0x0000000680bf7981 */ /* 0x000ee2000c1e1500 */
[----:B-1----:R-:W-:Y:S01]  /*3880*/  IADD3 R124, P0, R197, R122, RZ ;  /* 0x0000007ac57c7210 */ /* 0x002fe20007f1e0ff */
[----:B------:R-:W-:-:S02]  /*3890*/  IMAD R195, R195, 0x1f8, RZ ;  /* 0x000001f8c3c37824 */ /* 0x000fc400078e02ff */
[----:B------:R0:W3:Y:S01]  /*38a0*/  LDG.E.U16 R190, desc[UR6][R126.64] ;  /* 0x000000067ebe7981 */ /* 0x0000e2000c1e1500 */
[----:B------:R-:W-:Y:S01]  /*38b0*/  IMAD R199, R199, 0x1d8, RZ ;  /* 0x000001d8c7c77824 */ /* 0x000fe200078e02ff */
[-C--:B------:R-:W-:Y:S01]  /*38c0*/  LEA.HI.X.SX32 R125, R208, R123.reuse, 0x1, P0 ;  /* 0x0000007bd07d7211 */ /* 0x080fe200000f0eff */
[----:B------:R-:W-:Y:S01]  /*38d0*/  IMAD R206, R3, 0xcc, RZ ;  /* 0x000000cc03ce7824 */ /* 0x000fe200078e02ff */
[----:B------:R1:W3:Y:S01]  /*38e0*/  LDG.E.U16 R192, desc[UR6][R130.64] ;  /* 0x0000000682c07981 */ /* 0x0002e2000c1e1500 */
[----:B------:R-:W-:Y:S01]  /*38f0*/  IMAD R217, R202, 0x10a, RZ ;  /* 0x0000010acad97824 */ /* 0x000fe200078e02ff */
[-C--:B0-----:R-:W-:Y:S01]  /*3900*/  IADD3 R126, P1, R193, R122.reuse, RZ ;  /* 0x0000007ac17e7210 */ /* 0x081fe20007f3e0ff */
[----:B------:R-:W-:Y:S01]  /*3910*/  IMAD R193, R3, 0xfc, RZ ;  /* 0x000000fc03c17824 */ /* 0x000fe200078e02ff */
[-C--:B-1----:R-:W-:Y:S01]  /*3920*/  IADD3 R130, P0, R195, R122.reuse, RZ ;  /* 0x0000007ac3827210 */ /* 0x082fe20007f1e0ff */
[----:B------:R-:W-:Y:S01]  /*3930*/  IMAD R181, R3, 0xec, RZ ;  /* 0x000000ec03b57824 */ /* 0x000fe200078e02ff */
[----:B------:R-:W-:Y:S01]  /*3940*/  IADD3 R128, P2, R199, R122, RZ ;  /* 0x0000007ac7807210 */ /* 0x000fe20007f5e0ff */
[----:B------:R0:W3:Y:S01]  /*3950*/  LDG.E.U16 R195, desc[UR6][R124.64] ;  /* 0x000000067cc37981 */ /* 0x0000e2000c1e1500 */
[----:B------:R-:W-:-:S02]  /*3960*/  LEA.HI.X.SX32 R131, R193, R123, 0x1, P0 ;  /* 0x0000007bc1837211 */ /* 0x000fc400000f0eff */
[-C--:B------:R-:W-:Y:S01]  /*3970*/  LEA.HI.X.SX32 R127, R206, R123.reuse, 0x1, P1 ;  /* 0x0000007bce7f7211 */ /* 0x080fe200008f0eff */
[----:B------:R-:W-:Y:S01]  /*3980*/  IMAD R205, R3, 0x85, RZ ;  /* 0x0000008503cd7824 */ /* 0x000fe200078e02ff */
[----:B------:R-:W-:Y:S01]  /*3990*/  LEA.HI.X.SX32 R129, R181, R123, 0x1, P2 ;  /* 0x0000007bb5817211 */ /* 0x000fe200010f0eff */
[----:B------:R-:W-:Y:S01]  /*39a0*/  IMAD R211, R211, 0x13a, RZ ;  /* 0x0000013ad3d37824 */ /* 0x000fe200078e02ff */
[----:B------:R1:W3:Y:S01]  /*39b0*/  LDG.E.U16 R201, desc[UR6][R130.64] ;  /* 0x0000000682c97981 */ /* 0x0002e2000c1e1500 */
[----:B0-----:R-:W-:Y:S01]  /*39c0*/  IADD3 R124, P0, R217, R122, RZ ;  /* 0x0000007ad97c7210 */ /* 0x001fe20007f1e0ff */
[----:B------:R-:W-:Y:S01]  /*39d0*/  IMAD R125, R204, 0x11a, RZ ;  /* 0x0000011acc7d7824 */ /* 0x000fe200078e02ff */
[----:B------:R-:W0:Y:S01]  /*39e0*/  LDC R217, c[0x0][0x248] ;  /* 0x00009200ffd97b82 */ /* 0x000e220000000800 */
[----:B------:R-:W-:Y:S01]  /*39f0*/  IMAD R209, R209, 0x12a, RZ ;  /* 0x0000012ad1d17824 */ /* 0x000fe200078e02ff */
[----:B------:R1:W3:Y:S01]  /*3a00*/  LDG.E.U16 R197, desc[UR6][R126.64] ;  /* 0x000000067ec57981 */ /* 0x0002e2000c1e1500 */
[----:B------:R-:W-:-:S02]  /*3a10*/  IMAD R207, R3, 0x8d, RZ ;  /* 0x0000008d03cf7824 */ /* 0x000fc400078e02ff */
[----:B-1----:R-:W-:Y:S01]  /*3a20*/  IMAD R131, R3, 0x9d, RZ ;  /* 0x0000009d03837824 */ /* 0x002fe200078e02ff */
[----:B------:R1:W3:Y:S01]  /*3a30*/  LDG.E.U16 R199, desc[UR6][R128.64] ;  /* 0x0000000680c77981 */ /* 0x0002e2000c1e1500 */
[----:B------:R-:W-:Y:S01]  /*3a40*/  IMAD R213, R213, 0x14a, RZ ;  /* 0x0000014ad5d57824 */ /* 0x000fe200078e02ff */
[-C--:B------:R-:W-:Y:S02]  /*3a50*/  IADD3 R126, P1, R125, R122.reuse, RZ ;  /* 0x0000007a7d7e7210 */ /* 0x080fe40007f3e0ff */
[-C--:B------:R-:W-:Y:S01]  /*3a60*/  LEA.HI.X.SX32 R125, R205, R123.reuse, 0x1, P0 ;  /* 0x0000007bcd7d7211 */ /* 0x080fe200000f0eff */
[----:B-1----:R-:W-:Y:S01]  /*3a70*/  IMAD R129, R3, 0x95, RZ ;  /* 0x0000009503817824 */ /* 0x002fe200078e02ff */
[-C--:B------:R-:W-:Y:S02]  /*3a80*/  IADD3 R130, P0, R211, R122.reuse, RZ ;  /* 0x0000007ad3827210 */ /* 0x080fe40007f1e0ff */
[----:B------:R-:W-:Y:S01]  /*3a90*/  IADD3 R128, P2, R209, R122, RZ ;  /* 0x0000007ad1807210 */ /* 0x000fe20007f5e0ff */
[----:B------:R-:W-:Y:S01]  /*3aa0*/  IMAD R215, R215, 0x15a, RZ ;  /* 0x0000015ad7d77824 */ /* 0x000fe200078e02ff */
[-C--:B------:R-:W-:Y:S01]  /*3ab0*/  LEA.HI.X.SX32 R127, R207, R123.reuse, 0x1, P1 ;  /* 0x0000007bcf7f7211 */ /* 0x080fe200008f0eff */
[----:B------:R1:W3:Y:S01]  /*3ac0*/  LDG.E.U16 R202, desc[UR6][R124.64] ;  /* 0x000000067cca7981 */ /* 0x0002e2000c1e1500 */
[-C--:B------:R-:W-:Y:S01]  /*3ad0*/  LEA.HI.X.SX32 R131, R131, R123.reuse, 0x1, P0 ;  /* 0x0000007b83837211 */ /* 0x080fe200000f0eff */
[----:B------:R-:W-:Y:S01]  /*3ae0*/  IMAD R209, R3, 0xa5, RZ ;  /* 0x000000a503d17824 */ /* 0x000fe200078e02ff */
[----:B------:R-:W-:Y:S01]  /*3af0*/  LEA.HI.X.SX32 R129, R129, R123, 0x1, P2 ;  /* 0x0000007b81817211 */ /* 0x000fe200010f0eff */
[----:B------:R-:W-:Y:S01]  /*3b00*/  IMAD R221, R221, 0x17a, RZ ;  /* 0x0000017adddd7824 */ /* 0x000fe200078e02ff */
[----:B------:R2:W3:Y:S01]  /*3b10*/  LDG.E.U16 R204, desc[UR6][R126.64] ;  /* 0x000000067ecc7981 */ /* 0x0004e2000c1e1500 */
[----:B------:R-:W-:-:S02]  /*3b20*/  IMAD R211, R3, 0xad, RZ ;  /* 0x000000ad03d37824 */ /* 0x000fc400078e02ff */
[----:B------:R-:W-:Y:S01]  /*3b30*/  IMAD R219, R219, 0x16a, RZ ;  /* 0x0000016adbdb7824 */ /* 0x000fe200078e02ff */
[----:B------:R2:W3:Y:S01]  /*3b40*/  LDG.E.U16 R207, desc[UR6][R130.64] ;  /* 0x0000000682cf7981 */ /* 0x0004e2000c1e1500 */
[-C--:B-1----:R-:W-:Y:S01]  /*3b50*/  IADD3 R124, P0, R213, R122.reuse, RZ ;  /* 0x0000007ad57c7210 */ /* 0x082fe20007f1e0ff */
[----:B------:R-:W-:Y:S02]  /*3b60*/  IMAD R223, R223, 0x18a, RZ ;  /* 0x0000018adfdf7824 */ /* 0x000fe400078e02ff */
[----:B------:R1:W3:Y:S01]  /*3b70*/  LDG.E.U16 R205, desc[UR6][R128.64] ;  /* 0x0000000680cd7981 */ /* 0x0002e2000c1e1500 */
[-C--:B------:R-:W-:Y:S02]  /*3b80*/  LEA.HI.X.SX32 R125, R209, R123.reuse, 0x1, P0 ;  /* 0x0000007bd17d7211 */ /* 0x080fe400000f0eff */
[-C--:B--2---:R-:W-:Y:S01]  /*3b90*/  IADD3 R126, P1, R215, R122.reuse, RZ ;  /* 0x0000007ad77e7210 */ /* 0x084fe20007f3e0ff */
[----:B------:R-:W-:Y:S01]  /*3ba0*/  IMAD R131, R3, 0xbd, RZ ;  /* 0x000000bd03837824 */ /* 0x000fe200078e02ff */
[-C--:B------:R-:W-:Y:S01]  /*3bb0*/  IADD3 R130, P0, R221, R122.reuse, RZ ;  /* 0x0000007add827210 */ /* 0x080fe20007f1e0ff */
[----:B------:R2:W3:Y:S01]  /*3bc0*/  LDG.E.U16 R209, desc[UR6][R124.64] ;  /* 0x000000067cd17981 */ /* 0x0004e2000c1e1500 */
[-C--:B------:R-:W-:Y:S01]  /*3bd0*/  LEA.HI.X.SX32 R127, R211, R123.reuse, 0x1, P1 ;  /* 0x0000007bd37f7211 */ /* 0x080fe200008f0eff */
[----:B-1----:R-:W-:Y:S01]  /*3be0*/  IMAD R129, R3, 0xb5, RZ ;  /* 0x000000b503817824 */ /* 0x002fe200078e02ff */
[----:B------:R-:W-:Y:S01]  /*3bf0*/  IADD3 R128, P2, R219, R122, RZ ;  /* 0x0000007adb807210 */ /* 0x000fe20007f5e0ff */
[----:B------:R-:W-:Y:S01]  /*3c00*/  IMAD R219, R3, 0xc5, RZ ;  /* 0x000000c503db7824 */ /* 0x000fe200078e02ff */
[-C--:B------:R-:W-:Y:S01]  /*3c10*/  LEA.HI.X.SX32 R131, R131, R123.reuse, 0x1, P0 ;  /* 0x0000007b83837211 */ /* 0x080fe200000f0eff */
[----:B------:R1:W3:Y:S01]  /*3c20*/  LDG.E.U16 R211, desc[UR6][R126.64] ;  /* 0x000000067ed37981 */ /* 0x0002e2000c1e1500 */
[----:B------:R-:W-:Y:S01]  /*3c30*/  LEA.HI.X.SX32 R129, R129, R123, 0x1, P2 ;  /* 0x0000007b81817211 */ /* 0x000fe200010f0eff */
[----:B0-----:R-:W-:-:S02]  /*3c40*/  IMAD R217, R217, 0x1ba, RZ ;  /* 0x000001bad9d97824 */ /* 0x001fc400078e02ff */
[----:B--2---:R-:W-:Y:S01]  /*3c50*/  IMAD R125, R226, 0x19a, RZ ;  /* 0x0000019ae27d7824 */ /* 0x004fe200078e02ff */
[-C--:B------:R-:W-:Y:S01]  /*3c60*/  IADD3 R124, P0, R223, R122.reuse, RZ ;  /* 0x0000007adf7c7210 */ /* 0x080fe20007f1e0ff */
[----:B------:R0:W2:Y:S01]  /*3c70*/  LDG.E.U16 R215, desc[UR6][R130.64] ;  /* 0x0000000682d77981 */ /* 0x0000a2000c1e1500 */
[----:B-1----:R-:W-:Y:S02]  /*3c80*/  IMAD R127, R228, 0x1aa, RZ ;  /* 0x000001aae47f7824 */ /* 0x002fe400078e02ff */
[-C--:B------:R-:W-:Y:S01]  /*3c90*/  IADD3 R126, P1, R125, R122.reuse, RZ ;  /* 0x0000007a7d7e7210 */ /* 0x080fe20007f3e0ff */
[----:B------:R1:W2:Y:S01]  /*3ca0*/  LDG.E.U16 R213, desc[UR6][R128.64] ;  /* 0x0000000680d57981 */ /* 0x0002a2000c1e1500 */
[-C--:B------:R-:W-:Y:S01]  /*3cb0*/  LEA.HI.X.SX32 R125, R219, R123.reuse, 0x1, P0 ;  /* 0x0000007bdb7d7211 */ /* 0x080fe200000f0eff */
[C---:B------:R-:W-:Y:S02]  /*3cc0*/  IMAD R221, R3.reuse, 0xcd, RZ ;  /* 0x000000cd03dd7824 */ /* 0x040fe400078e02ff */
[----:B0-----:R-:W-:Y:S01]  /*3cd0*/  IMAD R131, R3, 0xdd, RZ ;  /* 0x000000dd03837824 */ /* 0x001fe200078e02ff */
[-C--:B------:R-:W-:Y:S01]  /*3ce0*/  IADD3 R130, P0, R217, R122.reuse, RZ ;  /* 0x0000007ad9827210 */ /* 0x080fe20007f1e0ff */
[----:B------:R-:W-:Y:S01]  /*3cf0*/  IMAD R241, R230, 0x1ca, RZ ;  /* 0x000001cae6f17824 */ /* 0x000fe200078e02ff */
[----:B------:R0:W2:Y:S01]  /*3d00*/  LDG.E.U16 R217, desc[UR6][R124.64] ;  /* 0x000000067cd97981 */ /* 0x0000a2000c1e1500 */
[----:B-1----:R-:W-:Y:S01]  /*3d10*/  IMAD R129, R3, 0xd5, RZ ;  /* 0x000000d503817824 */ /* 0x002fe200078e02ff */
[-C--:B------:R-:W-:Y:S01]  /*3d20*/  IADD3 R128, P2, R127, R122.reuse, RZ ;  /* 0x0000007a7f807210 */ /* 0x080fe20007f5e0ff */
[----:B------:R-:W-:Y:S01]  /*3d30*/  IMAD R235, R3, 0xe5, RZ ;  /* 0x000000e503eb7824 */ /* 0x000fe200078e02ff */
[-C--:B------:R-:W-:Y:S01]  /*3d40*/  LEA.HI.X.SX32 R131, R131, R123.reuse, 0x1, P0 ;  /* 0x0000007b83837211 */ /* 0x080fe200000f0eff */
[----:B------:R-:W-:Y:S01]  /*3d50*/  IMAD R243, R232, 0x1da, RZ ;  /* 0x000001dae8f37824 */ /* 0x000fe200078e02ff */
[-C--:B------:R-:W-:Y:S01]  /*3d60*/  LEA.HI.X.SX32 R127, R221, R123.reuse, 0x1, P1 ;  /* 0x0000007bdd7f7211 */ /* 0x080fe200008f0eff */
[----:B------:R-:W-:Y:S01]  /*3d70*/  IMAD R245, R234, 0x1ea, RZ ;  /* 0x000001eaeaf57824 */ /* 0x000fe200078e02ff */
[----:B------:R-:W-:Y:S01]  /*3d80*/  LEA.HI.X.SX32 R129, R129, R123, 0x1, P2 ;  /* 0x0000007b81817211 */ /* 0x000fe200010f0eff */
[----:B------:R-:W-:Y:S01]  /*3d90*/  IMAD R225, R225, 0x1fa, RZ ;  /* 0x000001fae1e17824 */ /* 0x000fe200078e02ff */
[----:B0-----:R-:W-:Y:S01]  /*3da0*/  IADD3 R124, P0, R241, R122, RZ ;  /* 0x0000007af17c7210 */ /* 0x001fe20007f1e0ff */
[----:B------:R0:W2:Y:S01]  /*3db0*/  LDG.E.U16 R223, desc[UR6][R130.64] ;  /* 0x0000000682df7981 */ /* 0x0000a2000c1e1500 */
[----:B------:R-:W-:-:S02]  /*3dc0*/  IMAD R237, R3, 0xed, RZ ;  /* 0x000000ed03ed7824 */ /* 0x000fc400078e02ff */
[----:B------:R-:W-:Y:S01]  /*3dd0*/  IMAD R239, R3, 0xf5, RZ ;  /* 0x000000f503ef7824 */ /* 0x000fe200078e02ff */
[----:B------:R1:W2:Y:S01]  /*3de0*/  LDG.E.U16 R219, desc[UR6][R126.64] ;  /* 0x000000067edb7981 */ /* 0x0002a2000c1e1500 */
[----:B------:R-:W-:-:S03]  /*3df0*/  LEA.HI.X.SX32 R125, R235, R123, 0x1, P0 ;  /* 0x0000007beb7d7211 */ /* 0x000fc600000f0eff */
[----:B------:R1:W2:Y:S01]  /*3e00*/  LDG.E.U16 R221, desc[UR6][R128.64] ;  /* 0x0000000680dd7981 */ /* 0x0002a2000c1e1500 */
[----:B0-----:R-:W-:Y:S01]  /*3e10*/  IMAD R131, R3, 0xfd, RZ ;  /* 0x000000fd03837824 */ /* 0x001fe200078e02ff */
[-C--:B------:R-:W-:Y:S01]  /*3e20*/  IADD3 R130, P0, R225, R122.reuse, RZ ;  /* 0x0000007ae1827210 */ /* 0x080fe20007f1e0ff */
[----:B------:R-:W-:Y:S01]  /*3e30*/  IMAD R241, R3, 0xe, RZ ;  /* 0x0000000e03f17824 */ /* 0x000fe200078e02ff */
[----:B------:R0:W2:Y:S01]  /*3e40*/  LDG.E.U16 R225, desc[UR6][R124.64] ;  /* 0x000000067ce17981 */ /* 0x0000a2000c1e1500 */
[-C--:B-1----:R-:W-:Y:S02]  /*3e50*/  IADD3 R126, P1, R243, R122.reuse, RZ ;  /* 0x0000007af37e7210 */ /* 0x082fe40007f3e0ff */
[----:B------:R-:W-:Y:S02]  /*3e60*/  IADD3 R128, P2, R245, R122, RZ ;  /* 0x0000007af5807210 */ /* 0x000fe40007f5e0ff */
[-C--:B------:R-:W-:Y:S02]  /*3e70*/  LEA.HI.X.SX32 R127, R237, R123.reuse, 0x1, P1 ;  /* 0x0000007bed7f7211 */ /* 0x080fe400008f0eff */
[----:B------:R-:W-:-:S02]  /*3e80*/  LEA.HI.X.SX32 R129, R239, R123, 0x1, P2 ;  /* 0x0000007bef817211 */ /* 0x000fc400010f0eff */
[-C--:B------:R-:W-:Y:S01]  /*3e90*/  LEA.HI.X.SX32 R131, R131, R123.reuse, 0x1, P0 ;  /* 0x0000007b83837211 */ /* 0x080fe200000f0eff */
[----:B------:R1:W2:Y:S01]  /*3ea0*/  LDG.E.U16 R228, desc[UR6][R126.64] ;  /* 0x000000067ee47981 */ /* 0x0002a2000c1e1500 */
[-C--:B0-----:R-:W-:Y:S01]  /*3eb0*/  IADD3 R124, P0, R194, R122.reuse, RZ ;  /* 0x0000007ac27c7210 */ /* 0x081fe20007f1e0ff */
[C---:B------:R-:W-:Y:S02]  /*3ec0*/  IMAD R239, R3.reuse, 0x1e, RZ ;  /* 0x0000001e03ef7824 */ /* 0x040fe400078e02ff */
[----:B------:R0:W2:Y:S01]  /*3ed0*/  LDG.E.U16 R230, desc[UR6][R128.64] ;  /* 0x0000000680e67981 */ /* 0x0000a2000c1e1500 */
[----:B------:R-:W-:Y:S01]  /*3ee0*/  IMAD R235, R3, 0x2e, RZ ;  /* 0x0000002e03eb7824 */ /* 0x000fe200078e02ff */
[----:B------:R-:W-:Y:S01]  /*3ef0*/  LEA.HI.X.SX32 R125, R241, R123, 0x1, P0 ;  /* 0x0000007bf17d7211 */ /* 0x000fe200000f0eff */
[----:B------:R-:W-:Y:S01]  /*3f00*/  IMAD R237, R3, 0x3e, RZ ;  /* 0x0000003e03ed7824 */ /* 0x000fe200078e02ff */
[----:B------:R0:W2:Y:S01]  /*3f10*/  LDG.E.U16 R232, desc[UR6][R130.64] ;  /* 0x0000000682e87981 */ /* 0x0000a2000c1e1500 */
[----:B-1----:R-:W-:-:S03]  /*3f20*/  IADD3 R126, P1, R196, R122, RZ ;  /* 0x0000007ac47e7210 */ /* 0x002fc60007f3e0ff */
[----:B------:R-:W2:Y:S01]  /*3f30*/  LDG.E.U16 R194, desc[UR6][R124.64] ;  /* 0x000000067cc27981 */ /* 0x000ea2000c1e1500 */
[-C--:B0-----:R-:W-:Y:S02]  /*3f40*/  IADD3 R128, P2, R198, R122.reuse, RZ ;  /* 0x0000007ac6807210 */ /* 0x081fe40007f5e0ff */
[-C--:B------:R-:W-:Y:S02]  /*3f50*/  IADD3 R130, P0, R200, R122.reuse, RZ ;  /* 0x0000007ac8827210 */ /* 0x080fe40007f1e0ff */
[-C--:B------:R-:W-:Y:S02]  /*3f60*/  LEA.HI.X.SX32 R127, R239, R123.reuse, 0x1, P1 ;  /* 0x0000007bef7f7211 */ /* 0x080fe400008f0eff */
[-C--:B------:R-:W-:Y:S02]  /*3f70*/  LEA.HI.X.SX32 R129, R235, R123.reuse, 0x1, P2 ;  /* 0x0000007beb817211 */ /* 0x080fe400010f0eff */
[----:B------:R-:W-:Y:S01]  /*3f80*/  LEA.HI.X.SX32 R131, R237, R123, 0x1, P0 ;  /* 0x0000007bed837211 */ /* 0x000fe200000f0eff */
[----:B------:R0:W2:Y:S04]  /*3f90*/  LDG.E.U16 R196, desc[UR6][R126.64] ;  /* 0x000000067ec47981 */ /* 0x0000a8000c1e1500 */
[----:B------:R-:W2:Y:S04]  /*3fa0*/  LDG.E.U16 R198, desc[UR6][R128.64] ;  /* 0x0000000680c67981 */ /* 0x000ea8000c1e1500 */
[----:B------:R1:W2:Y:S01]  /*3fb0*/  LDG.E.U16 R200, desc[UR6][R130.64] ;  /* 0x0000000682c87981 */ /* 0x0002a2000c1e1500 */
[----:B------:R-:W4:Y:S01]  /*3fc0*/  S2UR UR5, SR_CgaCtaId ;  /* 0x00000000000579c3 */ /* 0x000f220000008800 */
[----:B0-----:R-:W-:-:S04]  /*3fd0*/  IADD3 R126, P0, R179, R122, RZ ;  /* 0x0000007ab37e7210 */ /* 0x001fc80007f1e0ff */
[-C--:B------:R-:W-:Y:S02]  /*3fe0*/  LEA.HI.X.SX32 R127, R203, R123.reuse, 0x1, P0 ;  /* 0x0000007bcb7f7211 */ /* 0x080fe400000f0eff */
[-C--:B------:R-:W-:Y:S01]  /*3ff0*/  IADD3 R124, P0, R208, R122.reuse, RZ ;  /* 0x0000007ad07c7210 */ /* 0x080fe20007f1e0ff */
[----:B------:R-:W-:Y:S02]  /*4000*/  IMAD R179, R3, 0x7, RZ ;  /* 0x0000000703b37824 */ /* 0x000fe400078e02ff */
[----:B------:R0:W2:Y:S01]  /*4010*/  LDG.E.U16 R203, desc[UR6][R126.64] ;  /* 0x000000067ecb7981 */ /* 0x0000a2000c1e1500 */
[----:B------:R-:W-:Y:S02]  /*4020*/  LEA.HI.X.SX32 R125, R210, R123, 0x1, P0 ;  /* 0x0000007bd27d7211 */ /* 0x000fe400000f0eff */
[----:B-1----:R-:W-:-:S04]  /*4030*/  IADD3 R130, P0, R241, R122, RZ ;  /* 0x0000007af1827210 */ /* 0x002fc80007f1e0ff */
[----:B------:R-:W-:Y:S01]  /*4040*/  LEA.HI.X.SX32 R131, R179, R123, 0x1, P0 ;  /* 0x0000007bb3837211 */ /* 0x000fe200000f0eff */
[----:B------:R-:W-:Y:S01]  /*4050*/  IMAD R179, R3, 0xf, RZ ;  /* 0x0000000f03b37824 */ /* 0x000fe200078e02ff */
[-C--:B0-----:R-:W-:Y:S02]  /*4060*/  IADD3 R126, P1, R206, R122.reuse, RZ ;  /* 0x0000007ace7e7210 */ /* 0x081fe40007f3e0ff */
[----:B------:R0:W2:Y:S01]  /*4070*/  LDG.E.U16 R206, desc[UR6][R124.64] ;  /* 0x000000067cce7981 */ /* 0x0000a2000c1e1500 */
[C---:B------:R-:W-:Y:S01]  /*4080*/  SHF.L.U32 R226, R236.reuse, 0x1, RZ ;  /* 0x00000001ece27819 */ /* 0x040fe200000006ff */
[----:B------:R-:W-:Y:S01]  /*4090*/  UMOV UR4, 0x400 ;  /* 0x0000040000047882 */ /* 0x000fe20000000000 */
[-C--:B------:R-:W-:Y:S01]  /*40a0*/  IADD3 R128, P2, R181, R122.reuse, RZ ;  /* 0x0000007ab5807210 */ /* 0x080fe20007f5e0ff */
[----:B----4-:R-:W-:Y:S01]  /*40b0*/  ULEA UR4, UR5, UR4, 0x18 ;  /* 0x0000000405047291 */ /* 0x010fe2000f8ec03f */
[----:B------:R-:W-:Y:S01]  /*40c0*/  LOP3.LUT R181, R236, 0xc0, RZ, 0xc0, !PT ;  /* 0x000000c0ecb57812 */ /* 0x000fe200078ec0ff */
[----:B------:R1:W4:Y:S01]  /*40d0*/  LDG.E.U16 R130, desc[UR6][R130.64] ;  /* 0x0000000682827981 */ /* 0x000322000c1e1500 */
[----:B0-----:R-:W-:-:S04]  /*40e0*/  IADD3 R124, P0, R239, R122, RZ ;  /* 0x0000007aef7c7210 */ /* 0x001fc80007f1e0ff */
[-C--:B------:R-:W-:Y:S02]  /*40f0*/  LEA.HI.X.SX32 R125, R179, R123.reuse, 0x1, P0 ;  /* 0x0000007bb37d7211 */ /* 0x080fe400000f0eff */
[----:B------:R-:W-:Y:S02]  /*4100*/  LOP3.LUT R179, R226, 0x7e, RZ, 0xc0, !PT ;  /* 0x0000007ee2b37812 */ /* 0x000fe400078ec0ff */
[----:B------:R-:W-:Y:S01]  /*4110*/  LEA.HI.X.SX32 R127, R214, R123, 0x1, P1 ;  /* 0x0000007bd67f7211 */ /* 0x000fe200008f0eff */
[----:B------:R-:W-:Y:S01]  /*4120*/  IMAD R241, R3, 0x17, RZ ;  /* 0x0000001703f17824 */ /* 0x000fe200078e02ff */
[----:B-1----:R-:W-:Y:S02]  /*4130*/  LEA R131, R181, R179, 0x9 ;  /* 0x000000b3b5837211 */ /* 0x002fe400078e48ff */
[----:B------:R-:W-:Y:S01]  /*4140*/  LEA.HI.X.SX32 R129, R212, R123, 0x1, P2 ;  /* 0x0000007bd4817211 */ /* 0x000fe200010f0eff */
[----:B------:R0:W4:Y:S04]  /*4150*/  LDG.E.U16 R208, desc[UR6][R126.64] ;  /* 0x000000067ed07981 */ /* 0x000128000c1e1500 */
[----:B------:R1:W-:Y:S04]  /*4160*/  STS.U16 [R131+UR4+0x2000], R2 ;  /* 0x0020000283007988 */ /* 0x0003e80008000404 */
[----:B------:R-:W-:Y:S04]  /*4170*/  STS.U16 [R131+UR4+0x400], R163 ;  /* 0x000400a383007988 */ /* 0x000fe80008000404 */
[----:B------:R-:W-:Y:S01]  /*4180*/  STS.U16 [R131+UR4+0x800], R151 ;  /* 0x0008009783007988 */ /* 0x000fe20008000404 */
[----:B-1----:R-:W-:-:S03]  /*4190*/  LOP3.LUT R2, R131, 0x10, RZ, 0x3c, !PT ;  /* 0x0000001083027812 */ /* 0x002fc600078e3cff */
[----:B------:R-:W-:Y:S04]  /*41a0*/  STS.U16 [R131+UR4+0x1000], R10 ;  /* 0x0010000a83007988 */ /* 0x000fe80008000404 */
[----:B------:R-:W-:Y:S04]  /*41b0*/  STS.U16 [R131+UR4], R177 ;  /* 0x000000b183007988 */ /* 0x000fe80008000404 */
[----:B------:R-:W-:Y:S04]  /*41c0*/  STS.U16 [R131+UR4+0x4000], R16 ;  /* 0x0040001083007988 */ /* 0x000fe80008000404 */
        /* <DEDUP_REMOVED lines=12> */
[----:B------:R1:W-:Y:S04]  /*4290*/  STS.U16 [R131+UR4+0x2c00], R5 ;  /* 0x002c000583007988 */ /* 0x0003e80008000404 */
[----:B------:R-:W-:Y:S04]  /*42a0*/  STS.U16 [R131+UR4+0x5800], R14 ;  /* 0x0058000e83007988 */ /* 0x000fe80008000404 */
[----:B------:R-:W-:Y:S04]  /*42b0*/  STS.U16 [R131+UR4+0xc00], R137 ;  /* 0x000c008983007988 */ /* 0x000fe80008000404 */
[----:B------:R-:W-:Y:S01]  /*42c0*/  STS.U16 [R131+UR4+0x1800], R27 ;  /* 0x0018001b83007988 */ /* 0x000fe20008000404 */
[----:B-1----:R-:W-:-:S03]  /*42d0*/  LOP3.LUT R5, R131, 0x20, RZ, 0x3c, !PT ;  /* 0x0000002083057812 */ /* 0x002fc600078e3cff */
[----:B------:R-:W-:Y:S04]  /*42e0*/  STS.U16 [R131+UR4+0x3000], R25 ;  /* 0x0030001983007988 */ /* 0x000fe80008000404 */
[----:B------:R-:W-:Y:S04]  /*42f0*/  STS.U16 [R131+UR4+0x6000], R26 ;  /* 0x0060001a83007988 */ /* 0x000fe80008000404 */
[----:B------:R-:W-:Y:S04]  /*4300*/  STS.U16 [R131+UR4+0x3400], R45 ;  /* 0x0034002d83007988 */ /* 0x000fe80008000404 */
[----:B------:R-:W-:Y:S04]  /*4310*/  STS.U16 [R131+UR4+0x6800], R4 ;  /* 0x0068000483007988 */ /* 0x000fe80008000404 */
[----:B------:R1:W-:Y:S04]  /*4320*/  STS.U16 [R131+UR4+0x3800], R0 ;  /* 0x0038000083007988 */ /* 0x0003e80008000404 */
[----:B------:R-:W-:Y:S04]  /*4330*/  STS.U16 [R131+UR4+0x7000], R12 ;  /* 0x0070000c83007988 */ /* 0x000fe80008000404 */
[----:B------:R-:W-:Y:S04]  /*4340*/  STS.U16 [R131+UR4+0x1c00], R108 ;  /* 0x001c006c83007988 */ /* 0x000fe80008000404 */
[----:B------:R-:W-:Y:S04]  /*4350*/  STS.U16 [R131+UR4+0x3c00], R50 ;  /* 0x003c003283007988 */ /* 0x000fe80008000404 */
[----:B------:R-:W-:Y:S04]  /*4360*/  STS.U16 [R131+UR4+0x5c00], R52 ;  /* 0x005c003483007988 */ /* 0x000fe80008000404 */
[----:B------:R-:W-:Y:S01]  /*4370*/  STS.U16 [R131+UR4+0x7c00], R11 ;  /* 0x007c000b83007988 */ /* 0x000fe20008000404 */
[----:B------:R-:W-:Y:S01]  /*4380*/  IMAD R15, R3, 0x4e, RZ ;  /* 0x0000004e030f7824 */ /* 0x000fe200078e02ff */
[----:B0-----:R-:W-:Y:S01]  /*4390*/  IADD3 R126, P1, R235, R122, RZ ;  /* 0x0000007aeb7e7210 */ /* 0x001fe20007f3e0ff */
[----:B------:R-:W-:Y:S01]  /*43a0*/  IMAD R17, R3, 0x5e, RZ ;  /* 0x0000005e03117824 */ /* 0x000fe200078e02ff */
[----:B------:R0:W-:Y:S01]  /*43b0*/  STS.U16 [R2+UR4+0x4c80], R7 ;  /* 0x004c800702007988 */ /* 0x0001e20008000404 */
[----:B-1----:R-:W-:Y:S01]  /*43c0*/  LOP3.LUT R0, R131, 0x40, RZ, 0x3c, !PT ;  /* 0x0000004083007812 */ /* 0x002fe200078e3cff */
[C---:B------:R-:W-:Y:S01]  /*43d0*/  IMAD R19, R3.reuse, 0x6e, RZ ;  /* 0x0000006e03137824 */ /* 0x040fe200078e02ff */
[----:B------:R-:W1:Y:S01]  /*43e0*/  LDC R41, c[0x0][0x248] ;  /* 0x00009200ff297b82 */ /* 0x000e620000000800 */
[----:B------:R-:W-:Y:S01]  /*43f0*/  STS.U16 [R2+UR4+0x4080], R49 ;  /* 0x0040803102007988 */ /* 0x000fe20008000404 */
[----:B------:R-:W-:-:S03]  /*4400*/  IMAD R239, R3, 0x1f, RZ ;  /* 0x0000001f03ef7824 */ /* 0x000fc600078e02ff */
[----:B------:R5:W4:Y:S01]  /*4410*/  LDG.E.U16 R210, desc[UR6][R128.64] ;  /* 0x0000000680d27981 */ /* 0x000b22000c1e1500 */
[----:B0-----:R-:W-:Y:S01]  /*4420*/  LOP3.LUT R7, R131, 0x30, RZ, 0x3c, !PT ;  /* 0x0000003083077812 */ /* 0x001fe200078e3cff */
[C---:B------:R-:W-:Y:S02]  /*4430*/  IMAD R23, R3.reuse, 0x7e, RZ ;  /* 0x0000007e03177824 */ /* 0x040fe400078e02ff */
[----:B------:R-:W-:Y:S01]  /*4440*/  STS.U16 [R2+UR4+0x4480], R43 ;  /* 0x0044802b02007988 */ /* 0x000fe20008000404 */
[C---:B------:R-:W-:Y:S01]  /*4450*/  IMAD R25, R3.reuse, 0x8e, RZ ;  /* 0x0000008e03197824 */ /* 0x040fe200078e02ff */
[----:B------:R-:W0:Y:S02]  /*4460*/  LDC R45, c[0x0][0x248] ;  /* 0x00009200ff2d7b82 */ /* 0x000e240000000800 */
[----:B------:R-:W-:Y:S04]  /*4470*/  STS.U16 [R2+UR4+0x4880], R76 ;  /* 0x0048804c02007988 */ /* 0x000fe80008000404 */
[----:B------:R5:W-:Y:S01]  /*4480*/  STS.U16 [R2+UR4+0x5080], R6 ;  /* 0x0050800602007988 */ /* 0x000be20008000404 */
[C---:B------:R-:W-:Y:S01]  /*4490*/  IMAD R27, R3.reuse, 0x9e, RZ ;  /* 0x0000009e031b7824 */ /* 0x040fe200078e02ff */
[----:B------:R-:W4:Y:S02]  /*44a0*/  LDC R44, c[0x0][0x248] ;  /* 0x00009200ff2c7b82 */ /* 0x000f240000000800 */
[----:B------:R3:W-:Y:S04]  /*44b0*/  STS.U16 [R2+UR4+0x5480], R51 ;  /* 0x0054803302007988 */ /* 0x0007e80008000404 */
[----:B------:R-:W-:Y:S01]  /*44c0*/  STS.U16 [R2+UR4+0x5880], R80 ;  /* 0x0058805002007988 */ /* 0x000fe20008000404 */
[----:B------:R-:W-:Y:S01]  /*44d0*/  IMAD R21, R3, 0x47, RZ ;  /* 0x0000004703157824 */ /* 0x000fe200078e02ff */
[----:B------:R-:W4:Y:S02]  /*44e0*/  LDC R50, c[0x0][0x248] ;  /* 0x00009200ff327b82 */ /* 0x000f240000000800 */
        /* <DEDUP_REMOVED lines=24> */
[----:B------:R2:W-:Y:S01]  /*4670*/  STS.U16 [R2+UR4+0x80], R175 ;  /* 0x000080af02007988 */ /* 0x0005e20008000404 */
[-C--:B-----5:R-:W-:Y:S01]  /*4680*/  IADD3 R6, P0, R15, R122.reuse, RZ ;  /* 0x0000007a0f067210 */ /* 0x0a0fe20007f1e0ff */
[----:B------:R-:W-:Y:S01]  /*4690*/  IMAD R11, R3, 0x2f, RZ ;  /* 0x0000002f030b7824 */ /* 0x000fe200078e02ff */
[----:B------:R-:W-:Y:S01]  /*46a0*/  LEA.HI.X.SX32 R127, R241, R123, 0x1, P1 ;  /* 0x0000007bf17f7211 */ /* 0x000fe200008f0eff */
[----:B------:R-:W-:Y:S01]  /*46b0*/  STS.U16 [R5+UR4+0x100], R173 ;  /* 0x000100ad05007988 */ /* 0x000fe20008000404 */
[----:B------:R-:W-:Y:S01]  /*46c0*/  IADD3 R128, P2, R237, R122, RZ ;  /* 0x0000007aed807210 */ /* 0x000fe20007f5e0ff */
[----:B------:R-:W5:Y:S02]  /*46d0*/  LDC R43, c[0x0][0x248] ;  /* 0x00009200ff2b7b82 */ /* 0x000f640000000800 */
[----:B------:R-:W-:Y:S04]  /*46e0*/  STS.U16 [R5+UR4+0x4100], R107 ;  /* 0x0041006b05007988 */ /* 0x000fe80008000404 */
[----:B------:R-:W-:Y:S01]  /*46f0*/  STS.U16 [R5+UR4+0x4900], R106 ;  /* 0x0049006a05007988 */ /* 0x000fe20008000404 */
[----:B-1----:R-:W-:Y:S01]  /*4700*/  IMAD R41, R41, 0x12e, RZ ;  /* 0x0000012e29297824 */ /* 0x002fe200078e02ff */
[----:B------:R-:W1:Y:S02]  /*4710*/  LDC R49, c[0x0][0x248] ;  /* 0x00009200ff317b82 */ /* 0x000e640000000800 */
[----:B------:R-:W-:Y:S04]  /*4720*/  STS.U16 [R5+UR4+0x5100], R105 ;  /* 0x0051006905007988 */ /* 0x000fe80008000404 */
[----:B------:R-:W-:Y:S01]  /*4730*/  STS.U16 [R5+UR4+0x5900], R104 ;  /* 0x0059006805007988 */ /* 0x000fe20008000404 */
[----:B0-----:R-:W-:Y:S01]  /*4740*/  IMAD R45, R45, 0x14e, RZ ;  /* 0x0000014e2d2d7824 */ /* 0x001fe200078e02ff */
[----:B---3--:R-:W0:Y:S02]  /*4750*/  LDC R51, c[0x0][0x248] ;  /* 0x00009200ff337b82 */ /* 0x008e240000000800 */
        /* <DEDUP_REMOVED lines=27> */
[----:B--2---:R-:W-:-:S03]  /*4910*/  LOP3.LUT R2, R131, 0x50, RZ, 0x3c, !PT ;  /* 0x0000005083027812 */ /* 0x004fc600078e3cff */
        /* <DEDUP_REMOVED lines=32> */
[----:B---3--:R-:W-:-:S02]  /*4b20*/  LOP3.LUT R5, R131, 0x60, RZ, 0x3c, !PT ;  /* 0x0000006083057812 */ /* 0x008fc400078e3cff */
[----:B------:R-:W-:Y:S01]  /*4b30*/  IADD3 R14, P1, R189, R122, RZ ;  /* 0x0000007abd0e7210 */ /* 0x000fe20007f3e0ff */
[----:B------:R-:W-:Y:S04]  /*4b40*/  STS.U16 [R0+UR4+0xa00], R143 ;  /* 0x000a008f00007988 */ /* 0x000fe80008000404 */
[----:B------:R-:W3:Y:S01]  /*4b50*/  LDG.E.U16 R124, desc[UR6][R124.64] ;  /* 0x000000067c7c7981 */ /* 0x000ee2000c1e1500 */
[----:B--2---:R-:W-:-:S03]  /*4b60*/  IMAD R7, R3, 0x27, RZ ;  /* 0x0000002703077824 */ /* 0x004fc600078e02ff */
[----:B------:R-:W-:Y:S02]  /*4b70*/  STS.U16 [R0+UR4+0xe00], R62 ;  /* 0x000e003e00007988 */ /* 0x000fe40008000404 */
[----:B------:R-:W-:Y:S02]  /*4b80*/  LEA.HI.X.SX32 R7, R7, R123, 0x1, P0 ;  /* 0x0000007b07077211 */ /* 0x000fe400000f0eff */
[----:B------:R-:W-:Y:S01]  /*4b90*/  STS.U16 [R0+UR4+0x1200], R61 ;  /* 0x0012003d00007988 */ /* 0x000fe20008000404 */
[----:B------:R-:W-:-:S03]  /*4ba0*/  IADD3 R10, P0, R17, R122, RZ ;  /* 0x0000007a110a7210 */ /* 0x000fc60007f1e0ff */
[----:B------:R-:W-:Y:S01]  /*4bb0*/  STS.U16 [R0+UR4+0x1a00], R60 ;  /* 0x001a003c00007988 */ /* 0x000fe20008000404 */
[----:B------:R-:W-:-:S03]  /*4bc0*/  LEA.HI.X.SX32 R15, R15, R123, 0x1, P1 ;  /* 0x0000007b0f0f7211 */ /* 0x000fc600008f0eff */
        /* <DEDUP_REMOVED lines=27> */
[----:B------:R-:W-:Y:S01]  /*4d80*/  STS.U16 [R0+UR4+0x7e00], R201 ;  /* 0x007e00c900007988 */ /* 0x000fe20008000404 */
[----:B------:R-:W-:-:S02]  /*4d90*/  IADD3 R12, P1, R19, R122, RZ ;  /* 0x0000007a130c7210 */ /* 0x000fc40007f3e0ff */
[-C--:B------:R-:W-:Y:S01]  /*4da0*/  LEA.HI.X.SX32 R129, R239, R123.reuse, 0x1, P2 ;  /* 0x0000007bef817211 */ /* 0x080fe200010f0eff */
[----:B------:R-:W-:Y:S01]  /*4db0*/  STS.U16 [R2+UR4+0x280], R167 ;  /* 0x000280a702007988 */ /* 0x000fe20008000404 */
[----:B------:R-:W-:Y:S01]  /*4dc0*/  LEA.HI.X.SX32 R11, R11, R123, 0x1, P0 ;  /* 0x0000007b0b0b7211 */ /* 0x000fe200000f0eff */
[----:B-----5:R-:W-:Y:S01]  /*4dd0*/  IMAD R43, R43, 0x13e, RZ ;  /* 0x0000013e2b2b7824 */ /* 0x020fe200078e02ff */
[----:B--2---:R-:W2:Y:S01]  /*4de0*/  LDC R54, c[0x0][0x248] ;  /* 0x00009200ff367b82 */ /* 0x004ea20000000800 */
[----:B------:R-:W-:Y:S04]  /*4df0*/  STS.U16 [R2+UR4+0x680], R153 ;  /* 0x0006809902007988 */ /* 0x000fe80008000404 */
[----:B------:R-:W-:Y:S01]  /*4e00*/  STS.U16 [R2+UR4+0xa80], R141 ;  /* 0x000a808d02007988 */ /* 0x000fe20008000404 */
[----:B-1----:R-:W-:-:S02]  /*4e10*/  IMAD R49, R49, 0x16c, RZ ;  /* 0x0000016c31317824 */ /* 0x002fc400078e02ff */
[----:B0-----:R-:W-:Y:S01]  /*4e20*/  IMAD R51, R51, 0x17c, RZ ;  /* 0x0000017c33337824 */ /* 0x001fe200078e02ff */
[----:B------:R-:W-:Y:S01]  /*4e30*/  STS.U16 [R2+UR4+0xe80], R40 ;  /* 0x000e802802007988 */ /* 0x000fe20008000404 */
[----:B------:R-:W0:Y:S03]  /*4e40*/  LDC R55, c[0x0][0x248] ;  /* 0x00009200ff377b82 */ /* 0x000e260000000800 */
        /* <DEDUP_REMOVED lines=28> */
[-C--:B------:R-:W-:Y:S01]  /*5010*/  IADD3 R8, P0, R186, R122.reuse, RZ ;  /* 0x0000007aba087210 */ /* 0x080fe20007f1e0ff */
[----:B-1----:R-:W1:Y:S02]  /*5020*/  LDC R32, c[0x0][0x248] ;  /* 0x00009200ff207b82 */ /* 0x002e640000000800 */
[----:B------:R5:W-:Y:S01]  /*5030*/  STS.U16 [R5+UR4+0x1300], R9 ;  /* 0x0013000905007988 */ /* 0x000be20008000404 */
[----:B------:R-:W-:-:S03]  /*5040*/  IADD3 R16, P2, R187, R122, RZ ;  /* 0x0000007abb107210 */ /* 0x000fc60007f5e0ff */
[----:B------:R4:W-:Y:S02]  /*5050*/  STS.U16 [R5+UR4+0x1b00], R13 ;  /* 0x001b000d05007988 */ /* 0x0009e40008000404 */
[----:B------:R-:W2:Y:S02]  /*5060*/  LDC R36, c[0x0][0x248] ;  /* 0x00009200ff247b82 */ /* 0x000ea40000000800 */
[----:B------:R-:W3:Y:S01]  /*5070*/  LDG.E.U16 R126, desc[UR6][R126.64] ;  /* 0x000000067e7e7981 */ /* 0x000ee2000c1e1500 */
[----:B-----5:R-:W-:-:S03]  /*5080*/  IMAD R9, R3, 0x37, RZ ;  /* 0x0000003703097824 */ /* 0x020fc600078e02ff */
[----:B------:R-:W-:Y:S02]  /*5090*/  STS.U16 [R5+UR4+0x300], R165 ;  /* 0x000300a505007988 */ /* 0x000fe40008000404 */
[----:B------:R-:W5:Y:S01]  /*50a0*/  LDC R40, c[0x0][0x248] ;  /* 0x00009200ff287b82 */ /* 0x000f620000000800 */
[-C--:B----4-:R-:W-:Y:S01]  /*50b0*/  LEA.HI.X.SX32 R13, R9, R123.reuse, 0x1, P1 ;  /* 0x0000007b090d7211 */ /* 0x090fe200008f0eff */
[----:B------:R-:W-:Y:S01]  /*50c0*/  STS.U16 [R5+UR4+0xb00], R139 ;  /* 0x000b008b05007988 */ /* 0x000fe20008000404 */
[-C--:B------:R-:W-:Y:S01]  /*50d0*/  LEA.HI.X.SX32 R9, R19, R123.reuse, 0x1, P0 ;  /* 0x0000007b13097211 */ /* 0x080fe200000f0eff */
[----:B------:R-:W-:Y:S02]  /*50e0*/  IMAD R19, R3, 0x3f, RZ ;  /* 0x0000003f03137824 */ /* 0x000fe400078e02ff */
[----:B------:R-:W-:Y:S01]  /*50f0*/  STS.U16 [R5+UR4+0x700], R194 ;  /* 0x000700c205007988 */ /* 0x000fe20008000404 */
[----:B------:R-:W-:-:S03]  /*5100*/  LEA.HI.X.SX32 R17, R17, R123, 0x1, P2 ;  /* 0x0000007b11117211 */ /* 0x000fc600010f0eff */
[----:B------:R-:W-:Y:S01]  /*5110*/  STS.U16 [R5+UR4+0xf00], R196 ;  /* 0x000f00c405007988 */ /* 0x000fe20008000404 */
[----:B------:R-:W-:-:S03]  /*5120*/  IADD3 R18, P2, R193, R122, RZ ;  /* 0x0000007ac1127210 */ /* 0x000fc60007f5e0ff */
[----:B------:R-:W-:Y:S04]  /*5130*/  STS.U16 [R5+UR4+0x1700], R198 ;  /* 0x001700c605007988 */ /* 0x000fe80008000404 */
[----:B------:R-:W-:Y:S04]  /*5140*/  STS.U16 [R5+UR4+0x1f00], R200 ;  /* 0x001f00c805007988 */ /* 0x000fe80008000404 */
[----:B------:R4:W3:Y:S04]  /*5150*/  LDG.E.U16 R2, desc[UR6][R14.64] ;  /* 0x000000060e027981 */ /* 0x0008e8000c1e1500 */
[----:B------:R0:W3:Y:S04]  /*5160*/  LDG.E.U16 R4, desc[UR6][R10.64] ;  /* 0x000000060a047981 */ /* 0x0000e8000c1e1500 */
[----:B------:R-:W3:Y:S01]  /*5170*/  LDG.E.U16 R0, desc[UR6][R6.64] ;  /* 0x0000000606007981 */ /* 0x000ee2000c1e1500 */
[----:B----4-:R-:W-:Y:S01]  /*5180*/  IADD3 R14, P0, R23, R122, RZ ;  /* 0x0000007a170e7210 */ /* 0x010fe20007f1e0ff */
[----:B------:R-:W-:-:S02]  /*5190*/  IMAD R31, R3, 0xbe, RZ ;  /* 0x000000be031f7824 */ /* 0x000fc400078e02ff */
[----:B------:R-:W4:Y:S01]  /*51a0*/  LDG.E.U16 R8, desc[UR6][R8.64] ;  /* 0x0000000608087981 */ /* 0x000f22000c1e1500 */
[-C--:B------:R-:W-:Y:S02]  /*51b0*/  LEA.HI.X.SX32 R15, R19, R123.reuse, 0x1, P0 ;  /* 0x0000007b130f7211 */ /* 0x080fe400000f0eff */
[----:B------:R-:W-:Y:S01]  /*51c0*/  LEA.HI.X.SX32 R19, R23, R123, 0x1, P2 ;  /* 0x0000007b17137211 */ /* 0x000fe200010f0eff */
[----:B------:R-:W4:Y:S01]  /*51d0*/  LDG.E.U16 R128, desc[UR6][R128.64] ;  /* 0x0000000680807981 */ /* 0x000f22000c1e1500 */
[----:B0-----:R-:W-:-:S03]  /*51e0*/  IADD3 R10, P1, R25, R122, RZ ;  /* 0x0000007a190a7210 */ /* 0x001fc60007f3e0ff */
[----:B------:R0:W4:Y:S01]  /*51f0*/  LDG.E.U16 R7, desc[UR6][R12.64] ;  /* 0x000000060c077981 */ /* 0x000122000c1e1500 */
[----:B------:R-:W-:-:S03]  /*5200*/  LEA.HI.X.SX32 R11, R21, R123, 0x1, P1 ;  /* 0x0000007b150b7211 */ /* 0x000fc600008f0eff */
[----:B------:R1:W4:Y:S01]  /*5210*/  LDG.E.U16 R34, desc[UR6][R18.64] ;  /* 0x0000000612227981 */ /* 0x000322000c1e1500 */
[C---:B------:R-:W-:Y:S02]  /*5220*/  IMAD R29, R3.reuse, 0xae, RZ ;  /* 0x000000ae031d7824 */ /* 0x040fe400078e02ff */
[C---:B------:R-:W-:Y:S01]  /*5230*/  IMAD R33, R3.reuse, 0xce, RZ ;  /* 0x000000ce03217824 */ /* 0x040fe200078e02ff */
[----:B------:R2:W4:Y:S01]  /*5240*/  LDG.E.U16 R20, desc[UR6][R10.64] ;  /* 0x000000060a147981 */ /* 0x000522000c1e1500 */
[----:B0-----:R-:W-:Y:S01]  /*5250*/  IMAD R13, R3, 0x4f, RZ ;  /* 0x0000004f030d7824 */ /* 0x001fe200078e02ff */
[-C--:B------:R-:W-:Y:S02]  /*5260*/  IADD3 R12, P0, R27, R122.reuse, RZ ;  /* 0x0000007a1b0c7210 */ /* 0x080fe40007f1e0ff */
[----:B------:R0:W4:Y:S01]  /*5270*/  LDG.E.U16 R6, desc[UR6][R16.64] ;  /* 0x0000000610067981 */ /* 0x000122000c1e1500 */
[----:B-1----:R-:W1:Y:S01]  /*5280*/  LDC R18, c[0x0][0x248] ;  /* 0x00009200ff127b82 */ /* 0x002e620000000800 */
[----:B------:R-:W-:Y:S01]  /*5290*/  LEA.HI.X.SX32 R13, R13, R123, 0x1, P0 ;  /* 0x0000007b0d0d7211 */ /* 0x000fe200000f0eff */
[----:B------:R-:W-:Y:S01]  /*52a0*/  IMAD R21, R3, 0x5f, RZ ;  /* 0x0000005f03157824 */ /* 0x000fe200078e02ff */
[----:B------:R5:W4:Y:S01]  /*52b0*/  LDG.E.U16 R9, desc[UR6][R14.64] ;  /* 0x000000060e097981 */ /* 0x000b22000c1e1500 */
[----:B--2---:R-:W-:Y:S01]  /*52c0*/  IADD3 R10, P1, R31, R122, RZ ;  /* 0x0000007a1f0a7210 */ /* 0x004fe20007f3e0ff */
[----:B------:R-:W-:-:S02]  /*52d0*/  IMAD R23, R3, 0x67, RZ ;  /* 0x0000006703177824 */ /* 0x000fc400078e02ff */
[----:B------:R2:W4:Y:S01]  /*52e0*/  LDG.E.U16 R22, desc[UR6][R12.64] ;  /* 0x000000060c167981 */ /* 0x000522000c1e1500 */
[----:B0-----:R-:W-:Y:S01]  /*52f0*/  IMAD R17, R3, 0x57, RZ ;  /* 0x0000005703117824 */ /* 0x001fe200078e02ff */
[-C--:B------:R-:W-:Y:S01]  /*5300*/  LEA.HI.X.SX32 R11, R21, R123.reuse, 0x1, P1 ;  /* 0x0000007b150b7211 */ /* 0x080fe200008f0eff */
[----:B------:R-:W-:Y:S01]  /*5310*/  IMAD R35, R3, 0xde, RZ ;  /* 0x000000de03237824 */ /* 0x000fe200078e02ff */
[----:B------:R-:W0:Y:S01]  /*5320*/  LDC R21, c[0x0][0x248] ;  /* 0x00009200ff157b82 */ /* 0x000e220000000800 */
[-C--:B-----5:R-:W-:Y:S02]  /*5330*/  IADD3 R14, P0, R29, R122.reuse, RZ ;  /* 0x0000007a1d0e7210 */ /* 0x0a0fe40007f1e0ff */
[----:B------:R5:W4:Y:S01]  /*5340*/  LDG.E.U16 R26, desc[UR6][R10.64] ;  /* 0x000000060a1a7981 */ /* 0x000b22000c1e1500 */
[-C--:B--2---:R-:W-:Y:S02]  /*5350*/  IADD3 R12, P2, R33, R122.reuse, RZ ;  /* 0x0000007a210c7210 */ /* 0x084fe40007f5e0ff */
[-C--:B------:R-:W-:Y:S01]  /*5360*/  LEA.HI.X.SX32 R15, R17, R123.reuse, 0x1, P0 ;  /* 0x0000007b110f7211 */ /* 0x080fe200000f0eff */
[----:B------:R-:W-:Y:S01]  /*5370*/  IMAD R17, R3, 0x6f, RZ ;  /* 0x0000006f03117824 */ /* 0x000fe200078e02ff */
[-C--:B------:R-:W-:Y:S01]  /*5380*/  LEA.HI.X.SX32 R13, R23, R123.reuse, 0x1, P2 ;  /* 0x0000007b170d7211 */ /* 0x080fe200010f0eff */
[----:B------:R-:W-:Y:S01]  /*5390*/  IMAD R23, R3, 0xee, RZ ;  /* 0x000000ee03177824 */ /* 0x000fe200078e02ff */
[----:B------:R-:W-:Y:S01]  /*53a0*/  IADD3 R16, P0, R35, R122, RZ ;  /* 0x0000007a23107210 */ /* 0x000fe20007f1e0ff */
[----:B------:R-:W-:Y:S01]  /*53b0*/  IMAD R19, R3, 0x77, RZ ;  /* 0x0000007703137824 */ /* 0x000fe200078e02ff */
[----:B------:R2:W4:Y:S02]  /*53c0*/  LDG.E.U16 R24, desc[UR6][R14.64] ;  /* 0x000000060e187981 */ /* 0x000524000c1e1500 */
[----:B------:R-:W-:-:S02]  /*53d0*/  LEA.HI.X.SX32 R17, R17, R123, 0x1, P0 ;  /* 0x0000007b11117211 */ /* 0x000fc400000f0eff */
[-C--:B-----5:R-:W-:Y:S01]  /*53e0*/  IADD3 R10, P0, R23, R122.reuse, RZ ;  /* 0x0000007a170a7210 */ /* 0x0a0fe20007f1e0ff */
[----:B------:R-:W-:Y:S01]  /*53f0*/  IMAD R37, R3, 0xfe, RZ ;  /* 0x000000fe03257824 */ /* 0x000fe200078e02ff */
[----:B------:R5:W4:Y:S01]  /*5400*/  LDG.E.U16 R28, desc[UR6][R12.64] ;  /* 0x000000060c1c7981 */ /* 0x000b22000c1e1500 */
[----:B------:R-:W-:Y:S01]  /*5410*/  IMAD R39, R32, 0x10c, RZ ;  /* 0x0000010c20277824 */ /* 0x000fe200078e02ff */
[----:B------:R-:W-:Y:S01]  /*5420*/  LEA.HI.X.SX32 R11, R19, R123, 0x1, P0 ;  /* 0x0000007b130b7211 */ /* 0x000fe200000f0eff */
[----:B-1----:R-:W-:Y:S01]  /*5430*/  IMAD R47, R18, 0x11c, RZ ;  /* 0x0000011c122f7824 */ /* 0x002fe200078e02ff */
[----:B------:R-:W1:Y:S01]  /*5440*/  LDC R19, c[0x0][0x248] ;  /* 0x00009200ff137b82 */ /* 0x000e620000000800 */
[----:B--2---:R-:W-:Y:S01]  /*5450*/  IMAD R15, R3, 0x7f, RZ ;  /* 0x0000007f030f7824 */ /* 0x004fe200078e02ff */
[----:B------:R2:W4:Y:S01]  /*5460*/  LDG.E.U16 R30, desc[UR6][R16.64] ;  /* 0x00000006101e7981 */ /* 0x000522000c1e1500 */
[----:B-----5:R-:W-:Y:S01]  /*5470*/  IMAD R13, R36, 0x10e, RZ ;  /* 0x0000010e240d7824 */ /* 0x020fe200078e02ff */
[----:B------:R-:W-:-:S04]  /*5480*/  IADD3 R12, P1, R37, R122, RZ ;  /* 0x0000007a250c7210 */ /* 0x000fc80007f3e0ff */
[----:B------:R-:W5:Y:S01]  /*5490*/  LDC R18, c[0x0][0x248] ;  /* 0x00009200ff127b82 */ /* 0x000f620000000800 */
[-C--:B------:R-:W-:Y:S01]  /*54a0*/  IADD3 R14, P2, R39, R122.reuse, RZ ;  /* 0x0000007a270e7210 */ /* 0x080fe20007f5e0ff */
[----:B------:R0:W4:Y:S01]  /*54b0*/  LDG.E.U16 R32, desc[UR6][R10.64] ;  /* 0x000000060a207981 */ /* 0x000122000c1e1500 */
[----:B--2---:R-:W-:Y:S01]  /*54c0*/  IMAD R17, R3, 0x87, RZ ;  /* 0x0000008703117824 */ /* 0x004fe200078e02ff */
[-C--:B------:R-:W-:Y:S02]  /*54d0*/  IADD3 R16, P0, R13, R122.reuse, RZ ;  /* 0x0000007a0d107210 */ /* 0x080fe40007f1e0ff */
[-C--:B------:R-:W-:Y:S02]  /*54e0*/  LEA.HI.X.SX32 R13, R15, R123.reuse, 0x1, P1 ;  /* 0x0000007b0f0d7211 */ /* 0x080fe400008f0eff */
[-C--:B------:R-:W-:Y:S02]  /*54f0*/  LEA.HI.X.SX32 R15, R231, R123.reuse, 0x1, P2 ;  /* 0x0000007be70f7211 */ /* 0x080fe400010f0eff */
[----:B------:R-:W-:Y:S01]  /*5500*/  LEA.HI.X.SX32 R17, R17, R123, 0x1, P0 ;  /* 0x0000007b11117211 */ /* 0x000fe200000f0eff */
[----:B0-----:R-:W-:Y:S01]  /*5510*/  IMAD R11, R40, 0x12c, RZ ;  /* 0x0000012c280b7824 */ /* 0x001fe200078e02ff */
[-C--:B------:R-:W-:Y:S01]  /*5520*/  IADD3 R10, P0, R47, R122.reuse, RZ ;  /* 0x0000007a2f0a7210 */ /* 0x080fe20007f1e0ff */
[----:B------:R-:W-:Y:S01]  /*5530*/  IMAD R21, R21, 0x11e, RZ ;  /* 0x0000011e15157824 */ /* 0x000fe200078e02ff */
[----:B------:R0:W2:Y:S01]  /*5540*/  LDG.E.U16 R38, desc[UR6][R14.64] ;  /* 0x000000060e267981 */ /* 0x0000a2000c1e1500 */
[----:B------:R-:W5:Y:S03]  /*5550*/  LDC R47, c[0x0][0x248] ;  /* 0x00009200ff2f7b82 */ /* 0x000f660000000800 */
[----:B------:R0:W2:Y:S04]  /*5560*/  LDG.E.U16 R36, desc[UR6][R12.64] ;  /* 0x000000060c247981 */ /* 0x0000a8000c1e1500 */
[----:B------:R1:W2:Y:S01]  /*5570*/  LDG.E.U16 R39, desc[UR6][R16.64] ;  /* 0x0000000610277981 */ /* 0x0002a2000c1e1500 */
[----:B0-----:R-:W-:-:S02]  /*5580*/  IADD3 R14, P2, R11, R122, RZ ;  /* 0x0000007a0b0e7210 */ /* 0x001fc40007f5e0ff */
[-C--:B------:R-:W-:Y:S01]  /*5590*/  LEA.HI.X.SX32 R11, R25, R123.reuse, 0x1, P0 ;  /* 0x0000007b190b7211 */ /* 0x080fe200000f0eff */
[----:B------:R-:W-:Y:S01]  /*55a0*/  IMAD R13, R3, 0x8f, RZ ;  /* 0x0000008f030d7824 */ /* 0x000fe200078e02ff */
[-C--:B------:R-:W-:Y:S01]  /*55b0*/  IADD3 R12, P1, R21, R122.reuse, RZ ;  /* 0x0000007a150c7210 */ /* 0x080fe20007f3e0ff */
[----:B-1----:R-:W-:Y:S01]  /*55c0*/  IMAD R17, R3, 0x97, RZ ;  /* 0x0000009703117824 */ /* 0x002fe200078e02ff */
[-C--:B------:R-:W-:Y:S01]  /*55d0*/  IADD3 R16, P0, R41, R122.reuse, RZ ;  /* 0x0000007a29107210 */ /* 0x080fe20007f1e0ff */
[----:B------:R-:W-:Y:S01]  /*55e0*/  IMAD R53, R19, 0x13c, RZ ;  /* 0x0000013c13357824 */ /* 0x000fe200078e02ff */
[-C--:B------:R-:W-:Y:S01]  /*55f0*/  LEA.HI.X.SX32 R13, R13, R123.reuse, 0x1, P1 ;  /* 0x0000007b0d0d7211 */ /* 0x080fe200008f0eff */
[----:B------:R-:W2:Y:S01]  /*5600*/  LDG.E.U16 R40, desc[UR6][R10.64] ;  /* 0x000000060a287981 */ /* 0x000ea2000c1e1500 */
[----:B------:R-:W-:Y:S01]  /*5610*/  LEA.HI.X.SX32 R17, R17, R123, 0x1, P0 ;  /* 0x0000007b11117211 */ /* 0x000fe200000f0eff */
[----:B------:R-:W-:Y:S02]  /*5620*/  IMAD R19, R3, 0x9f, RZ ;  /* 0x0000009f03137824 */ /* 0x000fe400078e02ff */
[----:B------:R0:W2:Y:S04]  /*5630*/  LDG.E.U16 R25, desc[UR6][R12.64] ;  /* 0x000000060c197981 */ /* 0x0000a8000c1e1500 */
[----:B------:R5:W2:Y:S01]  /*5640*/  LDG.E.U16 R41, desc[UR6][R16.64] ;  /* 0x0000000610297981 */ /* 0x000aa2000c1e1500 */
[----:B0-----:R-:W-:Y:S01]  /*5650*/  IADD3 R12, P1, R43, R122, RZ ;  /* 0x0000007a2b0c7210 */ /* 0x001fe20007f3e0ff */
[----:B-----5:R-:W-:-:S03]  /*5660*/  IMAD R17, R18, 0x15c, RZ ;  /* 0x0000015c12117824 */ /* 0x020fc600078e02ff */
[-C--:B------:R-:W-:Y:S01]  /*5670*/  LEA.HI.X.SX32 R13, R19, R123.reuse, 0x1, P1 ;  /* 0x0000007b130d7211 */ /* 0x080fe200008f0eff */
[----:B------:R-:W-:Y:S01]  /*5680*/  IMAD R21, R3, 0xa7, RZ ;  /* 0x000000a703157824 */ /* 0x000fe200078e02ff */
[-C--:B------:R-:W-:Y:S02]  /*5690*/  LEA.HI.X.SX32 R15, R229, R123.reuse, 0x1, P2 ;  /* 0x0000007be50f7211 */ /* 0x080fe400010f0eff */
[-C--:B------:R-:W-:Y:S02]  /*56a0*/  IADD3 R18, P1, R17, R122.reuse, RZ ;  /* 0x0000007a11127210 */ /* 0x080fe40007f3e0ff */
[----:B------:R-:W-:Y:S01]  /*56b0*/  IADD3 R16, P2, R45, R122, RZ ;  /* 0x0000007a2d107210 */ /* 0x000fe20007f5e0ff */
[----:B------:R0:W5:Y:S01]  /*56c0*/  LDG.E.U16 R42, desc[UR6][R14.64] ;  /* 0x000000060e2a7981 */ /* 0x000162000c1e1500 */
[-C--:B------:R-:W-:Y:S01]  /*56d0*/  LEA.HI.X.SX32 R19, R29, R123.reuse, 0x1, P1 ;  /* 0x0000007b1d137211 */ /* 0x080fe200008f0eff */
[----:B------:R-:W1:Y:S01]  /*56e0*/  LDC R45, c[0x0][0x248] ;  /* 0x00009200ff2d7b82 */ /* 0x000e620000000800 */
[----:B------:R-:W-:-:S02]  /*56f0*/  LEA.HI.X.SX32 R17, R21, R123, 0x1, P2 ;  /* 0x0000007b15117211 */ /* 0x000fc400010f0eff */
[-C--:B------:R-:W-:Y:S01]  /*5700*/  IADD3 R10, P0, R53, R122.reuse, RZ ;  /* 0x0000007a350a7210 */ /* 0x080fe20007f1e0ff */
[----:B------:R0:W5:Y:S04]  /*5710*/  LDG.E.U16 R48, desc[UR6][R18.64] ;  /* 0x0000000612307981 */ /* 0x000168000c1e1500 */
[----:B------:R-:W1:Y:S01]  /*5720*/  LDC R21, c[0x0][0x248] ;  /* 0x00009200ff157b82 */ /* 0x000e620000000800 */
[----:B0-----:R-:W-:Y:S01]  /*5730*/  IMAD R15, R44, 0x14c, RZ ;  /* 0x0000014c2c0f7824 */ /* 0x001fe200078e02ff */
[-C--:B------:R-:W-:Y:S01]  /*5740*/  LEA.HI.X.SX32 R11, R27, R123.reuse, 0x1, P0 ;  /* 0x0000007b1b0b7211 */ /* 0x080fe200000f0eff */
[----:B------:R-:W-:Y:S01]  /*5750*/  IMAD R47, R47, 0x15e, RZ ;  /* 0x0000015e2f2f7824 */ /* 0x000fe200078e02ff */
[----:B------:R0:W5:Y:S04]  /*5760*/  LDG.E.U16 R27, desc[UR6][R12.64] ;  /* 0x000000060c1b7981 */ /* 0x000168000c1e1500 */
[----:B------:R-:W1:Y:S01]  /*5770*/  LDC R18, c[0x0][0x248] ;  /* 0x00009200ff127b82 */ /* 0x000e620000000800 */
[-C--:B------:R-:W-:Y:S01]  /*5780*/  IADD3 R14, P0, R15, R122.reuse, RZ ;  /* 0x0000007a0f0e7210 */ /* 0x080fe20007f1e0ff */
[----:B------:R0:W5:Y:S04]  /*5790*/  LDG.E.U16 R44, desc[UR6][R10.64] ;  /* 0x000000060a2c7981 */ /* 0x000168000c1e1500 */
[----:B------:R0:W5:Y:S02]  /*57a0*/  LDG.E.U16 R29, desc[UR6][R16.64] ;  /* 0x00000006101d7981 */ /* 0x000164000c1e1500 */
[----:B------:R-:W1:Y:S01]  /*57b0*/  LDC R53, c[0x0][0x248] ;  /* 0x00009200ff357b82 */ /* 0x000e620000000800 */
[-C--:B------:R-:W-:Y:S01]  /*57c0*/  LEA.HI.X.SX32 R15, R227, R123.reuse, 0x1, P0 ;  /* 0x0000007be30f7211 */ /* 0x080fe200000f0eff */
[----:B0-----:R-:W-:Y:S01]  /*57d0*/  IMAD R13, R50, 0x16e, RZ ;  /* 0x0000016e320d7824 */ /* 0x001fe200078e02ff */
[-C--:B------:R-:W-:Y:S01]  /*57e0*/  IADD3 R12, P1, R49, R122.reuse, RZ ;  /* 0x0000007a310c7210 */ /* 0x080fe20007f3e0ff */
[----:B------:R-:W-:Y:S01]  /*57f0*/  IMAD R11, R3, 0xaf, RZ ;  /* 0x000000af030b7824 */ /* 0x000fe200078e02ff */
[----:B------:R-:W-:Y:S01]  /*5800*/  IADD3 R10, P0, R47, R122, RZ ;  /* 0x0000007a2f0a7210 */ /* 0x000fe20007f1e0ff */
[----:B------:R0:W5:Y:S02]  /*5810*/  LDG.E.U16 R46, desc[UR6][R14.64] ;  /* 0x000000060e2e7981 */ /* 0x000164000c1e1500 */
[----:B------:R-:W0:Y:S01]  /*5820*/  LDC R47, c[0x0][0x248] ;  /* 0x00009200ff2f7b82 */ /* 0x000e220000000800 */
[----:B------:R-:W-:-:S02]  /*5830*/  LEA.HI.X.SX32 R11, R11, R123, 0x1, P0 ;  /* 0x0000007b0b0b7211 */ /* 0x000fc400000f0eff */
[-C--:B------:R-:W-:Y:S01]  /*5840*/  IADD3 R16, P0, R51, R122.reuse, RZ ;  /* 0x0000007a33107210 */ /* 0x080fe20007f1e0ff */
[----:B-1----:R-:W-:Y:S02]  /*5850*/  IMAD R45, R45, 0x18c, RZ ;  /* 0x0000018c2d2d7824 */ /* 0x002fe400078e02ff */
[----:B------:R-:W-:Y:S01]  /*5860*/  IMAD R21, R21, 0x17e, RZ ;  /* 0x0000017e15157824 */ /* 0x000fe200078e02ff */
[-C--:B0-----:R-:W-:Y:S01]  /*5870*/  IADD3 R14, P2, R13, R122.reuse, RZ ;  /* 0x0000007a0d0e7210 */ /* 0x081fe20007f5e0ff */
[----:B------:R-:W-:Y:S01]  /*5880*/  IMAD R15, R3, 0xb7, RZ ;  /* 0x000000b7030f7824 */ /* 0x000fe200078e02ff */
[-C--:B------:R-:W-:Y:S01]  /*5890*/  LEA.HI.X.SX32 R13, R224, R123.reuse, 0x1, P1 ;  /* 0x0000007be00d7211 */ /* 0x080fe200008f0eff */
[----:B------:R0:W5:Y:S01]  /*58a0*/  LDG.E.U16 R43, desc[UR6][R10.64] ;  /* 0x000000060a2b7981 */ /* 0x000162000c1e1500 */
[-C--:B------:R-:W-:Y:S01]  /*58b0*/  LEA.HI.X.SX32 R17, R31, R123.reuse, 0x1, P0 ;  /* 0x0000007b1f117211 */ /* 0x080fe200000f0eff */
[----:B------:R-:W1:Y:S02]  /*58c0*/  LDC R49, c[0x0][0x248] ;  /* 0x00009200ff317b82 */ /* 0x000e640000000800 */
[----:B------:R0:W5:Y:S01]  /*58d0*/  LDG.E.U16 R50, desc[UR6][R12.64] ;  /* 0x000000060c327981 */ /* 0x000162000c1e1500 */
[----:B------:R-:W-:Y:S01]  /*58e0*/  IMAD R19, R18, 0x1bc, RZ ;  /* 0x000001bc12137824 */ /* 0x000fe200078e02ff */
[----:B------:R-:W-:Y:S01]  /*58f0*/  LEA.HI.X.SX32 R15, R15, R123, 0x1, P2 ;  /* 0x0000007b0f0f7211 */ /* 0x000fe200010f0eff */
[----:B------:R-:W-:Y:S01]  /*5900*/  IMAD R53, R53, 0x19c, RZ ;  /* 0x0000019c35357824 */ /* 0x000fe200078e02ff */
[----:B------:R0:W5:Y:S02]  /*5910*/  LDG.E.U16 R52, desc[UR6][R16.64] ;  /* 0x0000000610347981 */ /* 0x000164000c1e1500 */
[----:B0-----:R-:W-:Y:S01]  /*5920*/  IMAD R11, R3, 0xbf, RZ ;  /* 0x000000bf030b7824 */ /* 0x001fe200078e02ff */
[-C--:B------:R-:W-:Y:S01]  /*5930*/  IADD3 R10, P0, R21, R122.reuse, RZ ;  /* 0x0000007a150a7210 */ /* 0x080fe20007f1e0ff */
[----:B------:R0:W5:Y:S01]  /*5940*/  LDG.E.U16 R31, desc[UR6][R14.64] ;  /* 0x000000060e1f7981 */ /* 0x000162000c1e1500 */
[----:B------:R-:W3:Y:S01]  /*5950*/  LDC R21, c[0x0][0x248] ;  /* 0x00009200ff157b82 */ /* 0x000ee20000000800 */
[----:B------:R-:W-:Y:S01]  /*5960*/  IMAD R13, R54, 0x1ac, RZ ;  /* 0x000001ac360d7824 */ /* 0x000fe200078e02ff */
[----:B------:R-:W-:-:S04]  /*5970*/  IADD3 R12, P1, R45, R122, RZ ;  /* 0x0000007a2d0c7210 */ /* 0x000fc80007f3e0ff */
[-C--:B------:R-:W-:Y:S02]  /*5980*/  IADD3 R16, P2, R13, R122.reuse, RZ ;  /* 0x0000007a0d107210 */ /* 0x080fe40007f5e0ff */
[-C--:B------:R-:W-:Y:S01]  /*5990*/  LEA.HI.X.SX32 R13, R222, R123.reuse, 0x1, P1 ;  /* 0x0000007bde0d7211 */ /* 0x080fe200008f0eff */
[----:B------:R-:W3:Y:S01]  /*59a0*/  LDC R51, c[0x0][0x248] ;  /* 0x00009200ff337b82 */ /* 0x000ee20000000800 */
[-C--:B------:R-:W-:Y:S02]  /*59b0*/  IADD3 R18, P1, R19, R122.reuse, RZ ;  /* 0x0000007a13127210 */ /* 0x080fe40007f3e0ff */
[-C--:B------:R-:W-:Y:S01]  /*59c0*/  LEA.HI.X.SX32 R11, R11, R123.reuse, 0x1, P0 ;  /* 0x0000007b0b0b7211 */ /* 0x080fe200000f0eff */
[----:B------:R-:W-:Y:S01]  /*59d0*/  IMAD R47, R47, 0x1cc, RZ ;  /* 0x000001cc2f2f7824 */ /* 0x000fe200078e02ff */
[----:B0-----:R-:W-:Y:S01]  /*59e0*/  IADD3 R14, P0, R53, R122, RZ ;  /* 0x0000007a350e7210 */ /* 0x001fe20007f1e0ff */
[----:B-1----:R-:W-:Y:S01]  /*59f0*/  IMAD R49, R49, 0x1dc, RZ ;  /* 0x000001dc31317824 */ /* 0x002fe200078e02ff */
[-C--:B------:R-:W-:Y:S01]  /*5a00*/  LEA.HI.X.SX32 R19, R35, R123.reuse, 0x1, P1 ;  /* 0x0000007b23137211 */ /* 0x080fe200008f0eff */
[----:B------:R0:W5:Y:S01]  /*5a10*/  LDG.E.U16 R45, desc[UR6][R10.64] ;  /* 0x000000060a2d7981 */ /* 0x000162000c1e1500 */
[-C--:B------:R-:W-:Y:S01]  /*5a20*/  LEA.HI.X.SX32 R15, R33, R123.reuse, 0x1, P0 ;  /* 0x0000007b210f7211 */ /* 0x080fe200000f0eff */
[----:B------:R-:W-:Y:S01]  /*5a30*/  IMAD R55, R55, 0x1fc, RZ ;  /* 0x000001fc37377824 */ /* 0x000fe200078e02ff */
[----:B------:R-:W1:Y:S01]  /*5a40*/  LDC R33, c[0x0][0x248] ;  /* 0x00009200ff217b82 */ /* 0x000e620000000800 */
[----:B------:R3:W5:Y:S01]  /*5a50*/  LDG.E.U16 R60, desc[UR6][R18.64] ;  /* 0x00000006123c7981 */ /* 0x000762000c1e1500 */
[----:B------:R-:W-:-:S03]  /*5a60*/  LEA.HI.X.SX32 R17, R220, R123, 0x1, P2 ;  /* 0x0000007bdc117211 */ /* 0x000fc600010f0eff */
[----:B------:R3:W5:Y:S01]  /*5a70*/  LDG.E.U16 R54, desc[UR6][R12.64] ;  /* 0x000000060c367981 */ /* 0x000762000c1e1500 */
[----:B0-----:R-:W-:Y:S02]  /*5a80*/  IADD3 R10, P0, R47, R122, RZ ;  /* 0x0000007a2f0a7210 */ /* 0x001fe40007f1e0ff */
[----:B------:R-:W0:Y:S01]  /*5a90*/  LDC R35, c[0x0][0x248] ;  /* 0x00009200ff237b82 */ /* 0x000e220000000800 */
[----:B------:R1:W5:Y:S01]  /*5aa0*/  LDG.E.U16 R58, desc[UR6][R16.64] ;  /* 0x00000006103a7981 */ /* 0x000362000c1e1500 */
[----:B---3--:R-:W-:-:S03]  /*5ab0*/  IMAD R51, R51, 0x1ec, RZ ;  /* 0x000001ec33337824 */ /* 0x008fc600078e02ff */
[----:B------:R-:W3:Y:S03]  /*5ac0*/  LDG.E.U16 R56, desc[UR6][R14.64] ;  /* 0x000000060e387981 */ /* 0x000ee6000c1e1500 */
[----:B------:R-:W0:Y:S01]  /*5ad0*/  LDC R18, c[0x0][0x248] ;  /* 0x00009200ff127b82 */ /* 0x000e220000000800 */
[----:B------:R-:W-:-:S07]  /*5ae0*/  LEA.HI.X.SX32 R11, R218, R123, 0x1, P0 ;  /* 0x0000007bda0b7211 */ /* 0x000fce00000f0eff */
[----:B------:R-:W0:Y:S01]  /*5af0*/  LDC R47, c[0x0][0x248] ;  /* 0x00009200ff2f7b82 */ /* 0x000e220000000800 */
[-C--:B------:R-:W-:Y:S01]  /*5b00*/  IADD3 R12, P1, R49, R122.reuse, RZ ;  /* 0x0000007a310c7210 */ /* 0x080fe20007f3e0ff */
[----:B-1----:R-:W-:Y:S01]  /*5b10*/  IMAD R33, R33, 0x19e, RZ ;  /* 0x0000019e21217824 */ /* 0x002fe200078e02ff */
[----:B------:R-:W-:Y:S01]  /*5b20*/  IADD3 R16, P0, R55, R122, RZ ;  /* 0x0000007a37107210 */ /* 0x000fe20007f1e0ff */
[----:B------:R1:W3:Y:S01]  /*5b30*/  LDG.E.U16 R62, desc[UR6][R10.64] ;  /* 0x000000060a3e7981 */ /* 0x0002e2000c1e1500 */
[-C--:B------:R-:W-:Y:S02]  /*5b40*/  LEA.HI.X.SX32 R13, R23, R123.reuse, 0x1, P1 ;  /* 0x0000007b170d7211 */ /* 0x080fe400008f0eff */
[----:B------:R-:W-:Y:S01]  /*5b50*/  LEA.HI.X.SX32 R17, R37, R123, 0x1, P0 ;  /* 0x0000007b25117211 */ /* 0x000fe200000f0eff */
[----:B------:R-:W-:Y:S01]  /*5b60*/  IMAD R37, R21, 0x18e, RZ ;  /* 0x0000018e15257824 */ /* 0x000fe200078e02ff */
[----:B------:R-:W4:Y:S01]  /*5b70*/  LDC R23, c[0x0][0x248] ;  /* 0x00009200ff177b82 */ /* 0x000f220000000800 */
[----:B------:R0:W3:Y:S01]  /*5b80*/  LDG.E.U16 R64, desc[UR6][R12.64] ;  /* 0x000000060c407981 */ /* 0x0000e2000c1e1500 */
[----:B------:R-:W-:-:S02]  /*5b90*/  IMAD R19, R3, 0xc7, RZ ;  /* 0x000000c703137824 */ /* 0x000fc400078e02ff */
[----:B------:R-:W-:Y:S01]  /*5ba0*/  IMAD R21, R3, 0xcf, RZ ;  /* 0x000000cf03157824 */ /* 0x000fe200078e02ff */
[-C--:B-1----:R-:W-:Y:S01]  /*5bb0*/  IADD3 R10, P0, R37, R122.reuse, RZ ;  /* 0x0000007a250a7210 */ /* 0x082fe20007f1e0ff */
[----:B------:R1:W3:Y:S01]  /*5bc0*/  LDG.E.U16 R68, desc[UR6][R16.64] ;  /* 0x0000000610447981 */ /* 0x0002e2000c1e1500 */
[-C--:B------:R-:W-:Y:S01]  /*5bd0*/  IADD3 R14, P2, R51, R122.reuse, RZ ;  /* 0x0000007a330e7210 */ /* 0x080fe20007f5e0ff */
[----:B------:R-:W4:Y:S01]  /*5be0*/  LDC R49, c[0x0][0x248] ;  /* 0x00009200ff317b82 */ /* 0x000f220000000800 */
[----:B0-----:R-:W-:Y:S01]  /*5bf0*/  IMAD R13, R18, 0x1be, RZ ;  /* 0x000001be120d7824 */ /* 0x001fe200078e02ff */
[----:B------:R-:W-:Y:S02]  /*5c00*/  IADD3 R12, P1, R33, R122, RZ ;  /* 0x0000007a210c7210 */ /* 0x000fe40007f3e0ff */
[----:B------:R-:W-:-:S04]  /*5c10*/  LEA.HI.X.SX32 R11, R19, R123, 0x1, P0 ;  /* 0x0000007b130b7211 */ /* 0x000fc800000f0eff */
[----:B------:R-:W0:Y:S01]  /*5c20*/  LDC R51, c[0x0][0x248] ;  /* 0x00009200ff337b82 */ /* 0x000e220000000800 */
[----:B-1----:R-:W-:Y:S01]  /*5c30*/  IADD3 R16, P0, R13, R122, RZ ;  /* 0x0000007a0d107210 */ /* 0x002fe20007f1e0ff */
[----:B------:R-:W-:Y:S01]  /*5c40*/  IMAD R47, R47, 0x1de, RZ ;  /* 0x000001de2f2f7824 */ /* 0x000fe200078e02ff */
[-C--:B------:R-:W-:Y:S01]  /*5c50*/  LEA.HI.X.SX32 R13, R21, R123.reuse, 0x1, P1 ;  /* 0x0000007b150d7211 */ /* 0x080fe200008f0eff */
[----:B------:R-:W-:Y:S01]  /*5c60*/  IMAD R21, R3, 0xef, RZ ;  /* 0x000000ef03157824 */ /* 0x000fe200078e02ff */
[----:B------:R-:W-:Y:S01]  /*5c70*/  LEA.HI.X.SX32 R15, R216, R123, 0x1, P2 ;  /* 0x0000007bd80f7211 */ /* 0x000fe200010f0eff */
[----:B------:R-:W-:Y:S01]  /*5c80*/  IMAD R35, R35, 0x1ae, RZ ;  /* 0x000001ae23237824 */ /* 0x000fe200078e02ff */
[----:B------:R-:W3:Y:S04]  /*5c90*/  LDG.E.U16 R18, desc[UR6][R10.64] ;  /* 0x000000060a127981 */ /* 0x000ee8000c1e1500 */
[----:B------:R1:W3:Y:S01]  /*5ca0*/  LDG.E.U16 R33, desc[UR6][R12.64] ;  /* 0x000000060c217981 */ /* 0x0002e2000c1e1500 */
[----:B------:R-:W-:-:S03]  /*5cb0*/  IMAD R17, R3, 0xdf, RZ ;  /* 0x000000df03117824 */ /* 0x000fc600078e02ff */
[----:B------:R1:W3:Y:S02]  /*5cc0*/  LDG.E.U16 R66, desc[UR6][R14.64] ;  /* 0x000000060e427981 */ /* 0x0002e4000c1e1500 */
[----:B-1----:R-:W-:-:S04]  /*5cd0*/  IADD3 R12, P1, R47, R122, RZ ;  /* 0x0000007a2f0c7210 */ /* 0x002fc80007f3e0ff */
[----:B------:R-:W-:Y:S01]  /*5ce0*/  LEA.HI.X.SX32 R13, R21, R123, 0x1, P1 ;  /* 0x0000007b150d7211 */ /* 0x000fe200008f0eff */
[----:B------:R-:W-:Y:S01]  /*5cf0*/  IMAD R15, R3, 0xd7, RZ ;  /* 0x000000d7030f7824 */ /* 0x000fe200078e02ff */
[----:B------:R-:W-:-:S03]  /*5d00*/  IADD3 R14, P2, R35, R122, RZ ;  /* 0x0000007a230e7210 */ /* 0x000fc60007f5e0ff */
[----:B------:R-:W3:Y:S01]  /*5d10*/  LDG.E.U16 R12, desc[UR6][R12.64] ;  /* 0x000000060c0c7981 */ /* 0x000ee2000c1e1500 */
[----:B----4-:R-:W-:Y:S01]  /*5d20*/  IMAD R23, R23, 0x1ce, RZ ;  /* 0x000001ce17177824 */ /* 0x010fe200078e02ff */
[-C--:B------:R-:W-:Y:S01]  /*5d30*/  LEA.HI.X.SX32 R15, R15, R123.reuse, 0x1, P2 ;  /* 0x0000007b0f0f7211 */ /* 0x080fe200010f0eff */
[----:B------:R-:W-:Y:S01]  /*5d40*/  IMAD R19, R3, 0xe7, RZ ;  /* 0x000000e703137824 */ /* 0x000fe200078e02ff */
[-C--:B------:R-:W-:Y:S01]  /*5d50*/  LEA.HI.X.SX32 R17, R17, R123.reuse, 0x1, P0 ;  /* 0x0000007b11117211 */ /* 0x080fe200000f0eff */
[----:B------:R-:W-:Y:S01]  /*5d60*/  IMAD R49, R49, 0x1ee, RZ ;  /* 0x000001ee31317824 */ /* 0x000fe200078e02ff */
[-C--:B------:R-:W-:Y:S01]  /*5d70*/  IADD3 R10, P0, R23, R122.reuse, RZ ;  /* 0x0000007a170a7210 */ /* 0x080fe20007f1e0ff */
[----:B0-----:R-:W-:Y:S01]  /*5d80*/  IMAD R51, R51, 0x1fe, RZ ;  /* 0x000001fe33337824 */ /* 0x001fe200078e02ff */
[----:B------:R0:W4:Y:S01]  /*5d90*/  LDG.E.U16 R35, desc[UR6][R14.64] ;  /* 0x000000060e237981 */ /* 0x000122000c1e1500 */
[----:B------:R-:W-:Y:S01]  /*5da0*/  IMAD R23, R3, 0xf7, RZ ;  /* 0x000000f703177824 */ /* 0x000fe200078e02ff */
[----:B------:R-:W-:Y:S01]  /*5db0*/  LEA.HI.X.SX32 R11, R19, R123, 0x1, P0 ;  /* 0x0000007b130b7211 */ /* 0x000fe200000f0eff */
[----:B------:R-:W-:Y:S01]  /*5dc0*/  IMAD R3, R3, 0xff, RZ ;  /* 0x000000ff03037824 */ /* 0x000fe200078e02ff */
[----:B------:R1:W4:Y:S04]  /*5dd0*/  LDG.E.U16 R37, desc[UR6][R16.64] ;  /* 0x0000000610257981 */ /* 0x000328000c1e1500 */
[----:B------:R-:W4:Y:S01]  /*5de0*/  LDG.E.U16 R10, desc[UR6][R10.64] ;  /* 0x000000060a0a7981 */ /* 0x000f22000c1e1500 */
[----:B0-----:R-:W-:-:S02]  /*5df0*/  IADD3 R14, P2, R49, R122, RZ ;  /* 0x0000007a310e7210 */ /* 0x001fc40007f5e0ff */
[----:B-1----:R-:W-:Y:S02]  /*5e00*/  IADD3 R16, P0, R51, R122, RZ ;  /* 0x0000007a33107210 */ /* 0x002fe40007f1e0ff */
[-C--:B------:R-:W-:Y:S02]  /*5e10*/  LEA.HI.X.SX32 R15, R23, R123.reuse, 0x1, P2 ;  /* 0x0000007b170f7211 */ /* 0x080fe400010f0eff */
[----:B------:R-:W-:-:S03]  /*5e20*/  LEA.HI.X.SX32 R17, R3, R123, 0x1, P0 ;  /* 0x0000007b03117211 */ /* 0x000fc600000f0eff */
[----:B------:R-:W4:Y:S04]  /*5e30*/  LDG.E.U16 R14, desc[UR6][R14.64] ;  /* 0x000000060e0e7981 */ /* 0x000f28000c1e1500 */
[----:B------:R-:W4:Y:S04]  /*5e40*/  LDG.E.U16 R16, desc[UR6][R16.64] ;  /* 0x0000000610107981 */ /* 0x000f28000c1e1500 */
[----:B------:R-:W-:Y:S04]  /*5e50*/  STL [R1], RZ ;  /* 0x000000ff01007387 */ /* 0x000fe80000100800 */
[----:B------:R-:W-:Y:S04]  /*5e60*/  STL [R1+0x4], RZ ;  /* 0x000004ff01007387 */ /* 0x000fe80000100800 */
        /* <DEDUP_REMOVED lines=111> */
[----:B------:R-:W-:Y:S01]  /*6560*/  STL [R1+0x1c4], RZ ;  /* 0x0001c4ff01007387 */ /* 0x000fe20000100800 */
[----:B------:R-:W-:-:S03]  /*6570*/  LOP3.LUT R131, R131, 0x70, RZ, 0x3c, !PT ;  /* 0x0000007083837812 */ /* 0x000fc600078e3cff */
[----:B------:R-:W-:Y:S04]  /*6580*/  STL [R1+0x1c8], RZ ;  /* 0x0001c8ff01007387 */ /* 0x000fe80000100800 */
[----:B------:R-:W-:Y:S04]  /*6590*/  STL [R1+0x1cc], RZ ;  /* 0x0001ccff01007387 */ /* 0x000fe80000100800 */
[----:B------:R-:W-:Y:S04]  /*65a0*/  STL [R1+0x1d0], RZ ;  /* 0x0001d0ff01007387 */ /* 0x000fe80000100800 */
[----:B------:R-:W-:Y:S04]  /*65b0*/  STL [R1+0x1d4], RZ ;  /* 0x0001d4ff01007387 */ /* 0x000fe80000100800 */
[----:B------:R-:W-:Y:S04]  /*65c0*/  STL [R1+0x1d8], RZ ;  /* 0x0001d8ff01007387 */ /* 0x000fe80000100800 */
[----:B------:R-:W-:Y:S04]  /*65d0*/  STL [R1+0x1dc], RZ ;  /* 0x0001dcff01007387 */ /* 0x000fe80000100800 */
[----:B------:R-:W-:Y:S04]  /*65e0*/  STS.U16 [R5+UR4+0x2300], R203 ;  /* 0x002300cb05007988 */ /* 0x000fe80008000404 */
[----:B------:R-:W-:Y:S04]  /*65f0*/  STL [R1+0x1e0], RZ ;  /* 0x0001e0ff01007387 */ /* 0x000fe80000100800 */
[----:B------:R-:W-:Y:S04]  /*6600*/  STS.U16 [R5+UR4+0x2700], R2 ;  /* 0x0027000205007988 */ /* 0x000fe80008000404 */
[----:B------:R-:W-:Y:S04]  /*6610*/  STS.U16 [R5+UR4+0x2b00], R206 ;  /* 0x002b00ce05007988 */ /* 0x000fe80008000404 */
[----:B------:R-:W-:Y:S04]  /*6620*/  STS.U16 [R5+UR4+0x2f00], R6 ;  /* 0x002f000605007988 */ /* 0x000fe80008000404 */
[----:B------:R-:W-:Y:S04]  /*6630*/  STS.U16 [R5+UR4+0x3300], R208 ;  /* 0x003300d005007988 */ /* 0x000fe80008000404 */
[----:B------:R-:W-:Y:S04]  /*6640*/  STS.U16 [R5+UR4+0x3700], R8 ;  /* 0x0037000805007988 */ /* 0x000fe80008000404 */
[----:B------:R-:W-:Y:S04]  /*6650*/  STS.U16 [R5+UR4+0x3b00], R210 ;  /* 0x003b00d205007988 */ /* 0x000fe80008000404 */
[----:B------:R-:W-:Y:S04]  /*6660*/  STS.U16 [R5+UR4+0x3f00], R34 ;  /* 0x003f002205007988 */ /* 0x000fe80008000404 */
[----:B--2---:R-:W-:Y:S04]  /*6670*/  STS.U16 [R5+UR4+0x4300], R38 ;  /* 0x0043002605007988 */ /* 0x004fe80008000404 */
[----:B------:R-:W-:Y:S04]  /*6680*/  STS.U16 [R5+UR4+0x4700], R40 ;  /* 0x0047002805007988 */ /* 0x000fe80008000404 */
[----:B-----5:R-:W-:Y:S04]  /*6690*/  STS.U16 [R5+UR4+0x4b00], R42 ;  /* 0x004b002a05007988 */ /* 0x020fe80008000404 */
[----:B------:R-:W-:Y:S04]  /*66a0*/  STS.U16 [R5+UR4+0x4f00], R44 ;  /* 0x004f002c05007988 */ /* 0x000fe80008000404 */
[----:B------:R-:W-:Y:S04]  /*66b0*/  STS.U16 [R5+UR4+0x5300], R46 ;  /* 0x0053002e05007988 */ /* 0x000fe80008000404 */
[----:B------:R-:W-:Y:S04]  /*66c0*/  STS.U16 [R5+UR4+0x5700], R48 ;  /* 0x0057003005007988 */ /* 0x000fe80008000404 */
[----:B------:R-:W-:Y:S04]  /*66d0*/  STS.U16 [R5+UR4+0x5b00], R50 ;  /* 0x005b003205007988 */ /* 0x000fe80008000404 */
[----:B------:R-:W-:Y:S04]  /*66e0*/  STS.U16 [R5+UR4+0x5f00], R52 ;  /* 0x005f003405007988 */ /* 0x000fe80008000404 */
[----:B------:R-:W-:Y:S04]  /*66f0*/  STS.U16 [R5+UR4+0x6300], R54 ;  /* 0x0063003605007988 */ /* 0x000fe80008000404 */
[----:B---3--:R-:W-:Y:S04]  /*6700*/  STS.U16 [R5+UR4+0x6700], R56 ;  /* 0x0067003805007988 */ /* 0x008fe80008000404 */
[----:B------:R-:W-:Y:S04]  /*6710*/  STS.U16 [R5+UR4+0x6b00], R58 ;  /* 0x006b003a05007988 */ /* 0x000fe80008000404 */
[----:B------:R-:W-:Y:S04]  /*6720*/  STS.U16 [R5+UR4+0x6f00], R60 ;  /* 0x006f003c05007988 */ /* 0x000fe80008000404 */
[----:B------:R-:W-:Y:S04]  /*6730*/  STS.U16 [R5+UR4+0x7300], R62 ;  /* 0x0073003e05007988 */ /* 0x000fe80008000404 */
[----:B------:R-:W-:Y:S04]  /*6740*/  STS.U16 [R5+UR4+0x7700], R64 ;  /* 0x0077004005007988 */ /* 0x000fe80008000404 */
[----:B------:R-:W-:Y:S04]  /*6750*/  STS.U16 [R5+UR4+0x7b00], R66 ;  /* 0x007b004205007988 */ /* 0x000fe80008000404 */
[----:B------:R-:W-:Y:S04]  /*6760*/  STS.U16 [R5+UR4+0x7f00], R68 ;  /* 0x007f004405007988 */ /* 0x000fe80008000404 */
[----:B------:R-:W-:Y:S04]  /*6770*/  STL [R1+0x1e4], RZ ;  /* 0x0001e4ff01007387 */ /* 0x000fe80000100800 */
[----:B------:R0:W-:Y:S04]  /*6780*/  STS.U16 [R131+UR4+0x7780], R12 ;  /* 0x0077800c83007988 */ /* 0x0001e80008000404 */
[----:B------:R-:W-:Y:S04]  /*6790*/  STL [R1+0x1e8], RZ ;  /* 0x0001e8ff01007387 */ /* 0x000fe80000100800 */
[----:B------:R-:W-:Y:S01]  /*67a0*/  STL [R1+0x1ec], RZ ;  /* 0x0001ecff01007387 */ /* 0x000fe20000100800 */
[----:B0-----:R-:W-:-:S03]  /*67b0*/  IMAD.SHL.U32 R12, R233, 0x100, RZ ;  /* 0x00000100e90c7824 */ /* 0x001fc600078e00ff */
[----:B------:R-:W-:Y:S04]  /*67c0*/  STL [R1+0x1f0], RZ ;  /* 0x0001f0ff01007387 */ /* 0x000fe80000100800 */
[----:B------:R-:W-:Y:S04]  /*67d0*/  STL [R1+0x1f4], RZ ;  /* 0x0001f4ff01007387 */ /* 0x000fe80000100800 */
[----:B------:R-:W-:Y:S04]  /*67e0*/  STL [R1+0x1f8], RZ ;  /* 0x0001f8ff01007387 */ /* 0x000fe80000100800 */
[----:B------:R0:W-:Y:S04]  /*67f0*/  STS.U16 [R131+UR4+0x1380], R0 ;  /* 0x0013800083007988 */ /* 0x0001e80008000404 */
[----:B------:R-:W-:Y:S01]  /*6800*/  STL [R1+0x1fc], RZ ;  /* 0x0001fcff01007387 */ /* 0x000fe20000100800 */
[----:B0-----:R-:W-:-:S04]  /*6810*/  IADD3 R0, R12, 0x100, RZ ;  /* 0x000001000c007810 */ /* 0x001fc80007ffe0ff */
[----:B------:R-:W-:Y:S01]  /*6820*/  ISETP.GE.AND P0, PT, R0, 0x1, PT ;  /* 0x000000010000780c */ /* 0x000fe20003f06270 */
[----:B------:R-:W-:Y:S01]  /*6830*/  STS.U16 [R131+UR4+0x380], R130 ;  /* 0x0003808283007988 */ /* 0x000fe20008000404 */
[----:B------:R-:W-:-:S03]  /*6840*/  IMAD.MOV.U32 R192, RZ, RZ, 0x3f800000 ;  /* 0x3f800000ffc07424 */ /* 0x000fc600078e00ff */
[----:B------:R-:W-:Y:S01]  /*6850*/  STS.U16 [R131+UR4+0x780], R124 ;  /* 0x0007807c83007988 */ /* 0x000fe20008000404 */
[----:B------:R-:W-:-:S03]  /*6860*/  MOV R6, 0xff800000 ;  /* 0xff80000000067802 */ /* 0x000fc60000000f00 */
[----:B------:R-:W-:Y:S01]  /*6870*/  STS.U16 [R131+UR4+0xb80], R126 ;  /* 0x000b807e83007988 */ /* 0x000fe20008000404 */
[----:B------:R-:W-:-:S03]  /*6880*/  MOV R5, 0xff800000 ;  /* 0xff80000000057802 */ /* 0x000fc60000000f00 */
[----:B------:R-:W-:Y:S01]  /*6890*/  STS.U16 [R131+UR4+0xf80], R128 ;  /* 0x000f808083007988 */ /* 0x000fe20008000404 */
[----:B------:R-:W-:-:S03]  /*68a0*/  MOV R191, 0x3f800000 ;  /* 0x3f80000000bf7802 */ /* 0x000fc60000000f00 */
[----:B------:R0:W-:Y:S01]  /*68b0*/  STS.U16 [R131+UR4+0x1780], R4 ;  /* 0x0017800483007988 */ /* 0x0001e20008000404 */
[----:B------:R-:W-:-:S03]  /*68c0*/  MOV R190, 0x3f800000 ;  /* 0x3f80000000be7802 */ /* 0x000fc60000000f00 */
[----:B------:R1:W-:Y:S01]  /*68d0*/  STS.U16 [R131+UR4+0x1b80], R7 ;  /* 0x001b800783007988 */ /* 0x0003e20008000404 */
[----:B------:R-:W-:-:S03]  /*68e0*/  MOV R189, 0x3f800000 ;  /* 0x3f80000000bd7802 */ /* 0x000fc60000000f00 */
[----:B------:R-:W-:Y:S01]  /*68f0*/  STS.U16 [R131+UR4+0x1f80], R9 ;  /* 0x001f800983007988 */ /* 0x000fe20008000404 */
[----:B------:R-:W-:-:S03]  /*6900*/  CS2R R46, SRZ ;  /* 0x00000000002e7805 */ /* 0x000fc6000001ff00 */
[----:B------:R-:W-:Y:S01]  /*6910*/  STS.U16 [R131+UR4+0x2380], R20 ;  /* 0x0023801483007988 */ /* 0x000fe20008000404 */
[----:B0-----:R-:W-:-:S03]  /*6920*/  IMAD.MOV.U32 R4, RZ, RZ, -0x800000 ;  /* 0xff800000ff047424 */ /* 0x001fc600078e00ff */
[----:B------:R-:W-:Y:S01]  /*6930*/  STS.U16 [R131+UR4+0x2780], R22 ;  /* 0x0027801683007988 */ /* 0x000fe20008000404 */
[----:B-1----:R-:W-:-:S03]  /*6940*/  MOV R7, 0xff800000 ;  /* 0xff80000000077802 */ /* 0x002fc60000000f00 */
[----:B------:R-:W-:Y:S01]  /*6950*/  STS.U16 [R131+UR4+0x2b80], R24 ;  /* 0x002b801883007988 */ /* 0x000fe20008000404 */
[----:B------:R-:W-:-:S03]  /*6960*/  CS2R R48, SRZ ;  /* 0x0000000000307805 */ /* 0x000fc6000001ff00 */
        /* <DEDUP_REMOVED lines=10> */
[----:B------:R0:W-:Y:S01]  /*6a10*/  STS.U16 [R131+UR4+0x4380], R39 ;  /* 0x0043802783007988 */ /* 0x0001e20008000404 */
[----:B------:R-:W-:-:S03]  /*6a20*/  CS2R R60, SRZ ;  /* 0x00000000003c7805 */ /* 0x000fc6000001ff00 */
[----:B------:R1:W-:Y:S01]  /*6a30*/  STS.U16 [R131+UR4+0x4780], R25 ;  /* 0x0047801983007988 */ /* 0x0003e20008000404 */
[----:B------:R-:W-:-:S03]  /*6a40*/  CS2R R62, SRZ ;  /* 0x00000000003e7805 */ /* 0x000fc6000001ff00 */
[----:B------:R2:W-:Y:S01]  /*6a50*/  STS.U16 [R131+UR4+0x4b80], R41 ;  /* 0x004b802983007988 */ /* 0x0005e20008000404 */
[----:B------:R-:W-:-:S03]  /*6a60*/  CS2R R64, SRZ ;  /* 0x0000000000407805 */ /* 0x000fc6000001ff00 */
[----:B------:R3:W-:Y:S01]  /*6a70*/  STS.U16 [R131+UR4+0x4f80], R27 ;  /* 0x004f801b83007988 */ /* 0x0007e20008000404 */
[----:B0-----:R-:W-:-:S03]  /*6a80*/  CS2R R38, SRZ ;  /* 0x0000000000267805 */ /* 0x001fc6000001ff00 */
[----:B------:R0:W-:Y:S01]  /*6a90*/  STS.U16 [R131+UR4+0x5380], R29 ;  /* 0x0053801d83007988 */ /* 0x0001e20008000404 */
[----:B-1----:R-:W-:-:S03]  /*6aa0*/  CS2R R24, SRZ ;  /* 0x0000000000187805 */ /* 0x002fc6000001ff00 */
[----:B------:R1:W-:Y:S01]  /*6ab0*/  STS.U16 [R131+UR4+0x5780], R43 ;  /* 0x0057802b83007988 */ /* 0x0003e20008000404 */
[----:B--2---:R-:W-:-:S03]  /*6ac0*/  CS2R R40, SRZ ;  /* 0x0000000000287805 */ /* 0x004fc6000001ff00 */
[----:B------:R2:W-:Y:S01]  /*6ad0*/  STS.U16 [R131+UR4+0x5b80], R31 ;  /* 0x005b801f83007988 */ /* 0x0005e20008000404 */
[----:B---3--:R-:W-:-:S03]  /*6ae0*/  CS2R R26, SRZ ;  /* 0x00000000001a7805 */ /* 0x008fc6000001ff00 */
[----:B------:R3:W-:Y:S01]  /*6af0*/  STS.U16 [R131+UR4+0x5f80], R45 ;  /* 0x005f802d83007988 */ /* 0x0007e20008000404 */
[----:B0-----:R-:W-:-:S03]  /*6b00*/  CS2R R28, SRZ ;  /* 0x00000000001c7805 */ /* 0x001fc6000001ff00 */
[----:B------:R-:W-:Y:S01]  /*6b10*/  STS.U16 [R131+UR4+0x6380], R18 ;  /* 0x0063801283007988 */ /* 0x000fe20008000404 */
[----:B-1----:R-:W-:-:S03]  /*6b20*/  CS2R R42, SRZ ;  /* 0x00000000002a7805 */ /* 0x002fc6000001ff00 */
[----:B------:R0:W-:Y:S01]  /*6b30*/  STS.U16 [R131+UR4+0x6780], R33 ;  /* 0x0067802183007988 */ /* 0x0001e20008000404 */
[----:B--2---:R-:W-:-:S03]  /*6b40*/  CS2R R30, SRZ ;  /* 0x00000000001e7805 */ /* 0x004fc6000001ff00 */
[----:B----4-:R1:W-:Y:S01]  /*6b50*/  STS.U16 [R131+UR4+0x6b80], R35 ;  /* 0x006b802383007988 */ /* 0x0103e20008000404 */
[----:B---3--:R-:W-:-:S03]  /*6b60*/  CS2R R44, SRZ ;  /* 0x00000000002c7805 */ /* 0x008fc6000001ff00 */
[----:B------:R2:W-:Y:S01]  /*6b70*/  STS.U16 [R131+UR4+0x6f80], R37 ;  /* 0x006f802583007988 */ /* 0x0005e20008000404 */
[----:B------:R-:W-:-:S03]  /*6b80*/  CS2R R66, SRZ ;  /* 0x0000000000427805 */ /* 0x000fc6000001ff00 */
[----:B------:R-:W-:Y:S01]  /*6b90*/  STS.U16 [R131+UR4+0x7380], R10 ;  /* 0x0073800a83007988 */ /* 0x000fe20008000404 */
[----:B0-----:R-:W-:-:S03]  /*6ba0*/  CS2R R32, SRZ ;  /* 0x0000000000207805 */ /* 0x001fc6000001ff00 */
[----:B------:R-:W-:Y:S01]  /*6bb0*/  STS.U16 [R131+UR4+0x7b80], R14 ;  /* 0x007b800e83007988 */ /* 0x000fe20008000404 */
[----:B-1----:R-:W-:-:S03]  /*6bc0*/  CS2R R34, SRZ ;  /* 0x0000000000227805 */ /* 0x002fc6000001ff00 */
[----:B------:R0:W-:Y:S01]  /*6bd0*/  STS.U16 [R131+UR4+0x7f80], R16 ;  /* 0x007f801083007988 */ /* 0x0001e20008000404 */
[----:B--2---:R-:W-:Y:S02]  /*6be0*/  CS2R R36, SRZ ;  /* 0x0000000000247805 */ /* 0x004fe4000001ff00 */
[----:B------:R-:W-:Y:S02]  /*6bf0*/  CS2R R68, SRZ ;  /* 0x0000000000447805 */ /* 0x000fe4000001ff00 */
[----:B------:R-:W-:Y:S02]  /*6c00*/  CS2R R70, SRZ ;  /* 0x0000000000467805 */ /* 0x000fe4000001ff00 */
[----:B------:R-:W-:Y:S02]  /*6c10*/  CS2R R72, SRZ ;  /* 0x0000000000487805 */ /* 0x000fe4000001ff00 */
[----:B------:R-:W-:Y:S02]  /*6c20*/  CS2R R74, SRZ ;  /* 0x00000000004a7805 */ /* 0x000fe4000001ff00 */
[----:B------:R-:W-:-:S02]  /*6c30*/  CS2R R76, SRZ ;  /* 0x00000000004c7805 */ /* 0x000fc4000001ff00 */
[----:B------:R-:W-:Y:S02]  /*6c40*/  CS2R R78, SRZ ;  /* 0x00000000004e7805 */ /* 0x000fe4000001ff00 */
        /* <DEDUP_REMOVED lines=25> */
[----:B0-----:R-:W-:Y:S02]  /*6de0*/  CS2R R130, SRZ ;  /* 0x0000000000827805 */ /* 0x001fe4000001ff00 */
        /* <DEDUP_REMOVED lines=10> */
[C---:B------:R-:W-:Y:S02]  /*6e90*/  LOP3.LUT R0, R236.reuse, 0xff, RZ, 0xc0, !PT ;  /* 0x000000ffec007812 */ /* 0x040fe400078ec0ff */
[C---:B------:R-:W-:Y:S02]  /*6ea0*/  LOP3.LUT R2, R236.reuse, 0xe0, RZ, 0xc0, !PT ;  /* 0x000000e0ec027812 */ /* 0x040fe400078ec0ff */
[----:B------:R-:W-:Y:S01]  /*6eb0*/  LOP3.LUT R3, R236, 0xf, RZ, 0xc0, !PT ;  /* 0x0000000fec037812 */ /* 0x000fe200078ec0ff */
[----:B------:R-:W-:Y:S06]  /*6ec0*/  @!P0 BRA `(.L_x_0) ;  /* 0x0000005400f48947 */ /* 0x000fec0003800000 */
[----:B------:R-:W-:Y:S01]  /*6ed0*/  STL [R1], RZ ;  /* 0x000000ff01007387 */ /* 0x000fe20000100800 */
[----:B------:R-:W0:Y:S01]  /*6ee0*/  LDC R19, c[0x0][0x268] ;  /* 0x00009a00ff137b82 */ /* 0x000e220000000800 */
[--C-:B------:R-:W-:Y:S01]  /*6ef0*/  SHF.R.U32.HI R4, RZ, 0x4, R236.reuse ;  /* 0x00000004ff047819 */ /* 0x100fe200000116ec */
[----:B------:R-:W-:Y:S01]  /*6f00*/  ULDC UR5, c[0x0][0x258] ;  /* 0x0000960000057ab9 */ /* 0x000fe20000000800 */
[----:B------:R-:W-:Y:S01]  /*6f10*/  STL [R1+0x4], RZ ;  /* 0x000004ff01007387 */ /* 0x000fe20000100800 */
[--C-:B------:R-:W-:Y:S01]  /*6f20*/  SHF.R.U32.HI R5, RZ, 0x5, R236.reuse ;  /* 0x00000005ff057819 */ /* 0x100fe200000116ec */
[----:B------:R-:W-:Y:S01]  /*6f30*/  IMAD R0, R0, UR5, RZ ;  /* 0x0000000500007c24 */ /* 0x000fe2000f8e02ff */
[----:B------:R-:W-:Y:S01]  /*6f40*/  SGXT.U32 R4, R4, 0x4 ;  /* 0x000000040404781a */ /* 0x000fe20000000000 */
[----:B------:R-:W-:Y:S01]  /*6f50*/  STL [R1+0x8], RZ ;  /* 0x000008ff01007387 */ /* 0x000fe20000100800 */
[----:B------:R-:W1:Y:S01]  /*6f60*/  LDC.64 R192, c[0x0][0x260] ;  /* 0x00009800ffc07b82 */ /* 0x000e620000000a00 */
[----:B------:R-:W-:Y:S01]  /*6f70*/  SHF.R.U32.HI R6, RZ, 0x2, R236 ;  /* 0x00000002ff067819 */ /* 0x000fe200000116ec */
[----:B------:R-:W-:Y:S01]  /*6f80*/  ULDC.64 UR10, c[0x0][0x220] ;  /* 0x00008800000a7ab9 */ /* 0x000fe20000000a00 */
[----:B------:R-:W-:Y:S01]  /*6f90*/  STL [R1+0xc], RZ ;  /* 0x00000cff01007387 */ /* 0x000fe20000100800 */
[----:B------:R-:W-:Y:S01]  /*6fa0*/  R2UR UR8, R5 ;  /* 0x00000000050872ca */ /* 0x000fe200000e0000 */
[----:B------:R-:W-:Y:S01]  /*6fb0*/  IMAD.MOV.U32 R189, RZ, RZ, 0x3f800000 ;  /* 0x3f800000ffbd7424 */ /* 0x000fe200078e00ff */
[----:B------:R-:W-:Y:S01]  /*6fc0*/  SHF.R.U32.HI R5, RZ, 0x1, R2 ;  /* 0x00000001ff057819 */ /* 0x000fe20000011602 */
[----:B------:R-:W-:Y:S01]  /*6fd0*/  STL [R1+0x10], RZ ;  /* 0x000010ff01007387 */ /* 0x000fe20000100800 */
[----:B------:R-:W2:Y:S01]  /*6fe0*/  S2UR UR12, SR_CTAID.Y ;  /* 0x00000000000c79c3 */ /* 0x000ea20000002600 */
[----:B------:R-:W-:-:S02]  /*6ff0*/  SGXT.U32 R2, R6, 0x3 ;  /* 0x000000030602781a */ /* 0x000fc40000000000 */
[----:B------:R-:W-:Y:S01]  /*7000*/  CS2R R24, SRZ ;  /* 0x0000000000187805 */ /* 0x000fe2000001ff00 */
[----:B------:R-:W-:Y:S01]  /*7010*/  STL [R1+0x14], RZ ;  /* 0x000014ff01007387 */ /* 0x000fe20000100800 */
[----:B------:R-:W-:Y:S02]  /*7020*/  SHF.L.U32 R15, R0, 0x1, RZ ;  /* 0x00000001000f7819 */ /* 0x000fe400000006ff */
[----:B------:R-:W-:Y:S02]  /*7030*/  CS2R R26, SRZ ;  /* 0x00000000001a7805 */ /* 0x000fe4000001ff00 */
[----:B------:R-:W-:Y:S01]  /*7040*/  LOP3.LUT R12, R12, R5, R2, 0xfe, !PT ;  /* 0x000000050c0c7212 */ /* 0x000fe200078efe02 */
[----:B------:R-:W-:Y:S01]  /*7050*/  STL [R1+0x18], RZ ;  /* 0x000018ff01007387 */ /* 0x000fe20000100800 */
[----:B------:R-:W3:Y:S01]  /*7060*/  LDC.64 R174, c[0x0][0x250] ;  /* 0x00009400ffae7b82 */ /* 0x000ee20000000a00 */
[----:B0-----:R-:W-:Y:S01]  /*7070*/  IMAD R4, R4, R19, RZ ;  /* 0x0000001304047224 */ /* 0x001fe200078e02ff */
[----:B------:R-:W-:Y:S01]  /*7080*/  ULDC.64 UR8, c[0x0][0x218] ;  /* 0x0000860000087ab9 */ /* 0x000fe20000000a00 */
[----:B------:R-:W-:Y:S01]  /*7090*/  STL [R1+0x1c], RZ ;  /* 0x00001cff01007387 */ /* 0x000fe20000100800 */
[----:B------:R-:W-:Y:S01]  /*70a0*/  SHF.R.S32.HI R16, RZ, 0x6, R236 ;  /* 0x00000006ff107819 */ /* 0x000fe200000114ec */
[----:B------:R-:W-:Y:S01]  /*70b0*/  IMAD R6, R19, 0x10, R4 ;  /* 0x0000001013067824 */ /* 0x000fe200078e0204 */
[----:B------:R-:W-:Y:S01]  /*70c0*/  LEA R13, R181, R179, 0x5 ;  /* 0x000000b3b50d7211 */ /* 0x000fe200078e28ff */
[----:B------:R-:W-:Y:S01]  /*70d0*/  STL [R1+0x20], RZ ;  /* 0x000020ff01007387 */ /* 0x000fe20000100800 */
[----:B-1----:R-:W-:Y:S01]  /*70e0*/  IMAD R2, R3, R193, RZ ;  /* 0x000000c103027224 */ /* 0x002fe200078e02ff */
[----:B------:R-:W-:Y:S01]  /*70f0*/  SGXT R16, R16, 0x1 ;  /* 0x000000011010781a */ /* 0x000fe20000000200 */
[----:B------:R-:W-:Y:S01]  /*7100*/  IMAD.HI R3, R0, 0x2, RZ ;  /* 0x0000000200037827 */ /* 0x000fe200078e02ff */
[----:B------:R-:W-:Y:S01]  /*7110*/  STL [R1+0x24], RZ ;  /* 0x000024ff01007387 */ /* 0x000fe20000100800 */
[----:B------:R-:W-:-:S02]  /*7120*/  LEA R8, R19, R6, 0x4 ;  /* 0x0000000613087211 */ /* 0x000fc400078e20ff */
[----:B------:R-:W-:Y:S02]  /*7130*/  CS2R R28, SRZ ;  /* 0x00000000001c7805 */ /* 0x000fe4000001ff00 */
[----:B------:R-:W-:Y:S01]  /*7140*/  SHF.L.U32 R5, R2, 0x1, RZ ;  /* 0x0000000102057819 */ /* 0x000fe200000006ff */
[----:B------:R-:W-:Y:S01]  /*7150*/  STL [R1+0x28], RZ ;  /* 0x000028ff01007387 */ /* 0x000fe20000100800 */
[C---:B------:R-:W-:Y:S01]  /*7160*/  LEA R9, R19.reuse, R8, 0x4 ;  /* 0x0000000813097211 */ /* 0x040fe200078e20ff */
[----:B--2---:R-:W-:Y:S01]  /*7170*/  IMAD R192, R192, UR12, RZ ;  /* 0x0000000cc0c07c24 */ /* 0x004fe2000f8e02ff */
[----:B------:R-:W-:Y:S01]  /*7180*/  MOV R22, 0xff800000 ;  /* 0xff80000000167802 */ /* 0x000fe20000000f00 */
[----:B------:R-:W-:Y:S01]  /*7190*/  STL [R1+0x2c], RZ ;  /* 0x00002cff01007387 */ /* 0x000fe20000100800 */
[----:B------:R-:W-:Y:S01]  /*71a0*/  IMAD.HI R7, R2, 0x2, RZ ;  /* 0x0000000202077827 */ /* 0x000fe200078e02ff */
[----:B------:R-:W-:Y:S02]  /*71b0*/  MOV R191, 0x3f800000 ;  /* 0x3f80000000bf7802 */ /* 0x000fe40000000f00 */
[----:B------:R-:W-:Y:S01]  /*71c0*/  CS2R R30, SRZ ;  /* 0x00000000001e7805 */ /* 0x000fe2000001ff00 */
[----:B------:R-:W-:Y:S01]  /*71d0*/  STL [R1+0x30], RZ ;  /* 0x000030ff01007387 */ /* 0x000fe20000100800 */
[C---:B------:R-:W-:Y:S01]  /*71e0*/  IMAD R10, R19.reuse, 0x10, R9 ;  /* 0x00000010130a7824 */ /* 0x040fe200078e0209 */
[----:B------:R-:W-:Y:S01]  /*71f0*/  SHF.L.U32 R0, R192, 0x1, RZ ;  /* 0x00000001c0007819 */ /* 0x000fe200000006ff */
[----:B---3--:R-:W-:Y:S01]  /*7200*/  IMAD R174, R174, UR12, RZ ;  /* 0x0000000caeae7c24 */ /* 0x008fe2000f8e02ff */
[----:B------:R-:W-:Y:S01]  /*7210*/  STL [R1+0x34], RZ ;  /* 0x000034ff01007387 */ /* 0x000fe20000100800 */
[----:B------:R-:W-:Y:S01]  /*7220*/  IMAD.HI R192, R192, 0x2, RZ ;  /* 0x00000002c0c07827 */ /* 0x000fe200078e02ff */
[----:B------:R-:W-:-:S02]  /*7230*/  LEA R11, R19, R10, 0x4 ;  /* 0x0000000a130b7211 */ /* 0x000fc400078e20ff */
[----:B------:R-:W-:Y:S01]  /*7240*/  CS2R R32, SRZ ;  /* 0x0000000000207805 */ /* 0x000fe2000001ff00 */
[----:B------:R-:W-:Y:S01]  /*7250*/  STL [R1+0x38], RZ ;  /* 0x000038ff01007387 */ /* 0x000fe20000100800 */
[C---:B------:R-:W-:Y:S01]  /*7260*/  SHF.L.U32 R14, R174.reuse, 0x1, RZ ;  /* 0x00000001ae0e7819 */ /* 0x040fe200000006ff */
[----:B------:R-:W-:Y:S01]  /*7270*/  IMAD.HI R174, R174, 0x2, RZ ;  /* 0x00000002aeae7827 */ /* 0x000fe200078e02ff */
[----:B------:R-:W-:Y:S01]  /*7280*/  IADD3 R195, P2, P3, R5, UR10, R0 ;  /* 0x0000000a05c37c10 */ /* 0x000fe2000fb5e000 */
[----:B------:R-:W-:Y:S01]  /*7290*/  STL [R1+0x3c], RZ ;  /* 0x00003cff01007387 */ /* 0x000fe20000100800 */
[----:B------:R-:W-:Y:S01]  /*72a0*/  IADD3 R14, P0, P1, R15, UR8, R14 ;  /* 0x000000080f0e7c10 */ /* 0x000fe2000f91e00e */
[----:B------:R-:W-:Y:S01]  /*72b0*/  IMAD R0, R19, 0x10, R11 ;  /* 0x0000001013007824 */ /* 0x000fe200078e020b */
[----:B------:R-:W-:Y:S01]  /*72c0*/  IADD3.X R17, R7, UR11, R192, P2, P3 ;  /* 0x0000000b07117c10 */ /* 0x000fe200097e64c0 */
[----:B------:R-:W-:Y:S01]  /*72d0*/  STL [R1+0x40], RZ ;  /* 0x000040ff01007387 */ /* 0x000fe20000100800 */
[----:B------:R-:W-:Y:S01]  /*72e0*/  IADD3.X R15, R3, UR9, R174, P0, P1 ;  /* 0x00000009030f7c10 */ /* 0x000fe200087e24ae */
[----:B------:R-:W-:Y:S01]  /*72f0*/  UIADD3 UR9, UR4, 0x20000, URZ ;  /* 0x0002000004097890 */ /* 0x000fe2000fffe03f */
[C---:B------:R-:W-:Y:S01]  /*7300*/  LEA R2, R19.reuse, R0, 0x4 ;  /* 0x0000000013027211 */ /* 0x040fe200078e20ff */
[----:B------:R-:W-:Y:S01]  /*7310*/  STL [R1+0x44], RZ ;  /* 0x000044ff01007387 */ /* 0x000fe20000100800 */
[C---:B------:R-:W-:Y:S01]  /*7320*/  LEA R224, P0, R4.reuse, R195, 0x1 ;  /* 0x000000c304e07211 */ /* 0x040fe200078008ff */
[----:B------:R-:W-:Y:S01]  /*7330*/  USHF.R.U32.HI UR9, URZ, 0x4, UR9 ;  /* 0x000000043f097899 */ /* 0x000fe20008011609 */
[C---:B------:R-:W-:Y:S01]  /*7340*/  LEA R3, R19.reuse, R2, 0x4 ;  /* 0x0000000213037211 */ /* 0x040fe200078e20ff */
[----:B------:R-:W-:Y:S01]  /*7350*/  STL [R1+0x48], RZ ;  /* 0x000048ff01007387 */ /* 0x000fe20000100800 */
[----:B------:R-:W-:Y:S01]  /*7360*/  LEA.HI.X.SX32 R225, R4, R17, 0x1, P0 ;  /* 0x0000001104e17211 */ /* 0x000fe200000f0eff */
[----:B------:R-:W-:Y:S01]  /*7370*/  USGXT.U32 UR46, UR9, 0xe ;  /* 0x0000000e092e789a */ /* 0x000fe20008000000 */
[----:B------:R-:W-:Y:S01]  /*7380*/  LEA R4, R19, R3, 0x4 ;  /* 0x0000000313047211 */ /* 0x000fe200078e20ff */
[----:B------:R-:W-:Y:S01]  /*7390*/  STL [R1+0x4c], RZ ;  /* 0x00004cff01007387 */ /* 0x000fe20000100800 */
[CC--:B------:R-:W-:Y:S01]  /*73a0*/  LEA R222, P1, R6.reuse, R195.reuse, 0x1 ;  /* 0x000000c306de7211 */ /* 0x0c0fe200078208ff */
[----:B------:R-:W-:Y:S01]  /*73b0*/  IMAD R236, R175, 0x14, RZ ;  /* 0x00000014afec7824 */ /* 0x000fe200078e02ff */
[----:B------:R-:W-:Y:S01]  /*73c0*/  LEA R218, P0, R9, R195, 0x1 ;  /* 0x000000c309da7211 */ /* 0x000fe200078008ff */
[----:B------:R-:W-:Y:S01]  /*73d0*/  STL [R1+0x50], RZ ;  /* 0x000050ff01007387 */ /* 0x000fe20000100800 */
[----:B------:R-:W-:Y:S01]  /*73e0*/  IMAD R5, R19, 0x10, R4 ;  /* 0x0000001013057824 */ /* 0x000fe200078e0204 */
[-C--:B------:R-:W-:Y:S01]  /*73f0*/  LEA.HI.X.SX32 R223, R6, R17.reuse, 0x1, P1 ;  /* 0x0000001106df7211 */ /* 0x080fe200008f0eff */
[----:B------:R-:W-:Y:S01]  /*7400*/  UIADD3 UR50, UP0, UR46, 0x2, URZ ;  /* 0x000000022e327890 */ /* 0x000fe2000ff1e03f */
[----:B------:R-:W-:Y:S01]  /*7410*/  STL [R1+0x54], RZ ;  /* 0x000054ff01007387 */ /* 0x000fe20000100800 */
[----:B------:R-:W-:Y:S01]  /*7420*/  LEA.HI.X.SX32 R219, R9, R17, 0x1, P0 ;  /* 0x0000001109db7211 */ /* 0x000fe200000f0eff */
[----:B------:R-:W-:Y:S01]  /*7430*/  UMOV UR8, URZ ;  /* 0x0000003f00087c82 */ /* 0x000fe20008000000 */
[----:B------:R-:W-:Y:S01]  /*7440*/  LEA R6, R19, R5, 0x4 ;  /* 0x0000000513067211 */ /* 0x000fe200078e20ff */
[----:B------:R-:W-:Y:S01]  /*7450*/  STL [R1+0x58], RZ ;  /* 0x000058ff01007387 */ /* 0x000fe20000100800 */
[-C--:B------:R-:W-:Y:S01]  /*7460*/  LEA R220, P2, R8, R195.reuse, 0x1 ;  /* 0x000000c308dc7211 */ /* 0x080fe200078408ff */
[----:B------:R-:W-:Y:S01]  /*7470*/  IMAD R9, R175, 0xc, RZ ;  /* 0x0000000caf097824 */ /* 0x000fe200078e02ff */
[-C--:B------:R-:W-:Y:S01]  /*7480*/  LEA R216, P1, R10, R195.reuse, 0x1 ;  /* 0x000000c30ad87211 */ /* 0x080fe200078208ff */
[----:B------:R-:W-:Y:S01]  /*7490*/  STL [R1+0x5c], RZ ;  /* 0x00005cff01007387 */ /* 0x000fe20000100800 */
[----:B------:R-:W-:Y:S01]  /*74a0*/  LEA R212, P0, R0, R195, 0x1 ;  /* 0x000000c300d47211 */ /* 0x000fe200078008ff */
[----:B------:R-:W-:Y:S01]  /*74b0*/  UIADD3.X UR51, UR8, 0x40000040, URZ, UP0, !UPT ;  /* 0x4000004008337890 */ /* 0x000fe200087fe43f */
[----:B------:R-:W-:Y:S01]  /*74c0*/  LEA R7, R19, R6, 0x4 ;  /* 0x0000000613077211 */ /* 0x000fe200078e20ff */
[----:B------:R-:W-:Y:S01]  /*74d0*/  STL [R1+0x60], RZ ;  /* 0x000060ff01007387 */ /* 0x000fe20000100800 */
[-C--:B------:R-:W-:Y:S01]  /*74e0*/  LEA.HI.X.SX32 R221, R8, R17.reuse, 0x1, P2 ;  /* 0x0000001108dd7211 */ /* 0x080fe200010f0eff */
[C---:B------:R-:W-:Y:S01]  /*74f0*/  IMAD R238, R175.reuse, 0x12, RZ ;  /* 0x00000012afee7824 */ /* 0x040fe200078e02ff */
[-C--:B------:R-:W-:Y:S01]  /*7500*/  LEA.HI.X.SX32 R217, R10, R17.reuse, 0x1, P1 ;  /* 0x000000110ad97211 */ /* 0x080fe200008f0eff */
[----:B------:R-:W-:Y:S01]  /*7510*/  STL [R1+0x64], RZ ;  /* 0x000064ff01007387 */ /* 0x000fe20000100800 */
[----:B------:R-:W-:Y:S01]  /*7520*/  LEA.HI.X.SX32 R213, R0, R17, 0x1, P0 ;  /* 0x0000001100d57211 */ /* 0x000fe200000f0eff */
[----:B------:R-:W-:Y:S01]  /*7530*/  IMAD R10, R175, 0x3, RZ ;  /* 0x00000003af0a7824 */ /* 0x000fe200078e02ff */
[-C--:B------:R-:W-:Y:S01]  /*7540*/  LEA R214, P2, R11, R195.reuse, 0x1 ;  /* 0x000000c30bd67211 */ /* 0x080fe200078408ff */
[----:B------:R-:W-:Y:S01]  /*7550*/  STL [R1+0x68], RZ ;  /* 0x000068ff01007387 */ /* 0x000fe20000100800 */
[C---:B------:R-:W-:Y:S01]  /*7560*/  LEA R210, P1, R2.reuse, R195, 0x1 ;  /* 0x000000c302d27211 */ /* 0x040fe200078208ff */
[----:B------:R-:W-:Y:S01]  /*7570*/  UIADD3.64 UR8, UR50, 0x4, URZ ;  /* 0x0000000432087897 */ /* 0x000fe2000fffe03f */
[----:B------:R-:W-:Y:S01]  /*7580*/  LEA R0, R19, R7, 0x4 ;  /* 0x0000000713007211 */ /* 0x000fe200078e20ff */
[----:B------:R-:W-:Y:S01]  /*7590*/  STL [R1+0x6c], RZ ;  /* 0x00006cff01007387 */ /* 0x000fe20000100800 */
[-C--:B------:R-:W-:Y:S01]  /*75a0*/  LEA.HI.X.SX32 R215, R11, R17.reuse, 0x1, P2 ;  /* 0x000000110bd77211 */ /* 0x080fe200010f0eff */
[----:B------:R-:W-:Y:S01]  /*75b0*/  UIADD3.64 UR8, UR50, 0x80, URZ ;  /* 0x0000008032087897 */ /* 0x000fe2000fffe03f */
[----:B------:R-:W-:Y:S01]  /*75c0*/  LEA.HI.X.SX32 R211, R2, R17, 0x1, P1 ;  /* 0x0000001102d37211 */ /* 0x000fe200008f0eff */
[----:B------:R-:W-:Y:S01]  /*75d0*/  STL [R1+0x70], RZ ;  /* 0x000070ff01007387 */ /* 0x000fe20000100800 */
[CC--:B------:R-:W-:Y:S01]  /*75e0*/  LEA R206, P0, R4.reuse, R195.reuse, 0x1 ;  /* 0x000000c304ce7211 */ /* 0x0c0fe200078008ff */
[----:B------:R-:W-:Y:S01]  /*75f0*/  IMAD R2, R19, 0x10, R0 ;  /* 0x0000001013027824 */ /* 0x000fe200078e0200 */
[----:B------:R-:W-:Y:S01]  /*7600*/  LEA R208, P2, R3, R195, 0x1 ;  /* 0x000000c303d07211 */ /* 0x000fe200078408ff */
[----:B------:R-:W-:Y:S01]  /*7610*/  STL [R1+0x74], RZ ;  /* 0x000074ff01007387 */ /* 0x000fe20000100800 */
[-C--:B------:R-:W-:Y:S01]  /*7620*/  LEA.HI.X.SX32 R207, R4, R17.reuse, 0x1, P0 ;  /* 0x0000001104cf7211 */ /* 0x080fe200000f0eff */
[----:B------:R-:W-:Y:S01]  /*7630*/  IMAD R4, R175, 0xa, RZ ;  /* 0x0000000aaf047824 */ /* 0x000fe200078e02ff */
[----:B------:R-:W-:Y:S01]  /*7640*/  LEA.HI.X.SX32 R209, R3, R17, 0x1, P2 ;  /* 0x0000001103d17211 */ /* 0x000fe200010f0eff */
[----:B------:R-:W-:Y:S01]  /*7650*/  STL [R1+0x78], RZ ;  /* 0x000078ff01007387 */ /* 0x000fe20000100800 */
[-C--:B------:R-:W-:Y:S01]  /*7660*/  LEA R200, P0, R7, R195.reuse, 0x1 ;  /* 0x000000c307c87211 */ /* 0x080fe200078008ff */
[----:B------:R-:W-:Y:S01]  /*7670*/  UMOV UR8, UR46 ;  /* 0x0000002e00087c82 */ /* 0x000fe20008000000 */
[CC--:B------:R-:W-:Y:S01]  /*7680*/  LEA R202, P2, R6.reuse, R195.reuse, 0x1 ;  /* 0x000000c306ca7211 */ /* 0x0c0fe200078408ff */
[----:B------:R-:W-:Y:S01]  /*7690*/  STL [R1+0x7c], RZ ;  /* 0x00007cff01007387 */ /* 0x000fe20000100800 */
[----:B------:R-:W-:Y:S01]  /*76a0*/  LEA R3, R19, R2, 0x4 ;  /* 0x0000000213037211 */ /* 0x000fe200078e20ff */
[----:B------:R-:W-:Y:S01]  /*76b0*/  UMOV UR9, 0xc0000010 ;  /* 0xc000001000097882 */ /* 0x000fe20000000000 */
[----:B------:R-:W-:Y:S01]  /*76c0*/  LEA R204, P1, R5, R195, 0x1 ;  /* 0x000000c305cc7211 */ /* 0x000fe200078208ff */
[----:B------:R-:W-:Y:S01]  /*76d0*/  STL [R1+0x80], RZ ;  /* 0x000080ff01007387 */ /* 0x000fe20000100800 */
[-C--:B------:R-:W-:Y:S01]  /*76e0*/  LEA.HI.X.SX32 R201, R7, R17.reuse, 0x1, P0 ;  /* 0x0000001107c97211 */ /* 0x080fe200000f0eff */
[----:B------:R-:W-:Y:S01]  /*76f0*/  IMAD R7, R175, 0x5, RZ ;  /* 0x00000005af077824 */ /* 0x000fe200078e02ff */
[----:B------:R-:W-:Y:S01]  /*7700*/  LEA.HI.X.SX32 R203, R6, R17, 0x1, P2 ;  /* 0x0000001106cb7211 */ /* 0x000fe200010f0eff */
[----:B------:R-:W-:Y:S01]  /*7710*/  STL [R1+0x84], RZ ;  /* 0x000084ff01007387 */ /* 0x000fe20000100800 */
[----:B------:R-:W-:Y:S01]  /*7720*/  LEA R194, P3, R3, R195, 0x1 ;  /* 0x000000c303c27211 */ /* 0x000fe200078608ff */
[C---:B------:R-:W-:Y:S01]  /*7730*/  IMAD R6, R175.reuse, 0x6, RZ ;  /* 0x00000006af067824 */ /* 0x040fe200078e02ff */
[-C--:B------:R-:W-:Y:S01]  /*7740*/  IADD3 R236, P5, R236, R14.reuse, RZ ;  /* 0x0000000eecec7210 */ /* 0x080fe20007fbe0ff */
[----:B------:R-:W-:Y:S01]  /*7750*/  STL [R1+0x88], RZ ;  /* 0x000088ff01007387 */ /* 0x000fe20000100800 */
[-C--:B------:R-:W-:Y:S01]  /*7760*/  IADD3 R246, P6, R4, R14.reuse, RZ ;  /* 0x0000000e04f67210 */ /* 0x080fe20007fde0ff */
[----:B------:R-:W-:Y:S01]  /*7770*/  IMAD R234, R175, 0x16, RZ ;  /* 0x00000016afea7824 */ /* 0x000fe200078e02ff */
[----:B------:R-:W-:Y:S01]  /*7780*/  LEA.HI.X.SX32 R205, R5, R17, 0x1, P1 ;  /* 0x0000001105cd7211 */ /* 0x000fe200008f0eff */
[----:B------:R-:W-:Y:S01]  /*7790*/  STL [R1+0x8c], RZ ;  /* 0x00008cff01007387 */ /* 0x000fe20000100800 */
[-C--:B------:R-:W-:Y:S01]  /*77a0*/  LEA R198, P1, R0, R195.reuse, 0x1 ;  /* 0x000000c300c67211 */ /* 0x080fe200078208ff */
[----:B------:R-:W-:Y:S01]  /*77b0*/  IMAD R5, R175, 0x9, RZ ;  /* 0x00000009af057824 */ /* 0x000fe200078e02ff */
[----:B------:R-:W-:Y:S01]  /*77c0*/  LEA R196, P2, R2, R195, 0x1 ;  /* 0x000000c302c47211 */ /* 0x000fe200078408ff */
[----:B------:R-:W-:Y:S01]  /*77d0*/  STL [R1+0x90], RZ ;  /* 0x000090ff01007387 */ /* 0x000fe20000100800 */
[----:B------:R-:W-:Y:S01]  /*77e0*/  LEA.HI.X.SX32 R195, R3, R17, 0x1, P3 ;  /* 0x0000001103c37211 */ /* 0x000fe200018f0eff */
[C---:B------:R-:W-:Y:S01]  /*77f0*/  IMAD R232, R175.reuse, 0x18, RZ ;  /* 0x00000018afe87824 */ /* 0x040fe200078e02ff */
[-C--:B------:R-:W-:Y:S01]  /*7800*/  LEA.HI.X.SX32 R237, R4, R15.reuse, 0x1, P5 ;  /* 0x0000000f04ed7211 */ /* 0x080fe200028f0eff */
[----:B------:R-:W-:Y:S01]  /*7810*/  STL [R1+0x94], RZ ;  /* 0x000094ff01007387 */ /* 0x000fe20000100800 */
[----:B------:R-:W-:Y:S01]  /*7820*/  LOP3.LUT R3, R16, 0x90, RZ, 0xc0, !PT ;  /* 0x0000009010037812 */ /* 0x000fe200078ec0ff */
[----:B------:R-:W-:Y:S01]  /*7830*/  IMAD.SHL.U32 R16, R175, 0x2, RZ ;  /* 0x00000002af107824 */ /* 0x000fe200078e00ff */
[-C--:B------:R-:W-:Y:S01]  /*7840*/  LEA.HI.X.SX32 R247, R7, R15.reuse, 0x1, P6 ;  /* 0x0000000f07f77211 */ /* 0x080fe200030f0eff */
[----:B------:R-:W-:Y:S01]  /*7850*/  STL [R1+0x98], RZ ;  /* 0x000098ff01007387 */ /* 0x000fe20000100800 */
[-C--:B------:R-:W-:Y:S01]  /*7860*/  IADD3 R244, P5, R9, R14.reuse, RZ ;  /* 0x0000000e09f47210 */ /* 0x080fe20007fbe0ff */
[C---:B------:R-:W-:Y:S01]  /*7870*/  IMAD R230, R175.reuse, 0x1a, RZ ;  /* 0x0000001aafe67824 */ /* 0x040fe200078e02ff */
[-C--:B------:R-:W-:Y:S01]  /*7880*/  IADD3 R250, P6, R6, R14.reuse, RZ ;  /* 0x0000000e06fa7210 */ /* 0x080fe20007fde0ff */
[----:B------:R-:W-:Y:S01]  /*7890*/  STL [R1+0x9c], RZ ;  /* 0x00009cff01007387 */ /* 0x000fe20000100800 */
[-C--:B------:R-:W-:Y:S01]  /*78a0*/  IADD3 R238, P3, R238, R14.reuse, RZ ;  /* 0x0000000eeeee7210 */ /* 0x080fe20007f7e0ff */
[C---:B------:R-:W-:Y:S01]  /*78b0*/  IMAD R8, R175.reuse, 0xb, RZ ;  /* 0x0000000baf087824 */ /* 0x040fe200078e02ff */
[-C--:B------:R-:W-:Y:S01]  /*78c0*/  LEA.HI.X.SX32 R245, R6, R15.reuse, 0x1, P5 ;  /* 0x0000000f06f57211 */ /* 0x080fe200028f0eff */
[----:B------:R-:W-:Y:S01]  /*78d0*/  STL [R1+0xa0], RZ ;  /* 0x0000a0ff01007387 */ /* 0x000fe20000100800 */
[-C--:B------:R-:W-:Y:S01]  /*78e0*/  LEA.HI.X.SX32 R251, R10, R15.reuse, 0x1, P6 ;  /* 0x0000000f0afb7211 */ /* 0x080fe200030f0eff */
[C---:B------:R-:W-:Y:S01]  /*78f0*/  IMAD R11, R175.reuse, 0xe, RZ ;  /* 0x0000000eaf0b7824 */ /* 0x040fe200078e02ff */
[CC--:B------:R-:W-:Y:S01]  /*7900*/  LEA R140, P5, R175.reuse, R14.reuse, 0x2 ;  /* 0x0000000eaf8c7211 */ /* 0x0c0fe200078a10ff */
[----:B------:R-:W-:Y:S01]  /*7910*/  STL [R1+0xa4], RZ ;  /* 0x0000a4ff01007387 */ /* 0x000fe20000100800 */
[C---:B------:R-:W-:Y:S01]  /*7920*/  IADD3 R152, P6, R16.reuse, R14, RZ ;  /* 0x0000000e10987210 */ /* 0x040fe20007fde0ff */
[----:B------:R-:W-:Y:S01]  /*7930*/  IMAD R228, R175, 0x1c, RZ ;  /* 0x0000001cafe47824 */ /* 0x000fe200078e02ff */
[-C--:B------:R-:W-:Y:S01]  /*7940*/  LEA.HI.X.SX32 R239, R5, R15.reuse, 0x1, P3 ;  /* 0x0000000f05ef7211 */ /* 0x080fe200018f0eff */
[----:B------:R-:W-:Y:S01]  /*7950*/  STL [R1+0xa8], RZ ;  /* 0x0000a8ff01007387 */ /* 0x000fe20000100800 */
[----:B------:R-:W-:Y:S01]  /*7960*/  LOP3.LUT R4, R13, 0x10, RZ, 0x3c, !PT ;  /* 0x000000100d047812 */ /* 0x000fe200078e3cff */
[----:B------:R-:W-:Y:S01]  /*7970*/  IMAD R20, R175, 0x7, RZ ;  /* 0x00000007af147824 */ /* 0x000fe200078e02ff */
[C---:B------:R-:W-:Y:S01]  /*7980*/  LOP3.LUT R5, R13.reuse, 0x20, RZ, 0x3c, !PT ;  /* 0x000000200d057812 */ /* 0x040fe200078e3cff */
[----:B------:R-:W-:Y:S01]  /*7990*/  STL [R1+0xac], RZ ;  /* 0x0000acff01007387 */ /* 0x000fe20000100800 */
[----:B------:R-:W-:Y:S01]  /*79a0*/  LOP3.LUT R4, R13, 0x40, RZ, 0x3c, !PT ;  /* 0x000000400d047812 */ /* 0x000fe200078e3cff */
[----:B------:R-:W-:Y:S01]  /*79b0*/  IMAD R18, R175, 0xf, RZ ;  /* 0x0000000faf127824 */ /* 0x000fe200078e02ff */
[----:B------:R-:W-:Y:S01]  /*79c0*/  LEA.HI.X.SX32 R141, R16, R15, 0x1, P5 ;  /* 0x0000000f108d7211 */ /* 0x000fe200028f0eff */
[----:B------:R-:W-:Y:S01]  /*79d0*/  STL [R1+0xb0], RZ ;  /* 0x0000b0ff01007387 */ /* 0x000fe20000100800 */
[----:B------:R-:W-:-:S02]  /*79e0*/  LOP3.LUT R5, R13, 0x50, RZ, 0x3c, !PT ;  /* 0x000000500d057812 */ /* 0x000fc400078e3cff */
[----:B------:R-:W-:Y:S02]  /*79f0*/  CS2R R34, SRZ ;  /* 0x0000000000227805 */ /* 0x000fe4000001ff00 */
[----:B------:R-:W-:Y:S01]  /*7a00*/  LOP3.LUT R4, R13, 0x70, RZ, 0x3c, !PT ;  /* 0x000000700d047812 */ /* 0x000fe200078e3cff */
[----:B------:R-:W-:Y:S01]  /*7a10*/  STL [R1+0xb4], RZ ;  /* 0x0000b4ff01007387 */ /* 0x000fe20000100800 */
[C---:B------:R-:W-:Y:S01]  /*7a20*/  LOP3.LUT R5, R12.reuse, 0x88, RZ, 0xfc, !PT ;  /* 0x000000880c057812 */ /* 0x040fe200078efcff */
[----:B------:R-:W-:Y:S01]  /*7a30*/  IMAD.U32 R5, RZ, RZ, UR9 ;  /* 0x00000009ff057e24 */ /* 0x000fe2000f8e00ff */
[----:B------:R-:W-:Y:S01]  /*7a40*/  LOP3.LUT R4, R12, 0x8, RZ, 0xfc, !PT ;  /* 0x000000080c047812 */ /* 0x000fe200078efcff */
[----:B------:R-:W-:Y:S01]  /*7a50*/  STL [R1+0xb8], RZ ;  /* 0x0000b8ff01007387 */ /* 0x000fe20000100800 */
[----:B------:R-:W-:Y:S02]  /*7a60*/  LEA.HI.X.SX32 R153, R175, R15, 0x1, P6 ;  /* 0x0000000faf997211 */ /* 0x000fe400030f0eff */
[----:B------:R-:W-:-:S02]  /*7a70*/  CS2R R36, SRZ ;  /* 0x0000000000247805 */ /* 0x000fc4000001ff00 */
[----:B------:R-:W-:Y:S01]  /*7a80*/  MOV R4, UR8 ;  /* 0x0000000800047c02 */ /* 0x000fe20008000f00 */
[----:B------:R-:W-:Y:S01]  /*7a90*/  STL [R1+0xbc], RZ ;  /* 0x0000bcff01007387 */ /* 0x000fe20000100800 */
[-C--:B------:R-:W-:Y:S02]  /*7aa0*/  LEA.HI.X.SX32 R199, R0, R17.reuse, 0x1, P1 ;  /* 0x0000001100c77211 */ /* 0x080fe400008f0eff */
[----:B------:R-:W-:Y:S02]  /*7ab0*/  CS2R R38, SRZ ;  /* 0x0000000000267805 */ /* 0x000fe4000001ff00 */
[----:B------:R-:W-:Y:S01]  /*7ac0*/  LEA.HI.X.SX32 R197, R2, R17, 0x1, P2 ;  /* 0x0000001102c57211 */ /* 0x000fe200010f0eff */
[----:B------:R-:W-:Y:S01]  /*7ad0*/  STL [R1+0xc0], RZ ;  /* 0x0000c0ff01007387 */ /* 0x000fe20000100800 */
[----:B------:R-:W-:Y:S01]  /*7ae0*/  LOP3.LUT R3, R3, 0x17e, R226, 0x78, !PT ;  /* 0x0000017e03037812 */ /* 0x000fe200078e78e2 */
[C---:B------:R-:W-:Y:S01]  /*7af0*/  IMAD R17, R175.reuse, 0xd, RZ ;  /* 0x0000000daf117824 */ /* 0x040fe200078e02ff */
[-C--:B------:R-:W-:Y:S01]  /*7b00*/  IADD3 R234, P0, R234, R14.reuse, RZ ;  /* 0x0000000eeaea7210 */ /* 0x080fe20007f1e0ff */
[----:B------:R-:W-:Y:S01]  /*7b10*/  STL [R1+0xc4], RZ ;  /* 0x0000c4ff01007387 */ /* 0x000fe20000100800 */
[----:B------:R-:W-:Y:S01]  /*7b20*/  IMAD R226, R175, 0x1e, RZ ;  /* 0x0000001eafe27824 */ /* 0x000fe200078e02ff */
[-C--:B------:R-:W-:Y:S01]  /*7b30*/  IADD3 R232, P2, R232, R14.reuse, RZ ;  /* 0x0000000ee8e87210 */ /* 0x080fe20007f5e0ff */
[----:B------:R-:W-:Y:S01]  /*7b40*/  IMAD.MOV.U32 R2, RZ, RZ, RZ ;  /* 0x000000ffff027224 */ /* 0x000fe200078e00ff */
[----:B------:R-:W-:Y:S01]  /*7b50*/  STL [R1+0xc8], RZ ;  /* 0x0000c8ff01007387 */ /* 0x000fe20000100800 */
[----:B------:R-:W-:-:S02]  /*7b60*/  IADD3 R230, P1, R230, R14, RZ ;  /* 0x0000000ee6e67210 */ /* 0x000fc40007f3e0ff */
[----:B------:R-:W-:Y:S02]  /*7b70*/  CS2R R40, SRZ ;  /* 0x0000000000287805 */ /* 0x000fe4000001ff00 */
[-C--:B------:R-:W-:Y:S01]  /*7b80*/  LEA.HI.X.SX32 R235, R8, R15.reuse, 0x1, P0 ;  /* 0x0000000f08eb7211 */ /* 0x080fe200000f0eff */
[----:B------:R-:W-:Y:S01]  /*7b90*/  STL [R1+0xcc], RZ ;  /* 0x0000ccff01007387 */ /* 0x000fe20000100800 */
[-C--:B------:R-:W-:Y:S02]  /*7ba0*/  LEA.HI.X.SX32 R233, R9, R15.reuse, 0x1, P2 ;  /* 0x0000000f09e97211 */ /* 0x080fe400010f0eff */
[----:B------:R-:W-:Y:S02]  /*7bb0*/  CS2R R42, SRZ ;  /* 0x00000000002a7805 */ /* 0x000fe4000001ff00 */
[----:B------:R-:W-:Y:S01]  /*7bc0*/  LEA.HI.X.SX32 R231, R17, R15, 0x1, P1 ;  /* 0x0000000f11e77211 */ /* 0x000fe200008f0eff */
[----:B------:R-:W-:Y:S01]  /*7bd0*/  STL [R1+0xd0], RZ ;  /* 0x0000d0ff01007387 */ /* 0x000fe20000100800 */
[----:B------:R-:W-:-:S02]  /*7be0*/  SHF.L.U32 R21, R175, 0x2, RZ ;  /* 0x00000002af157819 */ /* 0x000fc400000006ff */
[----:B------:R-:W-:Y:S02]  /*7bf0*/  CS2R R44, SRZ ;  /* 0x00000000002c7805 */ /* 0x000fe4000001ff00 */
[----:B------:R-:W-:Y:S01]  /*7c00*/  SHF.L.U32 R19, R175, 0x3, RZ ;  /* 0x00000003af137819 */ /* 0x000fe200000006ff */
[----:B------:R-:W-:Y:S01]  /*7c10*/  STL [R1+0xd4], RZ ;  /* 0x0000d4ff01007387 */ /* 0x000fe20000100800 */
[-C--:B------:R-:W-:Y:S02]  /*7c20*/  IADD3 R228, P4, R228, R14.reuse, RZ ;  /* 0x0000000ee4e47210 */ /* 0x080fe40007f9e0ff */
[----:B------:R-:W-:Y:S02]  /*7c30*/  CS2R R46, SRZ ;  /* 0x00000000002e7805 */ /* 0x000fe4000001ff00 */
[-C--:B------:R-:W-:Y:S01]  /*7c40*/  IADD3 R226, P3, R226, R14.reuse, RZ ;  /* 0x0000000ee2e27210 */ /* 0x080fe20007f7e0ff */
[----:B------:R-:W-:Y:S01]  /*7c50*/  STL [R1+0xd8], RZ ;  /* 0x0000d8ff01007387 */ /* 0x000fe20000100800 */
[----:B------:R-:W-:-:S02]  /*7c60*/  IADD3 R242, P0, R11, R14, RZ ;  /* 0x0000000e0bf27210 */ /* 0x000fc40007f1e0ff */
[----:B------:R-:W-:Y:S02]  /*7c70*/  CS2R R48, SRZ ;  /* 0x0000000000307805 */ /* 0x000fe4000001ff00 */
[CC--:B------:R-:W-:Y:S01]  /*7c80*/  LEA R248, P2, R175.reuse, R14.reuse, 0x3 ;  /* 0x0000000eaff87211 */ /* 0x0c0fe200078418ff */
[----:B------:R-:W-:Y:S01]  /*7c90*/  STL [R1+0xdc], RZ ;  /* 0x0000dcff01007387 */ /* 0x000fe20000100800 */
[----:B------:R-:W-:Y:S02]  /*7ca0*/  LEA R240, P1, R175, R14, 0x4 ;  /* 0x0000000eaff07211 */ /* 0x000fe400078220ff */
[----:B------:R-:W-:Y:S02]  /*7cb0*/  CS2R R50, SRZ ;  /* 0x0000000000327805 */ /* 0x000fe4000001ff00 */
[----:B------:R-:W-:Y:S01]  /*7cc0*/  LOP3.LUT R6, R13, 0x30, RZ, 0x3c, !PT ;  /* 0x000000300d067812 */ /* 0x000fe200078e3cff */
[----:B------:R-:W-:Y:S01]  /*7cd0*/  STL [R1+0xe0], RZ ;  /* 0x0000e0ff01007387 */ /* 0x000fe20000100800 */
[----:B------:R-:W-:-:S02]  /*7ce0*/  MOV R192, 0x3f800000 ;  /* 0x3f80000000c07802 */ /* 0x000fc40000000f00 */
[----:B------:R-:W-:Y:S02]  /*7cf0*/  CS2R R52, SRZ ;  /* 0x0000000000347805 */ /* 0x000fe4000001ff00 */
[----:B------:R-:W-:Y:S01]  /*7d00*/  MOV R0, RZ ;  /* 0x000000ff00007202 */ /* 0x000fe20000000f00 */
[----:B------:R-:W-:Y:S01]  /*7d10*/  STL [R1+0xe4], RZ ;  /* 0x0000e4ff01007387 */ /* 0x000fe20000100800 */
[----:B------:R-:W-:Y:S02]  /*7d20*/  MOV R190, 0x3f800000 ;  /* 0x3f80000000be7802 */ /* 0x000fe40000000f00 */
[----:B------:R-:W-:Y:S02]  /*7d30*/  CS2R R54, SRZ ;  /* 0x0000000000367805 */ /* 0x000fe4000001ff00 */
[----:B------:R-:W-:Y:S01]  /*7d40*/  MOV R168, 0xff800000 ;  /* 0xff80000000a87802 */ /* 0x000fe20000000f00 */
[----:B------:R-:W-:Y:S01]  /*7d50*/  STL [R1+0xe8], RZ ;  /* 0x0000e8ff01007387 */ /* 0x000fe20000100800 */
[----:B------:R-:W-:-:S02]  /*7d60*/  MOV R169, 0xff800000 ;  /* 0xff80000000a97802 */ /* 0x000fc40000000f00 */
[----:B------:R-:W-:Y:S02]  /*7d70*/  CS2R R56, SRZ ;  /* 0x0000000000387805 */ /* 0x000fe4000001ff00 */
[----:B------:R-:W-:Y:S01]  /*7d80*/  MOV R171, 0xff800000 ;  /* 0xff80000000ab7802 */ /* 0x000fe20000000f00 */
[----:B------:R-:W-:Y:S01]  /*7d90*/  STL [R1+0xec], RZ ;  /* 0x0000ecff01007387 */ /* 0x000fe20000100800 */
[----:B------:R-:W-:Y:S02]  /*7da0*/  CS2R R58, SRZ ;  /* 0x00000000003a7805 */ /* 0x000fe4000001ff00 */
[----:B------:R-:W-:Y:S02]  /*7db0*/  CS2R R60, SRZ ;  /* 0x00000000003c7805 */ /* 0x000fe4000001ff00 */
[----:B------:R-:W-:Y:S01]  /*7dc0*/  CS2R R62, SRZ ;  /* 0x00000000003e7805 */ /* 0x000fe2000001ff00 */
[----:B------:R-:W-:Y:S01]  /*7dd0*/  STL [R1+0xf0], RZ ;  /* 0x0000f0ff01007387 */ /* 0x000fe20000100800 */
[----:B------:R-:W-:-:S02]  /*7de0*/  CS2R R64, SRZ ;  /* 0x0000000000407805 */ /* 0x000fc4000001ff00 */
[----:B------:R-:W-:Y:S02]  /*7df0*/  CS2R R66, SRZ ;  /* 0x0000000000427805 */ /* 0x000fe4000001ff00 */
[----:B------:R-:W-:Y:S01]  /*7e00*/  CS2R R68, SRZ ;  /* 0x0000000000447805 */ /* 0x000fe2000001ff00 */
        /* <DEDUP_REMOVED lines=47> */
[-C--:B------:R-:W-:Y:S01]  /*8100*/  LEA.HI.X.SX32 R243, R20, R15.reuse, 0x1, P0 ;  /* 0x0000000f14f37211 */ /* 0x080fe200000f0eff */
[----:B------:R-:W-:Y:S01]  /*8110*/  STL [R1+0x124], RZ ;  /* 0x000124ff01007387 */ /* 0x000fe20000100800 */
[-C--:B------:R-:W-:Y:S02]  /*8120*/  LEA.HI.X.SX32 R229, R11, R15.reuse, 0x1, P4 ;  /* 0x0000000f0be57211 */ /* 0x080fe400020f0eff */
[----:B------:R-:W-:Y:S02]  /*8130*/  CS2R R142, SRZ ;  /* 0x00000000008e7805 */ /* 0x000fe4000001ff00 */
[-C--:B------:R-:W-:Y:S01]  /*8140*/  LEA.HI.X.SX32 R227, R18, R15.reuse, 0x1, P3 ;  /* 0x0000000f12e37211 */ /* 0x080fe200018f0eff */
[----:B------:R-:W-:Y:S01]  /*8150*/  STL [R1+0x128], RZ ;  /* 0x000128ff01007387 */ /* 0x000fe20000100800 */
[----:B------:R-:W-:-:S02]  /*8160*/  LEA.HI.X.SX32 R249, R21, R15, 0x1, P2 ;  /* 0x0000000f15f97211 */ /* 0x000fc400010f0eff */
[----:B------:R-:W-:Y:S02]  /*8170*/  CS2R R144, SRZ ;  /* 0x0000000000907805 */ /* 0x000fe4000001ff00 */
[----:B------:R-:W-:Y:S01]  /*8180*/  LEA.HI.X.SX32 R241, R19, R15, 0x1, P1 ;  /* 0x0000000f13f17211 */ /* 0x000fe200008f0eff */
[----:B------:R-:W-:Y:S01]  /*8190*/  STL [R1+0x12c], RZ ;  /* 0x00012cff01007387 */ /* 0x000fe20000100800 */
[----:B------:R-:W-:Y:S02]  /*81a0*/  CS2R R146, SRZ ;  /* 0x0000000000927805 */ /* 0x000fe4000001ff00 */
[----:B------:R-:W-:Y:S02]  /*81b0*/  CS2R R148, SRZ ;  /* 0x0000000000947805 */ /* 0x000fe4000001ff00 */
[----:B------:R-:W-:Y:S01]  /*81c0*/  CS2R R150, SRZ ;  /* 0x0000000000967805 */ /* 0x000fe2000001ff00 */
[----:B------:R-:W-:Y:S01]  /*81d0*/  STL [R1+0x130], RZ ;  /* 0x000130ff01007387 */ /* 0x000fe20000100800 */
[----:B------:R-:W-:Y:S01]  /*81e0*/  LOP3.LUT R6, R13, 0x60, RZ, 0x3c, !PT ;  /* 0x000000600d067812 */ /* 0x000fe200078e3cff */
[----:B------:R-:W-:Y:S01]  /*81f0*/  UIADD3.64 UR10, UR50, 0x2, URZ ;  /* 0x00000002320a7897 */ /* 0x000fe2000fffe03f */
[----:B------:R-:W-:Y:S01]  /*8200*/  LOP3.LUT R252, R12, 0x80, RZ, 0xfc, !PT ;  /* 0x000000800cfc7812 */ /* 0x000fe200078efcff */
[----:B------:R-:W-:Y:S01]  /*8210*/  STL [R1+0x134], RZ ;  /* 0x000134ff01007387 */ /* 0x000fe20000100800 */
[----:B------:R-:W-:Y:S01]  /*8220*/  UIADD3.64 UR10, UR50, 0x7e, URZ ;  /* 0x0000007e320a7897 */ /* 0x000fe2000fffe03f */
[----:B------:R-:W-:-:S02]  /*8230*/  UMOV UR60, URZ ;  /* 0x0000003f003c7c82 */ /* 0x000fc40008000000 */
[----:B------:R-:W-:Y:S01]  /*8240*/  STL [R1+0x138], RZ ;  /* 0x000138ff01007387 */ /* 0x000fe20000100800 */
[----:B------:R-:W-:Y:S01]  /*8250*/  UMOV UR5, URZ ;  /* 0x0000003f00057c82 */ /* 0x000fe20008000000 */
[----:B------:R-:W-:Y:S02]  /*8260*/  UIADD3.64 UR58, UR50, 0x82, URZ ;  /* 0x00000082323a7897 */ /* 0x000fe4000fffe03f */
[----:B------:R-:W-:Y:S01]  /*8270*/  STL [R1+0x13c], RZ ;  /* 0x00013cff01007387 */ /* 0x000fe20000100800 */
[----:B------:R-:W-:Y:S02]  /*8280*/  UIADD3.64 UR10, UR50, 0x84, URZ ;  /* 0x00000084320a7897 */ /* 0x000fe4000fffe03f */
[----:B------:R-:W-:Y:S01]  /*8290*/  UIADD3.64 UR14, UR50, 0xfe, URZ ;  /* 0x000000fe320e7897 */ /* 0x000fe2000fffe03f */
[----:B------:R-:W-:Y:S01]  /*82a0*/  STL [R1+0x140], RZ ;  /* 0x000140ff01007387 */ /* 0x000fe20000100800 */
[----:B------:R-:W-:Y:S02]  /*82b0*/  UIADD3.64 UR18, UR50, 0x100, URZ ;  /* 0x0000010032127897 */ /* 0x000fe4000fffe03f */
[----:B------:R-:W-:Y:S01]  /*82c0*/  UIADD3.64 UR22, UR50, 0x102, URZ ;  /* 0x0000010232167897 */ /* 0x000fe2000fffe03f */
[----:B------:R-:W-:Y:S01]  /*82d0*/  STL [R1+0x144], RZ ;  /* 0x000144ff01007387 */ /* 0x000fe20000100800 */
[----:B------:R-:W-:-:S02]  /*82e0*/  UIADD3.64 UR26, UR50, 0x104, URZ ;  /* 0x00000104321a7897 */ /* 0x000fc4000fffe03f */
[----:B------:R-:W-:Y:S01]  /*82f0*/  UIADD3.64 UR30, UR50, 0x17e, URZ ;  /* 0x0000017e321e7897 */ /* 0x000fe2000fffe03f */
[----:B------:R-:W-:Y:S01]  /*8300*/  STL [R1+0x148], RZ ;  /* 0x000148ff01007387 */ /* 0x000fe20000100800 */
[----:B------:R-:W-:Y:S02]  /*8310*/  UIADD3.64 UR34, UR50, 0x180, URZ ;  /* 0x0000018032227897 */ /* 0x000fe4000fffe03f */
[----:B------:R-:W-:Y:S01]  /*8320*/  UIADD3.64 UR38, UR50, 0x182, URZ ;  /* 0x0000018232267897 */ /* 0x000fe2000fffe03f */
[----:B------:R-:W-:Y:S01]  /*8330*/  STL [R1+0x14c], RZ ;  /* 0x00014cff01007387 */ /* 0x000fe20000100800 */
[----:B------:R-:W-:Y:S01]  /*8340*/  UIADD3.64 UR42, UR50, 0x184, URZ ;  /* 0x00000184322a7897 */ /* 0x000fe2000fffe03f */
[----:B------:R-:W-:Y:S02]  /*8350*/  ULDC UR61, c[0x0][0x238] ;  /* 0x00008e00003d7ab9 */ /* 0x000fe40000000800 */
[----:B------:R-:W-:Y:S01]  /*8360*/  STL [R1+0x150], RZ ;  /* 0x000150ff01007387 */ /* 0x000fe20000100800 */
[----:B------:R-:W-:-:S03]  /*8370*/  UMOV UR47, 0x40000040 ;  /* 0x40000040002f7882 */ /* 0x000fc60000000000 */
        /* <DEDUP_REMOVED lines=43> */
[----:B------:R0:W-:Y:S04]  /*8630*/  STL.64 [R1+0x200], R140 ;  /* 0x0002008c01007387 */ /* 0x0001e80000100a00 */
[----:B------:R1:W-:Y:S04]  /*8640*/  STL.64 [R1+0x208], R152 ;  /* 0x0002089801007387 */ /* 0x0003e80000100a00 */
[----:B------:R1:W-:Y:S01]  /*8650*/  STL.64 [R1+0x210], R4 ;  /* 0x0002100401007387 */ /* 0x0003e20000100a00 */
[----:B0-----:R-:W-:-:S07]  /*8660*/  CS2R R140, SRZ ;  /* 0x00000000008c7805 */ /* 0x001fce000001ff00 */
.L_x_1:
[----:B------:R-:W2:Y:S04]  /*8670*/  LDL.64 R8, [R1+0x208] ;  /* 0x0002080001087983 */ /* 0x000ea80000100a00 */
[----:B------:R-:W3:Y:S01]  /*8680*/  LDL.64 R6, [R1+0x200] ;  /* 0x0002000001067983 */ /* 0x000ee20000100a00 */
[----:B-1----:R-:W-:Y:S01]  /*8690*/  IMAD.WIDE R4, R2, 0x2, R14 ;  /* 0x0000000202047825 */ /* 0x002fe200078e020e */
[----:B------:R-:W-:Y:S02]  /*86a0*/  MOV R157, UR43 ;  /* 0x0000002b009d7c02 */ /* 0x000fe40008000f00 */
[----:B------:R-:W-:Y:S01]  /*86b0*/  STL.64 [R1+0x418], R150 ;  /* 0x0004189601007387 */ /* 0x000fe20000100a00 */
[----:B------:R-:W-:Y:S02]  /*86c0*/  MOV R156, UR42 ;  /* 0x0000002a009c7c02 */ /* 0x000fe40008000f00 */
[----:B------:R-:W-:Y:S01]  /*86d0*/  MOV R159, UR39 ;  /* 0x00000027009f7c02 */ /* 0x000fe20008000f00 */
[----:B------:R0:W4:Y:S01]  /*86e0*/  LDG.E.U16 R155, desc[UR6][R4.64] ;  /* 0x00000006049b7981 */ /* 0x000122000c1e1500 */
[----:B------:R-:W-:-:S03]  /*86f0*/  MOV R158, UR38 ;  /* 0x00000026009e7c02 */ /* 0x000fc60008000f00 */
[----:B------:R-:W-:Y:S04]  /*8700*/  STL.64 [R1+0x410], R148 ;  /* 0x0004109401007387 */ /* 0x000fe80000100a00 */
[----:B------:R-:W-:Y:S01]  /*8710*/  STL.64 [R1+0x408], R146 ;  /* 0x0004089201007387 */ /* 0x000fe20000100a00 */
[----:B0-----:R-:W-:-:S03]  /*8720*/  IMAD.WIDE R4, R2, 0x2, R246 ;  /* 0x0000000202047825 */ /* 0x001fc600078e02f6 */
[----:B------:R-:W-:Y:S04]  /*8730*/  STL.64 [R1+0x400], R144 ;  /* 0x0004009001007387 */ /* 0x000fe80000100a00 */
[----:B------:R0:W5:Y:S04]  /*8740*/  LDG.E.U16 R21, desc[UR6][R4.64] ;  /* 0x0000000604157981 */ /* 0x000168000c1e1500 */
[----:B------:R-:W-:Y:S04]  /*8750*/  STL.64 [R1+0x3f8], R142 ;  /* 0x0003f88e01007387 */ /* 0x000fe80000100a00 */
[----:B------:R-:W-:Y:S01]  /*8760*/  STL.64 [R1+0x3f0], R140 ;  /* 0x0003f08c01007387 */ /* 0x000fe20000100a00 */
[----:B0-----:R-:W-:-:S03]  /*8770*/  IMAD.WIDE R4, R2, 0x2, R236 ;  /* 0x0000000202047825 */ /* 0x001fc600078e02ec */
[----:B------:R-:W-:Y:S04]  /*8780*/  STL.64 [R1+0x3e8], R138 ;  /* 0x0003e88a01007387 */ /* 0x000fe80000100a00 */
        /* <DEDUP_REMOVED lines=56> */
[----:B------:R0:W-:Y:S01]  /*8b10*/  STL.64 [R1+0x220], R24 ;  /* 0x0002201801007387 */ /* 0x0001e20000100a00 */
[----:B--2---:R-:W-:-:S04]  /*8b20*/  IMAD.WIDE R16, R2, 0x2, R8 ;  /* 0x0000000202107825 */ /* 0x004fc800078e0208 */
[C---:B------:R-:W-:Y:S01]  /*8b30*/  IMAD.WIDE R8, R2.reuse, 0x2, R250 ;  /* 0x0000000202087825 */ /* 0x040fe200078e02fa */
[----:B------:R-:W2:Y:S03]  /*8b40*/  LDG.E.U16 R154, desc[UR6][R16.64] ;  /* 0x00000006109a7981 */ /* 0x000ea6000c1e1500 */
[C---:B---3--:R-:W-:Y:S01]  /*8b50*/  IMAD.WIDE R10, R2.reuse, 0x2, R6 ;  /* 0x00000002020a7825 */ /* 0x048fe200078e0206 */
[----:B------:R1:W3:Y:S03]  /*8b60*/  LDG.E.U16 R152, desc[UR6][R8.64] ;  /* 0x0000000608987981 */ /* 0x0002e6000c1e1500 */
[C---:B------:R-:W-:Y:S01]  /*8b70*/  IMAD.WIDE R6, R2.reuse, 0x2, R248 ;  /* 0x0000000202067825 */ /* 0x040fe200078e02f8 */
[----:B------:R-:W5:Y:S04]  /*8b80*/  LDG.E.U16 R153, desc[UR6][R10.64] ;  /* 0x000000060a997981 */ /* 0x000f68000c1e1500 */
[----:B------:R0:W3:Y:S01]  /*8b90*/  LDG.E.U16 R23, desc[UR6][R6.64] ;  /* 0x0000000606177981 */ /* 0x0000e2000c1e1500 */
[----:B-1----:R-:W-:-:S03]  /*8ba0*/  IMAD.WIDE R8, R2, 0x2, R240 ;  /* 0x0000000202087825 */ /* 0x002fc600078e02f0 */
[----:B------:R-:W3:Y:S04]  /*8bb0*/  LDG.E.U16 R17, desc[UR6][R4.64] ;  /* 0x0000000604117981 */ /* 0x000ee8000c1e1500 */
[----:B------:R1:W2:Y:S01]  /*8bc0*/  LDG.E.U16 R19, desc[UR6][R8.64] ;  /* 0x0000000608137981 */ /* 0x0002a2000c1e1500 */
[----:B0-----:R-:W-:-:S04]  /*8bd0*/  IMAD.WIDE R6, R2, 0x2, R238 ;  /* 0x0000000202067825 */ /* 0x001fc800078e02ee */
[C---:B------:R-:W-:Y:S01]  /*8be0*/  IMAD.WIDE R10, R2.reuse, 0x2, R244 ;  /* 0x00000002020a7825 */ /* 0x040fe200078e02f4 */
[----:B------:R0:W5:Y:S03]  /*8bf0*/  LDG.E.U16 R18, desc[UR6][R6.64] ;  /* 0x0000000606127981 */ /* 0x000166000c1e1500 */
[C---:B-1----:R-:W-:Y:S01]  /*8c00*/  IMAD.WIDE R8, R2.reuse, 0x2, R234 ;  /* 0x0000000202087825 */ /* 0x042fe200078e02ea */
[----:B------:R-:W3:Y:S03]  /*8c10*/  LDG.E.U16 R20, desc[UR6][R10.64] ;  /* 0x000000060a147981 */ /* 0x000ee6000c1e1500 */
[C---:B------:R-:W-:Y:S01]  /*8c20*/  IMAD.WIDE R4, R2.reuse, 0x2, R230 ;  /* 0x0000000202047825 */ /* 0x040fe200078e02e6 */
[----:B------:R1:W3:Y:S03]  /*8c30*/  LDG.E.U16 R16, desc[UR6][R8.64] ;  /* 0x0000000608107981 */ /* 0x0002e6000c1e1500 */
[C---:B0-----:R-:W-:Y:S01]  /*8c40*/  IMAD.WIDE R6, R2.reuse, 0x2, R232 ;  /* 0x0000000202067825 */ /* 0x041fe200078e02e8 */
[----:B------:R0:W3:Y:S04]  /*8c50*/  LDG.E.U16 R10, desc[UR6][R4.64] ;  /* 0x00000006040a7981 */ /* 0x0000e8000c1e1500 */
[----:B------:R4:W3:Y:S01]  /*8c60*/  LDG.E.U16 R11, desc[UR6][R6.64] ;  /* 0x00000006060b7981 */ /* 0x0008e2000c1e1500 */
[----:B-1----:R-:W-:-:S04]  /*8c70*/  IMAD.WIDE R8, R2, 0x2, R242 ;  /* 0x0000000202087825 */ /* 0x002fc800078e02f2 */
[C---:B0-----:R-:W-:Y:S02]  /*8c80*/  IMAD.WIDE R4, R2.reuse, 0x2, R226 ;  /* 0x0000000202047825 */ /* 0x041fe400078e02e2 */
[----:B------:R-:W3:Y:S02]  /*8c90*/  LDG.E.U16 R8, desc[UR6][R8.64] ;  /* 0x0000000608087981 */ /* 0x000ee4000c1e1500 */
[----:B----4-:R-:W-:Y:S02]  /*8ca0*/  IMAD.WIDE R6, R2, 0x2, R228 ;  /* 0x0000000202067825 */ /* 0x010fe400078e02e4 */
[----:B------:R-:W4:Y:S04]  /*8cb0*/  LDG.E.U16 R4, desc[UR6][R4.64] ;  /* 0x0000000604047981 */ /* 0x000f28000c1e1500 */
[----:B------:R-:W4:Y:S01]  /*8cc0*/  LDG.E.U16 R6, desc[UR6][R6.64] ;  /* 0x0000000606067981 */ /* 0x000f22000c1e1500 */
[----:B------:R-:W-:Y:S01]  /*8cd0*/  BAR.SYNC.DEFER_BLOCKING 0x0 ;  /* 0x0000000000007b1d */ /* 0x000fe20000010000 */
[----:B------:R-:W-:-:S02]  /*8ce0*/  LOP3.LUT R25, R13, 0x10, RZ, 0x3c, !PT ;  /* 0x000000100d197812 */ /* 0x000fc400078e3cff */
[----:B------:R-:W-:-:S03]  /*8cf0*/  LOP3.LUT R24, R13, 0x20, RZ, 0x3c, !PT ;  /* 0x000000200d187812 */ /* 0x000fc600078e3cff */
[----:B------:R-:W0:Y:S01]  /*8d00*/  S2R R160, SR_TID.X ;  /* 0x0000000000a07919 */ /* 0x000e220000002100 */
[----:B------:R-:W-:Y:S01]  /*8d10*/  LOP3.LUT R26, R13, 0x50, RZ, 0x3c, !PT ;  /* 0x000000500d1a7812 */ /* 0x000fe200078e3cff */
[----:B------:R-:W-:Y:S01]  /*8d20*/  STS.U16 [R13+UR4+0x20000], R155 ;  /* 0x0200009b0d007988 */ /* 0x000fe20008000404 */
[----:B0-----:R-:W-:-:S04]  /*8d30*/  SHF.R.U32.HI R160, RZ, 0x5, R160 ;  /* 0x00000005ffa07819 */ /* 0x001fc800000116a0 */
[----:B------:R-:W-:-:S13]  /*8d40*/  R2UR UR8, R160 ;  /* 0x00000000a00872ca */ /* 0x000fda00000e0000 */
[----:B------:R-:W-:-:S04]  /*8d50*/  USHF.L.U32 UR8, UR8, 0x9, URZ ;  /* 0x0000000908087899 */ /* 0x000fc8000800063f */
[----:B------:R-:W-:-:S04]  /*8d60*/  ULOP3.LUT UR8, UR8, 0x800, URZ, 0xc0, !UPT ;  /* 0x0000080008087892 */ /* 0x000fc8000f8ec03f */
[----:B------:R-:W-:-:S04]  /*8d70*/  ULEA.HI UR8, UR4, UR8, URZ, 0x1c ;  /* 0x0000000804087291 */ /* 0x000fc8000f8fe03f */
[----:B------:R-:W-:Y:S01]  /*8d80*/  ULOP3.LUT UR44, UR8, 0x3fff, URZ, 0xc0, !UPT ;  /* 0x00003fff082c7892 */ /* 0x000fe2000f8ec03f */
[----:B------:R-:W-:-:S03]  /*8d90*/  UMOV UR45, 0x40000040 ;  /* 0x40000040002d7882 */ /* 0x000fc60000000000 */
[----:B------:R-:W-:Y:S01]  /*8da0*/  UIADD3 UR48, UP0, UR44, 0x80, URZ ;  /* 0x000000802c307890 */ /* 0x000fe2000ff1e03f */
[----:B------:R-:W-:-:S03]  /*8db0*/  UMOV UR8, URZ ;  /* 0x0000003f00087c82 */ /* 0x000fc60008000000 */
[----:B------:R-:W-:Y:S01]  /*8dc0*/  UIADD3.X UR49, UR8, 0x40000040, URZ, UP0, !UPT ;  /* 0x4000004008317890 */ /* 0x000fe200087fe43f */
[----:B--2---:R-:W-:Y:S04]  /*8dd0*/  STS.U16 [R13+UR4+0x20400], R19 ;  /* 0x020400130d007988 */ /* 0x004fe80008000404 */
[----:B------:R-:W-:Y:S04]  /*8de0*/  STS.U16 [R25+UR4+0x20080], R154 ;  /* 0x0200809a19007988 */ /* 0x000fe80008000404 */
[----:B-----5:R0:W-:Y:S04]  /*8df0*/  STS.U16 [R25+UR4+0x20480], R18 ;  /* 0x0204801219007988 */ /* 0x0201e80008000404 */
[----:B------:R-:W-:Y:S04]  /*8e00*/  STS.U16 [R24+UR4+0x20100], R153 ;  /* 0x0201009918007988 */ /* 0x000fe80008000404 */
[----:B---3--:R1:W-:Y:S01]  /*8e10*/  STS.U16 [R24+UR4+0x20500], R17 ;  /* 0x0205001118007988 */ /* 0x0083e20008000404 */
[----:B0-----:R-:W-:-:S05]  /*8e20*/  LOP3.LUT R25, R13, 0x30, RZ, 0x3c, !PT ;  /* 0x000000300d197812 */ /* 0x001fca00078e3cff */
[----:B------:R-:W-:Y:S01]  /*8e30*/  STS.U16 [R25+UR4+0x20180], R152 ;  /* 0x0201809819007988 */ /* 0x000fe20008000404 */
[----:B-1----:R-:W-:-:S03]  /*8e40*/  LOP3.LUT R24, R13, 0x40, RZ, 0x3c, !PT ;  /* 0x000000400d187812 */ /* 0x002fc600078e3cff */
[----:B------:R0:W-:Y:S04]  /*8e50*/  STS.U16 [R25+UR4+0x20580], R16 ;  /* 0x0205801019007988 */ /* 0x0001e80008000404 */
[----:B------:R-:W-:Y:S04]  /*8e60*/  STS.U16 [R24+UR4+0x20200], R23 ;  /* 0x0202001718007988 */ /* 0x000fe80008000404 */
[----:B------:R1:W-:Y:S01]  /*8e70*/  STS.U16 [R24+UR4+0x20600], R11 ;  /* 0x0206000b18007988 */ /* 0x0003e20008000404 */
[----:B0-----:R-:W-:-:S03]  /*8e80*/  LOP3.LUT R25, R13, 0x60, RZ, 0x3c, !PT ;  /* 0x000000600d197812 */ /* 0x001fc600078e3cff */
[----:B------:R-:W-:Y:S04]  /*8e90*/  STS.U16 [R26+UR4+0x20280], R21 ;  /* 0x020280151a007988 */ /* 0x000fe80008000404 */
[----:B------:R-:W-:Y:S01]  /*8ea0*/  STS.U16 [R26+UR4+0x20680], R10 ;  /* 0x0206800a1a007988 */ /* 0x000fe20008000404 */
[----:B-1----:R-:W-:-:S03]  /*8eb0*/  LOP3.LUT R24, R13, 0x70, RZ, 0x3c, !PT ;  /* 0x000000700d187812 */ /* 0x002fc600078e3cff */
[----:B------:R-:W-:Y:S04]  /*8ec0*/  STS.U16 [R25+UR4+0x20300], R20 ;  /* 0x0203001419007988 */ /* 0x000fe80008000404 */
[----:B----4-:R0:W-:Y:S04]  /*8ed0*/  STS.U16 [R25+UR4+0x20700], R6 ;  /* 0x0207000619007988 */ /* 0x0101e80008000404 */
[----:B------:R-:W-:Y:S04]  /*8ee0*/  STS.U16 [R24+UR4+0x20380], R8 ;  /* 0x0203800818007988 */ /* 0x000fe80008000404 */
[----:B------:R1:W-:Y:S01]  /*8ef0*/  STS.U16 [R24+UR4+0x20780], R4 ;  /* 0x0207800418007988 */ /* 0x0003e20008000404 */
[----:B------:R2:W-:Y:S06]  /*8f00*/  MEMBAR.ALL.CTA ;  /* 0x0000000000007992 */ /* 0x0005ec0000008000 */
[----:B--2---:R-:W2:Y:S01]  /*8f10*/  FENCE.VIEW.ASYNC.S ;  /* 0x00000000000073c6 */ /* 0x004ea20000000000 */
[----:B------:R-:W-:-:S02]  /*8f20*/  UIADD3.64 UR42, UR50, 0x2, URZ ;  /* 0x00000002322a7897 */ /* 0x000fc4000fffe03f */
[----:B------:R-:W-:Y:S01]  /*8f30*/  UIADD3.64 UR40, UR48, 0x80, URZ ;  /* 0x0000008030287897 */ /* 0x000fe2000fffe03f */
[----:B0-----:R-:W3:Y:S01]  /*8f40*/  LDL.64 R6, [R1+0x210] ;  /* 0x0002100001067983 */ /* 0x001ee20000100a00 */
[----:B--2---:R-:W-:Y:S06]  /*8f50*/  BAR.SYNC.DEFER_BLOCKING 0x0 ;  /* 0x0000000000007b1d */ /* 0x004fec0000010000 */
[----:B------:R-:W-:-:S06]  /*8f60*/  WARPGROUP.ARRIVE ;  /* 0x00000000000079c5 */ /* 0x000fcc0000000000 */
[----:B------:R-:W-:Y:S03]  /*8f70*/  HGMMA.64x16x16.F32 R160, gdesc[UR44].tnspA, RZ, !UPT, gsb0 ;  /* 0x202000002ca079f0 */ /* 0x000fe6000c0008ff */
[----:B------:R-:W-:Y:S02]  /*8f80*/  WARPGROUP.DEPBAR.LE gsb0, 0x0 ;  /* 0x00008000000079c5 */ /* 0x000fe40000010000 */
[----:B------:R-:W-:-:S06]  /*8f90*/  WARPGROUP.ARRIVE ;  /* 0x00000000000079c5 */ /* 0x000fcc0000000000 */
[----:B------:R-:W-:Y:S03]  /*8fa0*/  HGMMA.64x16x16.F32 R160, gdesc[UR48].tnspA, R160, gsb0 ;  /* 0x2020000030a079f0 */ /* 0x000fe600080008a0 */
[----:B------:R-:W-:Y:S02]  /*8fb0*/  WARPGROUP.DEPBAR.LE gsb0, 0x0 ;  /* 0x00008000000079c5 */ /* 0x000fe40000010000 */
[----:B------:R-:W-:-:S06]  /*8fc0*/  WARPGROUP.ARRIVE ;  /* 0x00000000000079c5 */ /* 0x000fcc0000000000 */
[----:B------:R-:W-:Y:S01]  /*8fd0*/  HGMMA.64x16x16.F32 R160, gdesc[UR40].tnspA, R160, gsb0 ;  /* 0x2020000028a079f0 */ /* 0x000fe200080008a0 */
[----:B------:R-:W-:Y:S02]  /*8fe0*/  UIADD3.64 UR38, UR50, 0x4, URZ ;  /* 0x0000000432267897 */ /* 0x000fe4000fffe03f */
[----:B------:R-:W-:Y:S01]  /*8ff0*/  UIADD3.64 UR36, UR48, 0x100, URZ ;  /* 0x0000010030247897 */ /* 0x000fe2000fffe03f */
        /* <DEDUP_REMOVED lines=45> */
[----:B------:R-:W-:Y:S02]  /*92d0*/  R2UR UR39, R159 ;  /* 0x000000009f2772ca */ /* 0x000fe400000e0000 */
[----:B------:R-:W-:Y:S01]  /*92e0*/  R2UR UR38, R158 ;  /* 0x000000009e2672ca */ /* 0x000fe200000e0000 */
[----:B------:R-:W-:Y:S01]  /*92f0*/  UIADD3.64 UR36, UR48, 0x680, URZ ;  /* 0x0000068030247897 */ /* 0x000fe2000fffe03f */
[----:B------:R-:W-:Y:S02]  /*9300*/  WARPGROUP.DEPBAR.LE gsb0, 0x0 ;  /* 0x00008000000079c5 */ /* 0x000fe40000010000 */
[----:B------:R-:W-:-:S09]  /*9310*/  WARPGROUP.ARRIVE ;  /* 0x00000000000079c5 */ /* 0x000fd20000000000 */
[----:B------:R-:W-:Y:S01]  /*9320*/  HGMMA.64x16x16.F32 R160, gdesc[UR36].tnspA, R160, gsb0 ;  /* 0x2020000024a079f0 */ /* 0x000fe200080008a0 */
[----:B------:R-:W-:Y:S02]  /*9330*/  R2UR UR43, R157 ;  /* 0x000000009d2b72ca */ /* 0x000fe400000e0000 */
[----:B------:R-:W-:Y:S01]  /*9340*/  R2UR UR42, R156 ;  /* 0x000000009c2a72ca */ /* 0x000fe200000e0000 */
[----:B------:R-:W-:Y:S01]  /*9350*/  UIADD3.64 UR40, UR48, 0x700, URZ ;  /* 0x0000070030287897 */ /* 0x000fe2000fffe03f */
[----:B------:R-:W-:Y:S02]  /*9360*/  WARPGROUP.DEPBAR.LE gsb0, 0x0 ;  /* 0x00008000000079c5 */ /* 0x000fe40000010000 */
[----:B------:R-:W-:-:S09]  /*9370*/  WARPGROUP.ARRIVE ;  /* 0x00000000000079c5 */ /* 0x000fd20000000000 */
[----:B------:R-:W-:Y:S01]  /*9380*/  HGMMA.64x16x16.F32 R160, gdesc[UR40].tnspA, R160, gsb0 ;  /* 0x2020000028a079f0 */ /* 0x000fe200080008a0 */
[----:B------:R-:W-:Y:S02]  /*9390*/  UIADD3.64 UR44, UR48, 0xf80, URZ ;  /* 0x00000f80302c7897 */ /* 0x000fe4000fffe03f */
[----:B------:R-:W-:Y:S02]  /*93a0*/  WARPGROUP.DEPBAR.LE gsb0, 0x0 ;  /* 0x00008000000079c5 */ /* 0x000fe40000010000 */
[----:B------:R-:W-:-:S06]  /*93b0*/  WARPGROUP.ARRIVE ;  /* 0x00000000000079c5 */ /* 0x000fcc0000000000 */
[----:B------:R-:W-:Y:S01]  /*93c0*/  HGMMA.64x16x16.F32 R152, gdesc[UR44].tnspA, RZ, !UPT, gsb0 ;  /* 0x202000002c9879f0 */ /* 0x000fe2000c0008ff */
[----:B------:R-:W-:Y:S01]  /*93d0*/  UIADD3.64 UR52, UR48, 0x1000, URZ ;  /* 0x0000100030347897 */ /* 0x000fe2000fffe03f */
[----:B------:R-:W-:Y:S01]  /*93e0*/  UMOV UR54, UR50 ;  /* 0x0000003200367c82 */ /* 0x000fe20008000000 */
[----:B------:R-:W-:Y:S01]  /*93f0*/  UMOV UR55, UR51 ;  /* 0x0000003300377c82 */ /* 0x000fe20008000000 */
[----:B------:R-:W-:Y:S02]  /*9400*/  WARPGROUP.DEPBAR.LE gsb0, 0x0 ;  /* 0x00008000000079c5 */ /* 0x000fe40000010000 */
[----:B------:R-:W-:-:S06]  /*9410*/  WARPGROUP.ARRIVE ;  /* 0x00000000000079c5 */ /* 0x000fcc0000000000 */
[----:B------:R-:W-:Y:S01]  /*9420*/  HGMMA.64x16x16.F32 R152, gdesc[UR52].tnspA, R152, gsb0 ;  /* 0x20200000349879f0 */ /* 0x000fe20008000898 */
[----:B------:R-:W-:Y:S02]  /*9430*/  UIADD3.64 UR8, UR50, 0x2, URZ ;  /* 0x0000000232087897 */ /* 0x000fe4000fffe03f */
[----:B------:R-:W-:-:S05]  /*9440*/  UIADD3.64 UR52, UR48, 0x1080, URZ ;  /* 0x0000108030347897 */ /* 0x000fca000fffe03f */
        /* <DEDUP_REMOVED lines=26> */
[----:B------:R-:W-:Y:S01]  /*95f0*/  UIADD3.64 UR52, UR48, 0x1280, URZ ;  /* 0x0000128030347897 */ /* 0x000fe2000fffe03f */
[----:B------:R-:W-:Y:S01]  /*9600*/  UMOV UR54, UR58 ;  /* 0x0000003a00367c82 */ /* 0x000fe20008000000 */
[----:B------:R-:W-:Y:S01]  /*9610*/  UMOV UR55, UR59 ;  /* 0x0000003b00377c82 */ /* 0x000fe20008000000 */
        /* <DEDUP_REMOVED lines=31> */
[----:B------:R-:W-:Y:S01]  /*9810*/  UIADD3.64 UR36, UR48, 0x1680, URZ ;  /* 0x0000168030247897 */ /* 0x000fe2000fffe03f */
[C---:B-1----:R-:W-:Y:S01]  /*9820*/  IMAD.WIDE R4, R0.reuse, 0x2, R222 ;  /* 0x0000000200047825 */ /* 0x042fe200078e02de */
[----:B------:R-:W0:Y:S04]  /*9830*/  S2R R170, SR_TID.X ;  /* 0x0000000000aa7919 */ /* 0x000e280000002100 */
[----:B------:R1:W2:Y:S02]  /*9840*/  LDG.E.U16 R184, desc[UR6][R4.64] ;  /* 0x0000000604b87981 */ /* 0x0002a4000c1e1500 */
[----:B-1----:R-:W-:-:S05]  /*9850*/  IMAD.WIDE R4, R0, 0x2, R216 ;  /* 0x0000000200047825 */ /* 0x002fca00078e02d8 */
[----:B------:R1:W4:Y:S01]  /*9860*/  LDG.E.U16 R181, desc[UR6][R4.64] ;  /* 0x0000000604b57981 */ /* 0x000322000c1e1500 */
[----:B---3--:R-:W-:Y:S01]  /*9870*/  R2UR UR54, R6 ;  /* 0x00000000063672ca */ /* 0x008fe200000e0000 */
[----:B-1----:R-:W-:Y:S01]  /*9880*/  IMAD.WIDE R4, R0, 0x2, R210 ;  /* 0x0000000200047825 */ /* 0x002fe200078e02d2 */
[----:B------:R-:W-:-:S04]  /*9890*/  R2UR UR55, R7 ;  /* 0x00000000073772ca */ /* 0x000fc800000e0000 */
[----:B------:R1:W3:Y:S01]  /*98a0*/  LDG.E.U16 R178, desc[UR6][R4.64] ;  /* 0x0000000604b27981 */ /* 0x0002e2000c1e1500 */
[----:B------:R-:W-:Y:S02]  /*98b0*/  WARPGROUP.DEPBAR.LE gsb0, 0x0 ;  /* 0x00008000000079c5 */ /* 0x000fe40000010000 */
[----:B------:R-:W-:-:S06]  /*98c0*/  WARPGROUP.ARRIVE ;  /* 0x00000000000079c5 */ /* 0x000fcc0000000000 */
[----:B------:R-:W-:Y:S01]  /*98d0*/  HGMMA.64x16x16.F32 R152, gdesc[UR36].tnspA, R152, gsb0 ;  /* 0x20200000249879f0 */ /* 0x000fe20008000898 */
[----:B-1----:R-:W-:-:S04]  /*98e0*/  IMAD.WIDE R4, R0, 0x2, R204 ;  /* 0x0000000200047825 */ /* 0x002fc800078e02cc */
[C---:B------:R-:W-:Y:S01]  /*98f0*/  IMAD.WIDE R6, R0.reuse, 0x2, R224 ;  /* 0x0000000200067825 */ /* 0x040fe200078e02e0 */
[----:B------:R1:W5:Y:S04]  /*9900*/  LDG.E.U16 R173, desc[UR6][R4.64] ;  /* 0x0000000604ad7981 */ /* 0x000368000c1e1500 */
[----:B------:R0:W2:Y:S01]  /*9910*/  LDG.E.U16 R185, desc[UR6][R6.64] ;  /* 0x0000000606b97981 */ /* 0x0000a2000c1e1500 */
[----:B-1----:R-:W-:-:S04]  /*9920*/  IMAD.WIDE R4, R0, 0x2, R202 ;  /* 0x0000000200047825 */ /* 0x002fc800078e02ca */
[C---:B0-----:R-:W-:Y:S01]  /*9930*/  IMAD.WIDE R6, R0.reuse, 0x2, R218 ;  /* 0x0000000200067825 */ /* 0x041fe200078e02da */
[----:B------:R0:W5:Y:S04]  /*9940*/  LDG.E.U16 R172, desc[UR6][R4.64] ;  /* 0x0000000604ac7981 */ /* 0x000168000c1e1500 */
[----:B------:R1:W4:Y:S01]  /*9950*/  LDG.E.U16 R182, desc[UR6][R6.64] ;  /* 0x0000000606b67981 */ /* 0x000322000c1e1500 */
[----:B0-----:R-:W-:-:S04]  /*9960*/  IMAD.WIDE R4, R0, 0x2, R200 ;  /* 0x0000000200047825 */ /* 0x001fc800078e02c8 */
[----:B-1----:R-:W-:Y:S01]  /*9970*/  IMAD.WIDE R6, R0, 0x2, R212 ;  /* 0x0000000200067825 */ /* 0x002fe200078e02d4 */
[----:B------:R0:W5:Y:S01]  /*9980*/  LDG.E.U16 R177, desc[UR6][R4.64] ;  /* 0x0000000604b17981 */ /* 0x000162000c1e1500 */
[----:B------:R-:W-:-:S03]  /*9990*/  SHF.L.U32 R10, R170, 0x1, RZ ;  /* 0x00000001aa0a7819 */ /* 0x000fc600000006ff */
[----:B------:R1:W3:Y:S01]  /*99a0*/  LDG.E.U16 R179, desc[UR6][R6.64] ;  /* 0x0000000606b37981 */ /* 0x0002e2000c1e1500 */
[----:B0-----:R-:W-:-:S04]  /*99b0*/  IMAD.WIDE R4, R0, 0x2, R196 ;  /* 0x0000000200047825 */ /* 0x001fc800078e02c4 */
[----:B-1----:R-:W-:Y:S01]  /*99c0*/  IMAD.WIDE R6, R0, 0x2, R206 ;  /* 0x0000000200067825 */ /* 0x002fe200078e02ce */
[----:B------:R0:W5:Y:S01]  /*99d0*/  LDG.E.U16 R187, desc[UR6][R4.64] ;  /* 0x0000000604bb7981 */ /* 0x000162000c1e1500 */
[----:B------:R-:W-:-:S03]  /*99e0*/  LOP3.LUT R10, R10, 0x6, RZ, 0xc0, !PT ;  /* 0x000000060a0a7812 */ /* 0x000fc600078ec0ff */
[----:B------:R1:W5:Y:S01]  /*99f0*/  LDG.E.U16 R174, desc[UR6][R6.64] ;  /* 0x0000000606ae7981 */ /* 0x000362000c1e1500 */
[----:B0-----:R-:W-:-:S04]  /*9a00*/  IMAD.WIDE R4, R0, 0x2, R194 ;  /* 0x0000000200047825 */ /* 0x001fc800078e02c2 */
[----:B-1----:R-:W-:Y:S01]  /*9a10*/  IMAD.WIDE R6, R0, 0x2, R198 ;  /* 0x0000000200067825 */ /* 0x002fe200078e02c6 */
[----:B------:R0:W5:Y:S01]  /*9a20*/  LDG.E.U16 R188, desc[UR6][R4.64] ;  /* 0x0000000604bc7981 */ /* 0x000162000c1e1500 */
[----:B------:R-:W-:-:S03]  /*9a30*/  UIADD3.64 UR40, UR48, 0x1700, URZ ;  /* 0x0000170030287897 */ /* 0x000fc6000fffe03f */
[----:B------:R1:W5:Y:S01]  /*9a40*/  LDG.E.U16 R186, desc[UR6][R6.64] ;  /* 0x0000000606ba7981 */ /* 0x000362000c1e1500 */
[----:B0-----:R-:W-:Y:S01]  /*9a50*/  IADD3 R4, P0, R10, UR60, RZ ;  /* 0x0000003c0a047c10 */ /* 0x001fe2000ff1e0ff */
[----:B------:R-:W-:-:S03]  /*9a60*/  WARPGROUP.DEPBAR.LE gsb0, 0x0 ;  /* 0x00008000000079c5 */ /* 0x000fc60000010000 */
[----:B-1----:R-:W-:Y:S02]  /*9a70*/  IADD3 R6, P1, R4, 0x8, RZ ;  /* 0x0000000804067810 */ /* 0x002fe40007f3e0ff */
[----:B------:R-:W-:Y:S01]  /*9a80*/  IADD3.X R10, RZ, UR5, RZ, P0, !PT ;  /* 0x00000005ff0a7c10 */ /* 0x000fe200087fe4ff */
[----:B------:R-:W-:Y:S01]  /*9a90*/  WARPGROUP.ARRIVE ;  /* 0x00000000000079c5 */ /* 0x000fe20000000000 */
[----:B------:R-:W-:Y:S02]  /*9aa0*/  ISETP.GT.U32.AND P3, PT, R6, R12, PT ;  /* 0x0000000c0600720c */ /* 0x000fe40003f64070 */
[----:B------:R-:W-:Y:S01]  /*9ab0*/  IADD3.X R170, RZ, R10, RZ, P1, !PT ;  /* 0x0000000affaa7210 */ /* 0x000fe20000ffe4ff */
[----:B------:R-:W-:Y:S02]  /*9ac0*/  FMUL R19, R164, UR61 ;  /* 0x0000003da4137c20 */ /* 0x000fe40008400000 */
[----:B------:R-:W-:Y:S01]  /*9ad0*/  HGMMA.64x16x16.F32 R152, gdesc[UR40].tnspA, R152, gsb0 ;  /* 0x20200000289879f0 */ /* 0x000fe20008000898 */
[----:B------:R-:W-:-:S02]  /*9ae0*/  ISETP.GT.U32.AND.EX P3, PT, R170, RZ, PT, P3 ;  /* 0x000000ffaa00720c */ /* 0x000fc40003f64130 */
[CC--:B------:R-:W-:Y:S02]  /*9af0*/  ISETP.GT.U32.AND P6, PT, R4.reuse, R12.reuse, PT ;  /* 0x0000000c0400720c */ /* 0x0c0fe40003fc4070 */
[-C--:B------:R-:W-:Y:S02]  /*9b00*/  ISETP.GE.U32.AND P2, PT, R4, R12.reuse, PT ;  /* 0x0000000c0400720c */ /* 0x080fe40003f46070 */
[----:B------:R-:W-:Y:S01]  /*9b10*/  FSEL R19, R19, -INF , !P3 ;  /* 0xff80000013137808 */ /* 0x000fe20005800000 */
[----:B------:R-:W-:Y:S01]  /*9b20*/  FMUL R17, R160, UR61 ;  /* 0x0000003da0117c20 */ /* 0x000fe20008400000 */
[----:B------:R-:W-:Y:S01]  /*9b30*/  IADD3 R5, P3, R4, 0x9, RZ ;  /* 0x0000000904057810 */ /* 0x000fe20007f7e0ff */
[----:B------:R-:W-:Y:S01]  /*9b40*/  FMUL R11, R161, UR61 ;  /* 0x0000003da10b7c20 */ /* 0x000fe20008400000 */
[C---:B------:R-:W-:Y:S02]  /*9b50*/  ISETP.GT.U32.AND.EX P6, PT, R10.reuse, RZ, PT, P6 ;  /* 0x000000ff0a00720c */ /* 0x040fe40003fc4160 */
[----:B------:R-:W-:Y:S01]  /*9b60*/  ISETP.GE.U32.AND.EX P2, PT, R10, RZ, PT, P2 ;  /* 0x000000ff0a00720c */ /* 0x000fe20003f46120 */
[----:B------:R-:W-:Y:S01]  /*9b70*/  IMAD.X R23, RZ, RZ, R10, P3 ;  /* 0x000000ffff177224 */ /* 0x000fe200018e060a */
[----:B------:R-:W-:-:S02]  /*9b80*/  ISETP.GT.U32.AND P3, PT, R5, R12, PT ;  /* 0x0000000c0500720c */ /* 0x000fc40003f64070 */
[----:B------:R-:W-:Y:S02]  /*9b90*/  FSEL R17, R17, -INF , !P6 ;  /* 0xff80000011117808 */ /* 0x000fe40007000000 */
[----:B------:R-:W-:Y:S01]  /*9ba0*/  FSEL R11, R11, -INF , !P2 ;  /* 0xff8000000b0b7808 */ /* 0x000fe20005000000 */
[----:B------:R-:W-:Y:S01]  /*9bb0*/  FMUL R18, R165, UR61 ;  /* 0x0000003da5127c20 */ /* 0x000fe20008400000 */
[----:B------:R-:W-:Y:S02]  /*9bc0*/  ISETP.GT.U32.AND.EX P3, PT, R23, RZ, PT, P3 ;  /* 0x000000ff1700720c */ /* 0x000fe40003f64130 */
[----:B------:R-:W-:Y:S02]  /*9bd0*/  FMNMX R7, R17, R11, !PT ;  /* 0x0000000b11077209 */ /* 0x000fe40007800000 */
[----:B------:R-:W-:Y:S02]  /*9be0*/  FSEL R18, R18, -INF , !P3 ;  /* 0xff80000012127808 */ /* 0x000fe40005800000 */
[----:B------:R-:W-:-:S04]  /*9bf0*/  FMNMX R7, R19, R7, !PT ;  /* 0x0000000713077209 */ /* 0x000fc80007800000 */
[----:B------:R-:W-:Y:S01]  /*9c00*/  FMNMX R7, R18, R7, !PT ;  /* 0x0000000712077209 */ /* 0x000fe20007800000 */
[----:B------:R-:W-:-:S04]  /*9c10*/  IMAD.WIDE R8, R0, 0x2, R220 ;  /* 0x0000000200087825 */ /* 0x000fc800078e02dc */
[----:B------:R-:W0:Y:S04]  /*9c20*/  SHFL.BFLY PT, R21, R7, 0x2, 0x1f ;  /* 0x0c401f0007157f89 */ /* 0x000e2800000e0000 */
[----:B------:R1:W4:Y:S01]  /*9c30*/  LDG.E.U16 R183, desc[UR6][R8.64] ;  /* 0x0000000608b77981 */ /* 0x000322000c1e1500 */
[----:B------:R-:W-:Y:S01]  /*9c40*/  LOP3.LUT R25, R12, 0x8, RZ, 0xfc, !PT ;  /* 0x000000080c197812 */ /* 0x000fe200078efcff */
[----:B-1----:R-:W-:-:S03]  /*9c50*/  IMAD.WIDE R8, R0, 0x2, R214 ;  /* 0x0000000200087825 */ /* 0x002fc600078e02d6 */
[----:B------:R-:W-:Y:S02]  /*9c60*/  ISETP.GT.U32.AND P4, PT, R4, R25, PT ;  /* 0x000000190400720c */ /* 0x000fe40003f84070 */
[----:B------:R1:W3:Y:S01]  /*9c70*/  LDG.E.U16 R180, desc[UR6][R8.64] ;  /* 0x0000000608b47981 */ /* 0x0002e2000c1e1500 */
[----:B------:R-:W-:Y:S01]  /*9c80*/  FMUL R20, R166, UR61 ;  /* 0x0000003da6147c20 */ /* 0x000fe20008400000 */
[----:B------:R-:W-:Y:S01]  /*9c90*/  ISETP.GT.U32.AND.EX P4, PT, R10, RZ, PT, P4 ;  /* 0x000000ff0a00720c */ /* 0x000fe20003f84140 */
[----:B-1----:R-:W-:Y:S01]  /*9ca0*/  IMAD.WIDE R8, R0, 0x2, R208 ;  /* 0x0000000200087825 */ /* 0x002fe200078e02d0 */
[----:B------:R-:W-:-:S04]  /*9cb0*/  LOP3.LUT R24, R12, 0x88, RZ, 0xfc, !PT ;  /* 0x000000880c187812 */ /* 0x000fc800078efcff */
[----:B------:R1:W5:Y:S01]  /*9cc0*/  LDG.E.U16 R176, desc[UR6][R8.64] ;  /* 0x0000000608b07981 */ /* 0x000362000c1e1500 */
[C---:B------:R-:W-:Y:S02]  /*9cd0*/  ISETP.GE.U32.AND P5, PT, R4.reuse, R25, PT ;  /* 0x000000190400720c */ /* 0x040fe40003fa6070 */
[-C--:B------:R-:W-:Y:S02]  /*9ce0*/  ISETP.GT.U32.AND P1, PT, R4, R252.reuse, PT ;  /* 0x000000fc0400720c */ /* 0x080fe40003f24070 */
[----:B------:R-:W-:Y:S01]  /*9cf0*/  FSEL R20, R20, -INF , !P6 ;  /* 0xff80000014147808 */ /* 0x000fe20007000000 */
[----:B-1----:R-:W-:Y:S01]  /*9d00*/  FMUL R9, R162, UR61 ;  /* 0x0000003da2097c20 */ /* 0x002fe20008400000 */
[----:B------:R-:W-:Y:S01]  /*9d10*/  ISETP.GT.U32.AND P6, PT, R6, R252, PT ;  /* 0x000000fc0600720c */ /* 0x000fe20003fc4070 */
[----:B------:R-:W-:Y:S02]  /*9d20*/  WARPGROUP.DEPBAR.LE gsb0, 0x0 ;  /* 0x00008000000079c5 */ /* 0x000fe40000010000 */
[----:B------:R-:W-:Y:S01]  /*9d30*/  FMUL R16, R163, UR61 ;  /* 0x0000003da3107c20 */ /* 0x000fe20008400000 */
[----:B------:R-:W-:-:S02]  /*9d40*/  FSEL R9, R9, -INF , !P4 ;  /* 0xff80000009097808 */ /* 0x000fc40006000000 */
[CC--:B------:R-:W-:Y:S02]  /*9d50*/  ISETP.GT.U32.AND P2, PT, R4.reuse, R24.reuse, PT ;  /* 0x000000180400720c */ /* 0x0c0fe40003f44070 */
[-C--:B------:R-:W-:Y:S01]  /*9d60*/  ISETP.GE.U32.AND P3, PT, R4, R24.reuse, PT ;  /* 0x000000180400720c */ /* 0x080fe20003f66070 */
[----:B------:R-:W-:Y:S01]  /*9d70*/  FMUL R8, R167, UR61 ;  /* 0x0000003da7087c20 */ /* 0x000fe20008400000 */
[----:B------:R-:W-:Y:S01]  /*9d80*/  ISETP.GT.U32.AND P4, PT, R6, R24, PT ;  /* 0x000000180600720c */ /* 0x000fe20003f84070 */
[----:B------:R-:W-:Y:S01]  /*9d90*/  BAR.SYNC.DEFER_BLOCKING 0x0 ;  /* 0x0000000000007b1d */ /* 0x000fe20000010000 */
[----:B0-----:R-:W-:Y:S01]  /*9da0*/  FMNMX R6, R7, R21, !PT ;  /* 0x0000001507067209 */ /* 0x001fe20007800000 */
[----:B------:R-:W-:Y:S01]  /*9db0*/  FMUL R21, R152, UR61 ;  /* 0x0000003d98157c20 */ /* 0x000fe20008400000 */
[C---:B------:R-:W-:Y:S02]  /*9dc0*/  ISETP.GE.U32.AND.EX P5, PT, R10.reuse, RZ, PT, P5 ;  /* 0x000000ff0a00720c */ /* 0x040fe40003fa6150 */
[----:B------:R-:W-:-:S02]  /*9dd0*/  ISETP.GT.U32.AND.EX P1, PT, R10, RZ, PT, P1 ;  /* 0x000000ff0a00720c */ /* 0x000fc40003f24110 */
[----:B------:R-:W-:Y:S02]  /*9de0*/  FSEL R16, R16, -INF , !P5 ;  /* 0xff80000010107808 */ /* 0x000fe40006800000 */
[----:B------:R-:W-:Y:S02]  /*9df0*/  FSEL R21, R21, -INF , !P1 ;  /* 0xff80000015157808 */ /* 0x000fe40004800000 */
[C---:B------:R-:W-:Y:S02]  /*9e00*/  ISETP.GT.U32.AND P5, PT, R5.reuse, R25, PT ;  /* 0x000000190500720c */ /* 0x040fe40003fa4070 */
[----:B------:R-:W-:Y:S02]  /*9e10*/  ISETP.GT.U32.AND P1, PT, R5, R24, PT ;  /* 0x000000180500720c */ /* 0x000fe40003f24070 */
[----:B------:R-:W5:Y:S04]  /*9e20*/  LDL.LU.64 R24, [R1] ;  /* 0x0000000001187983 */ /* 0x000f680000300a00 */
[----:B------:R-:W5:Y:S04]  /*9e30*/  LDL.LU.64 R26, [R1+0x8] ;  /* 0x00000800011a7983 */ /* 0x000f680000300a00 */
        /* <DEDUP_REMOVED lines=61> */
[----:B------:R-:W5:Y:S01]  /*a210*/  LDL.LU.64 R150, [R1+0x1f8] ;  /* 0x0001f80001967983 */ /* 0x000f620000300a00 */
[----:B------:R-:W-:-:S02]  /*a220*/  ISETP.GE.U32.AND P0, PT, R4, R252, PT ;  /* 0x000000fc0400720c */ /* 0x000fc40003f06070 */
[----:B------:R-:W-:Y:S02]  /*a230*/  ISETP.GT.U32.AND.EX P5, PT, R23, RZ, PT, P5 ;  /* 0x000000ff1700720c */ /* 0x000fe40003fa4150 */
[----:B------:R-:W-:Y:S02]  /*a240*/  FMNMX R4, R9, R16, !PT ;  /* 0x0000001009047209 */ /* 0x000fe40007800000 */
[----:B------:R-:W-:Y:S02]  /*a250*/  FSEL R8, R8, -INF , !P5 ;  /* 0xff80000008087808 */ /* 0x000fe40006800000 */
[----:B------:R-:W-:-:S04]  /*a260*/  FMNMX R4, R20, R4, !PT ;  /* 0x0000000414047209 */ /* 0x000fc80007800000 */
[----:B------:R-:W-:-:S05]  /*a270*/  FMNMX R4, R8, R4, !PT ;  /* 0x0000000408047209 */ /* 0x000fca0007800000 */
[----:B------:R-:W0:Y:S01]  /*a280*/  SHFL.BFLY PT, R7, R4, 0x2, 0x1f ;  /* 0x0c401f0004077f89 */ /* 0x000e2200000e0000 */
[C---:B------:R-:W-:Y:S02]  /*a290*/  ISETP.GE.U32.AND.EX P0, PT, R10.reuse, RZ, PT, P0 ;  /* 0x000000ff0a00720c */ /* 0x040fe40003f06100 */
[C---:B------:R-:W-:Y:S02]  /*a2a0*/  ISETP.GT.U32.AND.EX P2, PT, R10.reuse, RZ, PT, P2 ;  /* 0x000000ff0a00720c */ /* 0x040fe40003f44120 */
[----:B------:R-:W-:Y:S02]  /*a2b0*/  ISETP.GE.U32.AND.EX P5, PT, R10, RZ, PT, P3 ;  /* 0x000000ff0a00720c */ /* 0x000fe40003fa6130 */
[----:B------:R-:W1:Y:S01]  /*a2c0*/  SHFL.BFLY PT, R10, R6, 0x1, 0x1f ;  /* 0x0c201f00060a7f89 */ /* 0x000e6200000e0000 */
[----:B------:R-:W-:Y:S02]  /*a2d0*/  ISETP.GT.U32.AND P3, PT, R5, R252, PT ;  /* 0x000000fc0500720c */ /* 0x000fe40003f64070 */
[----:B0-----:R-:W-:-:S05]  /*a2e0*/  FMNMX R4, R4, R7, !PT ;  /* 0x0000000704047209 */ /* 0x001fca0007800000 */
[----:B------:R-:W0:Y:S01]  /*a2f0*/  SHFL.BFLY PT, R5, R4, 0x1, 0x1f ;  /* 0x0c201f0004057f89 */ /* 0x000e2200000e0000 */
[----:B-1----:R-:W-:-:S04]  /*a300*/  FMNMX R10, R6, R10, !PT ;  /* 0x0000000a060a7209 */ /* 0x002fc80007800000 */
[----:B------:R-:W-:-:S05]  /*a310*/  FMNMX R10, R10, R22, !PT ;  /* 0x000000160a0a7209 */ /* 0x000fca0007800000 */
[--C-:B------:R-:W-:Y:S01]  /*a320*/  FADD R163, R19, -R10.reuse ;  /* 0x8000000a13a37221 */ /* 0x100fe20000000000 */
[----:B------:R-:W-:Y:S01]  /*a330*/  FMUL R19, R153, UR61 ;  /* 0x0000003d99137c20 */ /* 0x000fe20008400000 */
[--C-:B------:R-:W-:Y:S01]  /*a340*/  FADD R162, R18, -R10.reuse ;  /* 0x8000000a12a27221 */ /* 0x100fe20000000000 */
[----:B------:R-:W-:Y:S01]  /*a350*/  FMUL R18, R156, UR61 ;  /* 0x0000003d9c127c20 */ /* 0x000fe20008400000 */
[----:B------:R-:W-:Y:S02]  /*a360*/  ISETP.GT.U32.AND.EX P6, PT, R170, RZ, PT, P6 ;  /* 0x000000ffaa00720c */ /* 0x000fe40003fc4160 */
[----:B------:R-:W-:Y:S01]  /*a370*/  FSEL R19, R19, -INF , !P0 ;  /* 0xff80000013137808 */ /* 0x000fe20004000000 */
[----:B------:R-:W-:Y:S01]  /*a380*/  FADD R164, R11, -R10 ;  /* 0x8000000a0ba47221 */ /* 0x000fe20000000000 */
[C---:B------:R-:W-:Y:S02]  /*a390*/  ISETP.GT.U32.AND.EX P3, PT, R23.reuse, RZ, PT, P3 ;  /* 0x000000ff1700720c */ /* 0x040fe40003f64130 */
[----:B------:R-:W-:Y:S01]  /*a3a0*/  ISETP.GT.U32.AND.EX P1, PT, R23, RZ, PT, P1 ;  /* 0x000000ff1700720c */ /* 0x000fe20003f24110 */
[----:B------:R-:W-:Y:S01]  /*a3b0*/  FMUL R23, R157, UR61 ;  /* 0x0000003d9d177c20 */ /* 0x000fe20008400000 */
[----:B------:R-:W-:-:S02]  /*a3c0*/  FSEL R18, R18, -INF , !P6 ;  /* 0xff80000012127808 */ /* 0x000fc40007000000 */
[----:B0-----:R-:W-:Y:S02]  /*a3d0*/  FMNMX R11, R4, R5, !PT ;  /* 0x00000005040b7209 */ /* 0x001fe40007800000 */
[----:B------:R-:W-:Y:S02]  /*a3e0*/  FMNMX R4, R21, R19, !PT ;  /* 0x0000001315047209 */ /* 0x000fe40007800000 */
[----:B------:R-:W-:Y:S02]  /*a3f0*/  FSEL R23, R23, -INF , !P3 ;  /* 0xff80000017177808 */ /* 0x000fe40005800000 */
[----:B------:R-:W-:-:S04]  /*a400*/  FMNMX R4, R18, R4, !PT ;  /* 0x0000000412047209 */ /* 0x000fc80007800000 */
[----:B------:R-:W-:-:S05]  /*a410*/  FMNMX R4, R23, R4, !PT ;  /* 0x0000000417047209 */ /* 0x000fca0007800000 */
[----:B------:R-:W0:Y:S04]  /*a420*/  SHFL.BFLY PT, R6, R4, 0x2, 0x1f ;  /* 0x0c401f0004067f89 */ /* 0x000e2800000e0000 */
[----:B--2---:R-:W-:Y:S04]  /*a430*/  STS.U16 [R3+UR4+0x20000], R185 ;  /* 0x020000b903007988 */ /* 0x004fe80008000404 */
[----:B------:R-:W-:Y:S04]  /*a440*/  STS.U16 [R3+UR4+0x20200], R184 ;  /* 0x020200b803007988 */ /* 0x000fe80008000404 */
[----:B----4-:R-:W-:Y:S04]  /*a450*/  STS.U16 [R3+UR4+0x20400], R183 ;  /* 0x020400b703007988 */ /* 0x010fe80008000404 */
[----:B------:R-:W-:Y:S04]  /*a460*/  STS.U16 [R3+UR4+0x20600], R182 ;  /* 0x020600b603007988 */ /* 0x000fe80008000404 */
[----:B------:R-:W-:Y:S04]  /*a470*/  STS.U16 [R3+UR4+0x20800], R181 ;  /* 0x020800b503007988 */ /* 0x000fe80008000404 */
[----:B---3--:R-:W-:Y:S04]  /*a480*/  STS.U16 [R3+UR4+0x20a00], R180 ;  /* 0x020a00b403007988 */ /* 0x008fe80008000404 */
[----:B------:R-:W-:Y:S04]  /*a490*/  STS.U16 [R3+UR4+0x20c00], R179 ;  /* 0x020c00b303007988 */ /* 0x000fe80008000404 */
        /* <DEDUP_REMOVED lines=8> */
[----:B------:R-:W-:Y:S01]  /*a520*/  STS.U16 [R3+UR4+0x21e00], R188 ;  /* 0x021e00bc03007988 */ /* 0x000fe20008000404 */
[----:B------:R1:W-:Y:S06]  /*a530*/  MEMBAR.ALL.CTA ;  /* 0x0000000000007992 */ /* 0x0003ec0000008000 */
[----:B-1----:R-:W1:Y:S01]  /*a540*/  FENCE.VIEW.ASYNC.S ;  /* 0x00000000000073c6 */ /* 0x002e620000000000 */
[----:B------:R-:W-:Y:S01]  /*a550*/  FADD R5, -R10, R22 ;  /* 0x000000160a057221 */ /* 0x000fe20000000100 */
[----:B------:R-:W-:-:S03]  /*a560*/  FMNMX R11, R11, R168, !PT ;  /* 0x000000a80b0b7209 */ /* 0x000fc60007800000 */
[----:B------:R-:W-:Y:S01]  /*a570*/  FMUL R5, R5, 1.4426950216293334961 ;  /* 0x3fb8aa3b05057820 */ /* 0x000fe20000400000 */
[----:B------:R-:W-:-:S03]  /*a580*/  FADD R165, R17, -R10 ;  /* 0x8000000a11a57221 */ /* 0x000fc60000000000 */
[----:B------:R2:W3:Y:S01]  /*a590*/  MUFU.EX2 R7, R5 ;  /* 0x0000000500077308 */ /* 0x0004e20000000800 */
[--C-:B------:R-:W-:Y:S01]  /*a5a0*/  FADD R161, R9, -R11.reuse ;  /* 0x8000000b09a17221 */ /* 0x100fe20000000000 */
[--C-:B------:R-:W-:Y:S01]  /*a5b0*/  FADD R160, R16, -R11.reuse ;  /* 0x8000000b10a07221 */ /* 0x100fe20000000000 */
[--C-:B------:R-:W-:Y:S01]  /*a5c0*/  FADD R156, R20, -R11.reuse ;  /* 0x8000000b149c7221 */ /* 0x100fe20000000000 */
[----:B------:R-:W-:Y:S01]  /*a5d0*/  FADD R157, R8, -R11 ;  /* 0x8000000b089d7221 */ /* 0x000fe20000000000 */
[----:B0-----:R-:W-:Y:S01]  /*a5e0*/  FMNMX R8, R4, R6, !PT ;  /* 0x0000000604087209 */ /* 0x001fe20007800000 */
[----:B--2---:R-:W-:Y:S01]  /*a5f0*/  FADD R5, -R11, R168 ;  /* 0x000000a80b057221 */ /* 0x004fe20000000100 */
[----:B------:R-:W-:Y:S01]  /*a600*/  FMUL R165, R165, 1.4426950216293334961 ;  /* 0x3fb8aa3ba5a57820 */ /* 0x000fe20000400000 */
[----:B------:R-:W-:Y:S02]  /*a610*/  FMUL R164, R164, 1.4426950216293334961 ;  /* 0x3fb8aa3ba4a47820 */ /* 0x000fe40000400000 */
[----:B------:R-:W-:Y:S01]  /*a620*/  FMUL R6, R5, 1.4426950216293334961 ;  /* 0x3fb8aa3b05067820 */ /* 0x000fe20000400000 */
[----:B------:R-:W-:Y:S01]  /*a630*/  FMUL R163, R163, 1.4426950216293334961 ;  /* 0x3fb8aa3ba3a37820 */ /* 0x000fe20000400000 */
[----:B------:R-:W-:Y:S01]  /*a640*/  FMUL R162, R162, 1.4426950216293334961 ;  /* 0x3fb8aa3ba2a27820 */ /* 0x000fe20000400000 */
[----:B------:R-:W-:Y:S01]  /*a650*/  FMUL R161, R161, 1.4426950216293334961 ;  /* 0x3fb8aa3ba1a17820 */ /* 0x000fe20000400000 */
[----:B------:R-:W-:Y:S01]  /*a660*/  FMUL R160, R160, 1.4426950216293334961 ;  /* 0x3fb8aa3ba0a07820 */ /* 0x000fe20000400000 */
[----:B------:R-:W-:Y:S01]  /*a670*/  FMUL R156, R156, 1.4426950216293334961 ;  /* 0x3fb8aa3b9c9c7820 */ /* 0x000fe20000400000 */
[----:B------:R-:W-:Y:S01]  /*a680*/  FMUL R157, R157, 1.4426950216293334961 ;  /* 0x3fb8aa3b9d9d7820 */ /* 0x000fe20000400000 */
[----:B------:R-:W0:Y:S08]  /*a690*/  MUFU.EX2 R6, R6 ;  /* 0x0000000600067308 */ /* 0x000e300000000800 */
[----:B------:R-:W-:Y:S08]  /*a6a0*/  MUFU.EX2 R165, R165 ;  /* 0x000000a500a57308 */ /* 0x000ff00000000800 */
[----:B------:R-:W2:Y:S08]  /*a6b0*/  MUFU.EX2 R164, R164 ;  /* 0x000000a400a47308 */ /* 0x000eb00000000800 */
[----:B------:R-:W-:Y:S08]  /*a6c0*/  MUFU.EX2 R163, R163 ;  /* 0x000000a300a37308 */ /* 0x000ff00000000800 */
[----:B------:R-:W-:Y:S08]  /*a6d0*/  MUFU.EX2 R162, R162 ;  /* 0x000000a200a27308 */ /* 0x000ff00000000800 */
[----:B------:R-:W-:Y:S08]  /*a6e0*/  MUFU.EX2 R161, R161 ;  /* 0x000000a100a17308 */ /* 0x000ff00000000800 */
[----:B------:R-:W4:Y:S08]  /*a6f0*/  MUFU.EX2 R160, R160 ;  /* 0x000000a000a07308 */ /* 0x000f300000000800 */
[----:B------:R-:W-:Y:S08]  /*a700*/  MUFU.EX2 R156, R156 ;  /* 0x0000009c009c7308 */ /* 0x000ff00000000800 */
[----:B------:R-:W5:Y:S01]  /*a710*/  MUFU.EX2 R157, R157 ;  /* 0x0000009d009d7308 */ /* 0x000f620000000800 */
[-C--:B---3--:R-:W-:Y:S01]  /*a720*/  FMUL R24, R24, R7.reuse ;  /* 0x0000000718187220 */ /* 0x088fe20000400000 */
[-C--:B------:R-:W-:Y:S01]  /*a730*/  FMUL R25, R25, R7.reuse ;  /* 0x0000000719197220 */ /* 0x080fe20000400000 */
        /* <DEDUP_REMOVED lines=61> */
[----:B------:R-:W-:Y:S01]  /*ab10*/  FMUL R149, R149, R7 ;  /* 0x0000000795957220 */ /* 0x000fe20000400000 */
[-C--:B0-----:R-:W-:Y:S01]  /*ab20*/  FMUL R26, R26, R6.reuse ;  /* 0x000000061a1a7220 */ /* 0x081fe20000400000 */
        /* <DEDUP_REMOVED lines=63> */
[----:B------:R-:W-:Y:S01]  /*af20*/  FMUL R5, R154, UR61 ;  /* 0x0000003d9a057c20 */ /* 0x000fe20008400000 */
[----:B------:R-:W-:Y:S01]  /*af30*/  FMUL R16, R155, UR61 ;  /* 0x0000003d9b107c20 */ /* 0x000fe20008400000 */
[----:B--2---:R-:W-:-:S02]  /*af40*/  F2FP.F16.F32.PACK_AB R152, R164, R165 ;  /* 0x000000a5a498723e */ /* 0x004fc400000000ff */
[----:B----4-:R-:W-:Y:S02]  /*af50*/  F2FP.F16.F32.PACK_AB R153, R160, R161 ;  /* 0x000000a1a099723e */ /* 0x010fe400000000ff */
[----:B------:R-:W-:Y:S02]  /*af60*/  F2FP.F16.F32.PACK_AB R154, R162, R163 ;  /* 0x000000a3a29a723e */ /* 0x000fe400000000ff */
[----:B-----5:R-:W-:Y:S01]  /*af70*/  F2FP.F16.F32.PACK_AB R155, R157, R156 ;  /* 0x0000009c9d9b723e */ /* 0x020fe200000000ff */
[----:B-1----:R-:W-:Y:S06]  /*af80*/  BAR.SYNC.DEFER_BLOCKING 0x0 ;  /* 0x0000000000007b1d */ /* 0x002fec0000010000 */
[----:B------:R-:W-:-:S06]  /*af90*/  WARPGROUP.ARRIVE ;  /* 0x00000000000079c5 */ /* 0x000fcc0000000000 */
[----:B------:R-:W-:Y:S03]  /*afa0*/  HGMMA.64x256x16.F32 R24, R152, gdesc[UR52], R24, gsb0 ;  /* 0x03e0003498187df0 */ /* 0x000fe60008000818 */
[----:B------:R-:W-:Y:S02]  /*afb0*/  WARPGROUP.DEPBAR.LE gsb0, 0x0 ;  /* 0x00008000000079c5 */ /* 0x000fe40000010000 */
[----:B------:R-:W-:Y:S04]  /*afc0*/  STL.64 [R1], R24 ;  /* 0x0000001801007387 */ /* 0x000fe80000100a00 */
        /* <DEDUP_REMOVED lines=62> */
[----:B------:R0:W-:Y:S04]  /*b3b0*/  STL.64 [R1+0x1f8], R150 ;  /* 0x0001f89601007387 */ /* 0x0001e80000100a00 */
[----:B0-----:R-:W2:Y:S04]  /*b3c0*/  LDL.LU.64 R150, [R1+0x418] ;  /* 0x0004180001967983 */ /* 0x001ea80000300a00 */
[----:B------:R-:W3:Y:S04]  /*b3d0*/  LDL.LU.64 R148, [R1+0x410] ;  /* 0x0004100001947983 */ /* 0x000ee80000300a00 */
[----:B------:R-:W4:Y:S04]  /*b3e0*/  LDL.LU.64 R146, [R1+0x408] ;  /* 0x0004080001927983 */ /* 0x000f280000300a00 */
[----:B------:R-:W5:Y:S04]  /*b3f0*/  LDL.LU.64 R144, [R1+0x400] ;  /* 0x0004000001907983 */ /* 0x000f680000300a00 */
[----:B------:R-:W2:Y:S04]  /*b400*/  LDL.LU.64 R142, [R1+0x3f8] ;  /* 0x0003f800018e7983 */ /* 0x000ea80000300a00 */
        /* <DEDUP_REMOVED lines=30> */
[----:B------:R-:W2:Y:S04]  /*b5f0*/  LDL.LU.64 R80, [R1+0x300] ;  /* 0x0003000001507983 */ /* 0x000ea80000300a00 */
[----:B------:R-:W4:Y:S04]  /*b600*/  LDL.LU.64 R78, [R1+0x2f8] ;  /* 0x0002f800014e7983 */ /* 0x000f280000300a00 */
        /* <DEDUP_REMOVED lines=26> */
[----:B------:R-:W4:Y:S01]  /*b7b0*/  LDL.LU.64 R24, [R1+0x220] ;  /* 0x0002200001187983 */ /* 0x000f220000300a00 */
[----:B------:R-:W-:Y:S01]  /*b7c0*/  FMUL R17, R158, UR61 ;  /* 0x0000003d9e117c20 */ /* 0x000fe20008400000 */
[----:B------:R-:W-:-:S02]  /*b7d0*/  ISETP.GT.U32.AND.EX P4, PT, R170, RZ, PT, P4 ;  /* 0x000000ffaa00720c */ /* 0x000fc40003f84140 */
[----:B------:R-:W-:Y:S02]  /*b7e0*/  FSEL R5, R5, -INF , !P2 ;  /* 0xff80000005057808 */ /* 0x000fe40005000000 */
[----:B------:R-:W-:Y:S01]  /*b7f0*/  FSEL R16, R16, -INF , !P5 ;  /* 0xff80000010107808 */ /* 0x000fe20006800000 */
[----:B------:R-:W-:Y:S01]  /*b800*/  FMUL R20, R159, UR61 ;  /* 0x0000003d9f147c20 */ /* 0x000fe20008400000 */
[----:B------:R-:W-:Y:S02]  /*b810*/  FSEL R17, R17, -INF , !P4 ;  /* 0xff80000011117808 */ /* 0x000fe40006000000 */
[----:B------:R-:W-:Y:S02]  /*b820*/  FMNMX R4, R5, R16, !PT ;  /* 0x0000001005047209 */ /* 0x000fe40007800000 */
[----:B------:R-:W-:Y:S02]  /*b830*/  FSEL R20, R20, -INF , !P1 ;  /* 0xff80000014147808 */ /* 0x000fe40004800000 */
[----:B------:R-:W-:-:S04]  /*b840*/  FMNMX R4, R17, R4, !PT ;  /* 0x0000000411047209 */ /* 0x000fc80007800000 */
[----:B------:R-:W-:-:S05]  /*b850*/  FMNMX R4, R20, R4, !PT ;  /* 0x0000000414047209 */ /* 0x000fca0007800000 */
[----:B------:R-:W0:Y:S04]  /*b860*/  SHFL.BFLY PT, R9, R4, 0x2, 0x1f ;  /* 0x0c401f0004097f89 */ /* 0x000e2800000e0000 */
[----:B------:R-:W1:Y:S01]  /*b870*/  SHFL.BFLY PT, R22, R8, 0x1, 0x1f ;  /* 0x0c201f0008167f89 */ /* 0x000e6200000e0000 */
[----:B0-----:R-:W-:-:S05]  /*b880*/  FMNMX R4, R4, R9, !PT ;  /* 0x0000000904047209 */ /* 0x001fca0007800000 */
[----:B------:R-:W0:Y:S01]  /*b890*/  SHFL.BFLY PT, R9, R4, 0x1, 0x1f ;  /* 0x0c201f0004097f89 */ /* 0x000e2200000e0000 */
[----:B-1----:R-:W-:-:S04]  /*b8a0*/  FMNMX R8, R8, R22, !PT ;  /* 0x0000001608087209 */ /* 0x002fc80007800000 */
[----:B------:R-:W-:-:S05]  /*b8b0*/  FMNMX R8, R8, R169, !PT ;  /* 0x000000a908087209 */ /* 0x000fca0007800000 */
[--C-:B------:R-:W-:Y:S01]  /*b8c0*/  FADD R22, R21, -R8.reuse ;  /* 0x8000000815167221 */ /* 0x100fe20000000000 */
[--C-:B------:R-:W-:Y:S01]  /*b8d0*/  FADD R21, R19, -R8.reuse ;  /* 0x8000000813157221 */ /* 0x100fe20000000000 */
[----:B------:R-:W-:Y:S01]  /*b8e0*/  FADD R19, R18, -R8 ;  /* 0x8000000812137221 */ /* 0x000fe20000000000 */
[----:B0-----:R-:W-:Y:S01]  /*b8f0*/  FMNMX R9, R4, R9, !PT ;  /* 0x0000000904097209 */ /* 0x001fe20007800000 */
[----:B------:R-:W-:-:S03]  /*b900*/  FADD R4, -R8, R169 ;  /* 0x000000a908047221 */ /* 0x000fc60000000100 */
[----:B------:R-:W-:Y:S01]  /*b910*/  FMNMX R9, R9, R171, !PT ;  /* 0x000000ab09097209 */ /* 0x000fe20007800000 */
[----:B------:R-:W-:-:S04]  /*b920*/  FMUL R4, R4, 1.4426950216293334961 ;  /* 0x3fb8aa3b04047820 */ /* 0x000fc80000400000 */
[--C-:B------:R-:W-:Y:S02]  /*b930*/  FADD R18, R5, -R9.reuse ;  /* 0x8000000905127221 */ /* 0x100fe40000000000 */
[----:B------:R0:W5:Y:S02]  /*b940*/  MUFU.EX2 R5, R4 ;  /* 0x0000000400057308 */ /* 0x0001640000000800 */
[--C-:B0-----:R-:W-:Y:S01]  /*b950*/  FADD R4, R16, -R9.reuse ;  /* 0x8000000910047221 */ /* 0x101fe20000000000 */
[----:B------:R-:W-:-:S03]  /*b960*/  FADD R16, R17, -R9 ;  /* 0x8000000911107221 */ /* 0x000fc60000000000 */
[----:B------:R-:W-:Y:S01]  /*b970*/  FMUL R4, R4, 1.4426950216293334961 ;  /* 0x3fb8aa3b04047820 */ /* 0x000fe20000400000 */
[----:B------:R-:W-:-:S03]  /*b980*/  FADD R23, R23, -R8 ;  /* 0x8000000817177221 */ /* 0x000fc60000000000 */
[----:B------:R0:W-:Y:S01]  /*b990*/  MUFU.EX2 R17, R4 ;  /* 0x0000000400117308 */ /* 0x0001e20000000800 */
[----:B------:R-:W-:Y:S01]  /*b9a0*/  FADD R20, R20, -R9 ;  /* 0x8000000914147221 */ /* 0x000fe20000000000 */
[----:B------:R-:W-:Y:S01]  /*b9b0*/  FMUL R22, R22, 1.4426950216293334961 ;  /* 0x3fb8aa3b16167820 */ /* 0x000fe20000400000 */
[----:B------:R-:W-:Y:S01]  /*b9c0*/  FMUL R21, R21, 1.4426950216293334961 ;  /* 0x3fb8aa3b15157820 */ /* 0x000fe20000400000 */
[----:B0-----:R-:W-:Y:S01]  /*b9d0*/  FADD R4, -R9, R171 ;  /* 0x000000ab09047221 */ /* 0x001fe20000000100 */
[----:B------:R-:W-:Y:S01]  /*b9e0*/  FMUL R19, R19, 1.4426950216293334961 ;  /* 0x3fb8aa3b13137820 */ /* 0x000fe20000400000 */
[----:B------:R-:W-:Y:S02]  /*b9f0*/  FMUL R23, R23, 1.4426950216293334961 ;  /* 0x3fb8aa3b17177820 */ /* 0x000fe40000400000 */
[----:B------:R-:W-:Y:S01]  /*ba00*/  FMUL R4, R4, 1.4426950216293334961 ;  /* 0x3fb8aa3b04047820 */ /* 0x000fe20000400000 */
[----:B------:R-:W-:Y:S01]  /*ba10*/  FMUL R18, R18, 1.4426950216293334961 ;  /* 0x3fb8aa3b12127820 */ /* 0x000fe20000400000 */
[----:B------:R-:W-:Y:S01]  /*ba20*/  FMUL R16, R16, 1.4426950216293334961 ;  /* 0x3fb8aa3b10107820 */ /* 0x000fe20000400000 */
[----:B------:R-:W-:Y:S01]  /*ba30*/  FMUL R20, R20, 1.4426950216293334961 ;  /* 0x3fb8aa3b14147820 */ /* 0x000fe20000400000 */
[----:B------:R-:W-:Y:S08]  /*ba40*/  MUFU.EX2 R22, R22 ;  /* 0x0000001600167308 */ /* 0x000ff00000000800 */
[----:B------:R-:W0:Y:S08]  /*ba50*/  MUFU.EX2 R4, R4 ;  /* 0x0000000400047308 */ /* 0x000e300000000800 */
[----:B------:R-:W1:Y:S08]  /*ba60*/  MUFU.EX2 R21, R21 ;  /* 0x0000001500157308 */ /* 0x000e700000000800 */
[----:B------:R-:W-:Y:S08]  /*ba70*/  MUFU.EX2 R19, R19 ;  /* 0x0000001300137308 */ /* 0x000ff00000000800 */
[----:B------:R-:W1:Y:S08]  /*ba80*/  MUFU.EX2 R23, R23 ;  /* 0x0000001700177308 */ /* 0x000e700000000800 */
[----:B------:R-:W1:Y:S08]  /*ba90*/  MUFU.EX2 R18, R18 ;  /* 0x0000001200127308 */ /* 0x000e700000000800 */
[----:B------:R-:W-:Y:S08]  /*baa0*/  MUFU.EX2 R16, R16 ;  /* 0x0000001000107308 */ /* 0x000ff00000000800 */
[----:B------:R-:W1:Y:S01]  /*bab0*/  MUFU.EX2 R20, R20 ;  /* 0x0000001400147308 */ /* 0x000e620000000800 */
[-C--:B-----5:R-:W-:Y:S01]  /*bac0*/  FMUL R88, R88, R5.reuse ;  /* 0x0000000558587220 */ /* 0x0a0fe20000400000 */
[-C--:B------:R-:W-:Y:S01]  /*bad0*/  FMUL R89, R89, R5.reuse ;  /* 0x0000000559597220 */ /* 0x080fe20000400000 */
        /* <DEDUP_REMOVED lines=8> */
[-C--:B--2---:R-:W-:Y:S01]  /*bb60*/  FMUL R80, R80, R5.reuse ;  /* 0x0000000550507220 */ /* 0x084fe20000400000 */
[-C--:B------:R-:W-:Y:S01]  /*bb70*/  FMUL R81, R81, R5.reuse ;  /* 0x0000000551517220 */ /* 0x080fe20000400000 */
[-C--:B------:R-:W-:Y:S01]  /*bb80*/  FMUL R104, R104, R5.reuse ;  /* 0x0000000568687220 */ /* 0x080fe20000400000 */
[-C--:B------:R-:W-:Y:S01]  /*bb90*/  FMUL R105, R105, R5.reuse ;  /* 0x0000000569697220 */ /* 0x080fe20000400000 */
[-C--:B------:R-:W-:Y:S01]  /*bba0*/  FMUL R108, R108, R5.reuse ;  /* 0x000000056c6c7220 */ /* 0x080fe20000400000 */
[-C--:B------:R-:W-:Y:S01]  /*bbb0*/  FMUL R109, R109, R5.reuse ;  /* 0x000000056d6d7220 */ /* 0x080fe20000400000 */
[-C--:B------:R-:W-:Y:S01]  /*bbc0*/  FMUL R112, R112, R5.reuse ;  /* 0x0000000570707220 */ /* 0x080fe20000400000 */
[-C--:B------:R-:W-:Y:S01]  /*bbd0*/  FMUL R113, R113, R5.reuse ;  /* 0x0000000571717220 */ /* 0x080fe20000400000 */
[-C--:B----4-:R-:W-:Y:S01]  /*bbe0*/  FMUL R76, R76, R5.reuse ;  /* 0x000000054c4c7220 */ /* 0x090fe20000400000 */
        /* <DEDUP_REMOVED lines=105> */
[-C--:B------:R-:W-:Y:S01]  /*c280*/  FMUL R146, R146, R4.reuse ;  /* 0x0000000492927220 */ /* 0x080fe20000400000 */
[-C--:B------:R-:W-:Y:S01]  /*c290*/  FMUL R147, R147, R4.reuse ;  /* 0x0000000493937220 */ /* 0x080fe20000400000 */
[-C--:B------:R-:W-:Y:S01]  /*c2a0*/  FMUL R150, R150, R4.reuse ;  /* 0x0000000496967220 */ /* 0x080fe20000400000 */
[----:B------:R-:W-:Y:S01]  /*c2b0*/  FMUL R151, R151, R4 ;  /* 0x0000000497977220 */ /* 0x000fe20000400000 */
[----:B-1----:R-:W-:-:S02]  /*c2c0*/  F2FP.F16.F32.PACK_AB R152, R21, R22 ;  /* 0x000000161598723e */ /* 0x002fc400000000ff */
[----:B------:R-:W-:Y:S02]  /*c2d0*/  F2FP.F16.F32.PACK_AB R154, R23, R19 ;  /* 0x00000013179a723e */ /* 0x000fe400000000ff */
[----:B------:R-:W-:Y:S02]  /*c2e0*/  F2FP.F16.F32.PACK_AB R153, R17, R18 ;  /* 0x000000121199723e */ /* 0x000fe400000000ff */
[----:B------:R-:W-:Y:S01]  /*c2f0*/  F2FP.F16.F32.PACK_AB R155, R20, R16 ;  /* 0x00000010149b723e */ /* 0x000fe200000000ff */
[----:B------:R-:W-:Y:S01]  /*c300*/  UMOV UR8, UR54 ;  /* 0x0000003600087c82 */ /* 0x000fe20008000000 */
[----:B------:R-:W-:Y:S02]  /*c310*/  UMOV UR9, UR55 ;  /* 0x0000003700097c82 */ /* 0x000fe40008000000 */
[----:B------:R-:W-:Y:S01]  /*c320*/  WARPGROUP.ARRIVE ;  /* 0x00000000000079c5 */ /* 0x000fe20000000000 */
[----:B------:R-:W-:Y:S01]  /*c330*/  UMOV UR54, UR8 ;  /* 0x0000000800367c82 */ /* 0x000fe20008000000 */
[----:B------:R-:W-:-:S04]  /*c340*/  UMOV UR55, UR9 ;  /* 0x0000000900377c82 */ /* 0x000fc80008000000 */
[----:B------:R-:W-:Y:S01]  /*c350*/  HGMMA.64x256x16.F32 R24, R152, gdesc[UR52], R24, gsb0 ;  /* 0x03e0003498187df0 */ /* 0x000fe20008000818 */
[----:B------:R-:W-:Y:S01]  /*c360*/  FADD R164, R165, R164 ;  /* 0x000000a4a5a47221 */ /* 0x000fe20000000000 */
        /* <DEDUP_REMOVED lines=11> */
[----:B------:R-:W0:Y:S01]  /*c420*/  S2R R158, SR_CTAID.X ;  /* 0x00000000009e7919 */ /* 0x000e220000002500 */
[----:B------:R-:W1:Y:S04]  /*c430*/  SHFL.BFLY PT, R20, R19, 0x2, 0x1f ;  /* 0x0c401f0013147f89 */ /* 0x000e6800000e0000 */
[----:B------:R-:W2:Y:S04]  /*c440*/  SHFL.BFLY PT, R21, R18, 0x2, 0x1f ;  /* 0x0c401f0012157f89 */ /* 0x000ea800000e0000 */
[----:B------:R-:W3:Y:S04]  /*c450*/  SHFL.BFLY PT, R22, R17, 0x2, 0x1f ;  /* 0x0c401f0011167f89 */ /* 0x000ee800000e0000 */
[----:B------:R-:W4:Y:S01]  /*c460*/  SHFL.BFLY PT, R23, R16, 0x2, 0x1f ;  /* 0x0c401f0010177f89 */ /* 0x000f2200000e0000 */
[----:B------:R-:W-:Y:S01]  /*c470*/  UIADD3 UR60, UP0, UR60, 0x10, URZ ;  /* 0x000000103c3c7890 */ /* 0x000fe2000ff1e03f */
[----:B-1----:R-:W-:Y:S01]  /*c480*/  FADD R19, R19, R20 ;  /* 0x0000001413137221 */ /* 0x002fe20000000000 */
[----:B--2---:R-:W-:Y:S01]  /*c490*/  FADD R18, R18, R21 ;  /* 0x0000001512127221 */ /* 0x004fe20000000000 */
[----:B---3--:R-:W-:Y:S01]  /*c4a0*/  FADD R17, R17, R22 ;  /* 0x0000001611117221 */ /* 0x008fe20000000000 */
[----:B----4-:R-:W-:-:S02]  /*c4b0*/  FADD R16, R16, R23 ;  /* 0x0000001710107221 */ /* 0x010fc40000000000 */
[----:B------:R-:W1:Y:S01]  /*c4c0*/  SHFL.BFLY PT, R21, R19, 0x1, 0x1f ;  /* 0x0c201f0013157f89 */ /* 0x000e6200000e0000 */
[----:B0-----:R-:W-:-:S03]  /*c4d0*/  SHF.L.U32 R158, R158, 0x8, RZ ;  /* 0x000000089e9e7819 */ /* 0x001fc600000006ff */
[----:B------:R-:W0:Y:S04]  /*c4e0*/  SHFL.BFLY PT, R22, R18, 0x1, 0x1f ;  /* 0x0c201f0012167f89 */ /* 0x000e2800000e0000 */
[----:B------:R-:W2:Y:S01]  /*c4f0*/  SHFL.BFLY PT, R23, R17, 0x1, 0x1f ;  /* 0x0c201f0011177f89 */ /* 0x000ea200000e0000 */
[----:B------:R-:W-:Y:S01]  /*c500*/  UIADD3.X UR5, URZ, UR5, URZ, UP0, !UPT ;  /* 0x000000053f057290 */ /* 0x000fe200087fe43f */
[----:B------:R-:W-:-:S04]  /*c510*/  IADD3 R158, R158, 0x100, RZ ;  /* 0x000001009e9e7810 */ /* 0x000fc80007ffe0ff */
[----:B------:R-:W-:Y:S02]  /*c520*/  ISETP.LE.U32.AND P0, PT, R158, UR60, PT ;  /* 0x0000003c9e007c0c */ /* 0x000fe4000bf03070 */
[----:B------:R-:W-:-:S04]  /*c530*/  MOV R20, UR5 ;  /* 0x0000000500147c02 */ /* 0x000fc80008000f00 */
[----:B------:R-:W-:Y:S01]  /*c540*/  ISETP.GE.U32.AND.EX P0, PT, R20, RZ, PT, P0 ;  /* 0x000000ff1400720c */ /* 0x000fe20003f06100 */
[----:B-1----:R-:W-:Y:S01]  /*c550*/  FADD R21, R19, R21 ;  /* 0x0000001513157221 */ /* 0x002fe20000000000 */
[----:B0-----:R-:W-:Y:S01]  /*c560*/  FADD R18, R18, R22 ;  /* 0x0000001612127221 */ /* 0x001fe20000000000 */
[----:B--2---:R-:W-:Y:S02]  /*c570*/  FADD R17, R17, R23 ;  /* 0x0000001711117221 */ /* 0x004fe40000000000 */
[----:B------:R-:W-:Y:S01]  /*c580*/  FFMA R192, R7, R192, R21 ;  /* 0x000000c007c07223 */ /* 0x000fe20000000015 */
[----:B------:R-:W-:Y:S01]  /*c590*/  FFMA R191, R6, R191, R18 ;  /* 0x000000bf06bf7223 */ /* 0x000fe20000000012 */
[----:B------:R-:W-:Y:S02]  /*c5a0*/  IMAD R0, R193, 0x10, R0 ;  /* 0x00000010c1007824 */ /* 0x000fe400078e0200 */
[----:B------:R-:W-:Y:S01]  /*c5b0*/  FFMA R190, R5, R190, R17 ;  /* 0x000000be05be7223 */ /* 0x000fe20000000011 */
[----:B------:R-:W-:Y:S01]  /*c5c0*/  LEA R2, R175, R2, 0x4 ;  /* 0x00000002af027211 */ /* 0x000fe200078e20ff */
[----:B------:R-:W-:Y:S01]  /*c5d0*/  IMAD.MOV.U32 R168, RZ, RZ, R11 ;  /* 0x000000ffffa87224 */ /* 0x000fe200078e000b */
[----:B------:R-:W-:Y:S01]  /*c5e0*/  MOV R6, R11 ;  /* 0x0000000b00067202 */ /* 0x000fe20000000f00 */
[----:B------:R-:W-:Y:S01]  /*c5f0*/  IMAD.MOV.U32 R171, RZ, RZ, R9 ;  /* 0x000000ffffab7224 */ /* 0x000fe200078e0009 */
[----:B------:R-:W-:-:S02]  /*c600*/  MOV R7, R10 ;  /* 0x0000000a00077202 */ /* 0x000fc40000000f00 */
[----:B------:R-:W-:Y:S02]  /*c610*/  MOV R22, R10 ;  /* 0x0000000a00167202 */ /* 0x000fe40000000f00 */
[-C--:B------:R-:W-:Y:S02]  /*c620*/  MOV R5, R8.reuse ;  /* 0x0000000800057202 */ /* 0x080fe40000000f00 */
[----:B------:R-:W-:Y:S01]  /*c630*/  MOV R169, R8 ;  /* 0x0000000800a97202 */ /* 0x000fe20000000f00 */
[----:B------:R-:W-:Y:S02]  /*c640*/  WARPGROUP.DEPBAR.LE gsb0, 0x0 ;  /* 0x00008000000079c5 */ /* 0x000fe40000010000 */
[----:B------:R-:W0:Y:S02]  /*c650*/  SHFL.BFLY PT, R152, R16, 0x1, 0x1f ;  /* 0x0c201f0010987f89 */ /* 0x000e2400000e0000 */
[----:B0-----:R-:W-:-:S04]  /*c660*/  FADD R16, R16, R152 ;  /* 0x0000009810107221 */ /* 0x001fc80000000000 */
[----:B------:R-:W-:Y:S01]  /*c670*/  FFMA R189, R4, R189, R16 ;  /* 0x000000bd04bd7223 */ /* 0x000fe20000000010 */
[----:B------:R-:W-:Y:S01]  /*c680*/  MOV R4, R9 ;  /* 0x0000000900047202 */ /* 0x000fe20000000f00 */
[----:B------:R-:W-:Y:S06]  /*c690*/  @!P0 BRA `(.L_x_1) ;  /* 0xffffffbc00f48947 */ /* 0x000fec000383ffff */
.L_x_0:
[C---:B------:R-:W-:Y:S01]  /*c6a0*/  FMUL R2, R192.reuse, 8388608 ;  /* 0x4b000000c0027820 */ /* 0x040fe20000400000 */
[----:B------:R-:W-:Y:S01]  /*c6b0*/  FSETP.GEU.AND P0, PT, R192, 1.175494350822287508e-38, PT ;  /* 0x00800000c000780b */ /* 0x000fe20003f0e000 */
[----:B------:R-:W-:Y:S01]  /*c6c0*/  FMUL R3, R26, 0.25 ;  /* 0x3e8000001a037820 */ /* 0x000fe20000400000 */
[----:B------:R-:W-:Y:S01]  /*c6d0*/  FSETP.GT.AND P3, PT, |R189|, 8.50705917302346158658e+37, PT ;  /* 0x7e800000bd00780b */ /* 0x000fe20003f64200 */
[----:B------:R-:W-:Y:S01]  /*c6e0*/  IMAD.MOV.U32 R10, RZ, RZ, 0x3dc6b27f ;  /* 0x3dc6b27fff0a7424 */ /* 0x000fe200078e00ff */
[----:B------:R-:W-:Y:S01]  /*c6f0*/  FSEL R2, R2, R192, !P0 ;  /* 0x000000c002027208 */ /* 0x000fe20004000000 */
[----:B------:R-:W2:Y:S01]  /*c700*/  LDL.LU R176, [R1+0x168] ;  /* 0x0001680001b07983 */ /* 0x000ea20000300800 */
[----:B------:R-:W-:Y:S02]  /*c710*/  FSETP.GEU.AND P1, PT, R191, 1.175494350822287508e-38, PT ;  /* 0x00800000bf00780b */ /* 0x000fe40003f2e000 */
[----:B------:R-:W-:Y:S01]  /*c720*/  FSETP.GEU.AND P4, PT, R189, 1.175494350822287508e-38, PT ;  /* 0x00800000bd00780b */ /* 0x000fe20003f8e000 */
[----:B------:R-:W3:Y:S01]  /*c730*/  LDL.LU R174, [R1+0x16c] ;  /* 0x00016c0001ae7983 */ /* 0x000ee20000300800 */
[----:B------:R-:W-:Y:S01]  /*c740*/  IADD3 R0, R2, -0x3f3504f3, RZ ;  /* 0xc0cafb0d02007810 */ /* 0x000fe20007ffe0ff */
[----:B------:R-:W-:Y:S01]  /*c750*/  FMUL R12, R29, 0.25 ;  /* 0x3e8000001d0c7820 */ /* 0x000fe20000400000 */
[----:B------:R-:W-:Y:S01]  /*c760*/  FSEL R26, R3, R26, P3 ;  /* 0x0000001a031a7208 */ /* 0x000fe20001800000 */
[----:B------:R-:W4:Y:S01]  /*c770*/  LDL.LU R173, [R1+0x178] ;  /* 0x0001780001ad7983 */ /* 0x000f220000300800 */
[----:B------:R-:W-:Y:S01]  /*c780*/  LOP3.LUT R0, R0, 0xff800000, RZ, 0xc0, !PT ;  /* 0xff80000000007812 */ /* 0x000fe200078ec0ff */
[----:B------:R-:W-:Y:S01]  /*c790*/  FMUL R13, R28, 0.25 ;  /* 0x3e8000001c0d7820 */ /* 0x000fe20000400000 */
[C---:B------:R-:W-:Y:S01]  /*c7a0*/  FSETP.NEU.AND P2, PT, R2.reuse, RZ, PT ;  /* 0x000000ff0200720b */ /* 0x040fe20003f4d000 */
[----:B------:R-:W5:Y:S01]  /*c7b0*/  LDL.LU R172, [R1+0x17c] ;  /* 0x00017c0001ac7983 */ /* 0x000f620000300800 */
[-C--:B------:R-:W-:Y:S01]  /*c7c0*/  IADD3 R3, R2, -R0.reuse, RZ ;  /* 0x8000000002037210 */ /* 0x080fe20007ffe0ff */
[----:B------:R-:W-:Y:S01]  /*c7d0*/  ULDC.64 UR8, c[0x0][0x270] ;  /* 0x00009c0000087ab9 */ /* 0x000fe20000000a00 */
[----:B------:R-:W-:Y:S01]  /*c7e0*/  I2FP.F32.S32 R8, R0 ;  /* 0x0000000000087245 */ /* 0x000fe20000201400 */
[----:B------:R-:W5:Y:S02]  /*c7f0*/  LDL.LU R170, [R1+0x188] ;  /* 0x0001880001aa7983 */ /* 0x000f640000300800 */
[----:B------:R-:W-:Y:S01]  /*c800*/  FADD R0, R3, -1 ;  /* 0xbf80000003007421 */ /* 0x000fe20000000000 */
[----:B------:R-:W-:Y:S01]  /*c810*/  FSEL R3, RZ, -23, P0 ;  /* 0xc1b80000ff037808 */ /* 0x000fe20000000000 */
[----:B------:R-:W5:Y:S04]  /*c820*/  LDL.LU R167, [R1+0x18c] ;  /* 0x00018c0001a77983 */ /* 0x000f680000300800 */
[----:B------:R-:W-:Y:S01]  /*c830*/  FFMA.FTZ R8, R8, 1.1920928955078125e-07, R3 ;  /* 0x3400000008087823 */ /* 0x000fe20000010003 */
[----:B------:R-:W-:Y:S01]  /*c840*/  FFMA.FTZ R3, R0, R10, -0.16845393180847167969 ;  /* 0xbe2c7f3000037423 */ /* 0x000fe2000001000a */
[----:B------:R-:W-:Y:S01]  /*c850*/  ISETP.GE.U32.AND P0, PT, R2, 0x7f800000, PT ;  /* 0x7f8000000200780c */ /* 0x000fe20003f06070 */
[----:B------:R-:W5:Y:S02]  /*c860*/  LDL.LU R166, [R1+0x198] ;  /* 0x0001980001a67983 */ /* 0x000f640000300800 */
[----:B------:R-:W-:-:S02]  /*c870*/  FFMA.FTZ R3, R0, R3, 0.1716887056827545166 ;  /* 0x3e2fcf2a00037423 */ /* 0x000fc40000010003 */
[----:B------:R-:W5:Y:S02]  /*c880*/  LDL.LU R165, [R1+0x19c] ;  /* 0x00019c0001a57983 */ /* 0x000f640000300800 */
[C---:B------:R-:W-:Y:S02]  /*c890*/  FFMA.FTZ R3, R0.reuse, R3, -0.17900948226451873779 ;  /* 0xbe374e4300037423 */ /* 0x040fe40000010003 */
[----:B------:R-:W5:Y:S02]  /*c8a0*/  LDL.LU R164, [R1+0x1a8] ;  /* 0x0001a80001a47983 */ /* 0x000f640000300800 */
[C---:B------:R-:W-:Y:S02]  /*c8b0*/  FFMA.FTZ R3, R0.reuse, R3, 0.20512372255325317383 ;  /* 0x3e520bf400037423 */ /* 0x040fe40000010003 */
[----:B------:R-:W5:Y:S02]  /*c8c0*/  LDL.LU R163, [R1+0x1ac] ;  /* 0x0001ac0001a37983 */ /* 0x000f640000300800 */
[----:B------:R-:W-:-:S02]  /*c8d0*/  FFMA.FTZ R3, R0, R3, -0.24046532809734344482 ;  /* 0xbe763c8b00037423 */ /* 0x000fc40000010003 */
[----:B------:R-:W5:Y:S02]  /*c8e0*/  LDL.LU R162, [R1+0x1b8] ;  /* 0x0001b80001a27983 */ /* 0x000f640000300800 */
[C---:B------:R-:W-:Y:S02]  /*c8f0*/  FFMA.FTZ R3, R0.reuse, R3, 0.28857114911079406738 ;  /* 0x3e93bf9900037423 */ /* 0x040fe40000010003 */
[----:B------:R-:W5:Y:S02]  /*c900*/  LDL.LU R161, [R1+0x1bc] ;  /* 0x0001bc0001a17983 */ /* 0x000f640000300800 */
[C---:B------:R-:W-:Y:S02]  /*c910*/  FFMA.FTZ R3, R0.reuse, R3, -0.36067417263984680176 ;  /* 0xbeb8aa4900037423 */ /* 0x040fe40000010003 */
[----:B------:R-:W5:Y:S02]  /*c920*/  LDL.LU R160, [R1+0x1c8] ;  /* 0x0001c80001a07983 */ /* 0x000f640000300800 */
[----:B------:R-:W-:-:S02]  /*c930*/  FFMA.FTZ R3, R0, R3, 0.48089820146560668945 ;  /* 0x3ef6384a00037423 */ /* 0x000fc40000010003 */
[----:B------:R-:W5:Y:S02]  /*c940*/  LDL.LU R159, [R1+0x1cc] ;  /* 0x0001cc00019f7983 */ /* 0x000f640000300800 */
[C---:B------:R-:W-:Y:S02]  /*c950*/  FFMA.FTZ R3, R0.reuse, R3, -0.72134751081466674805 ;  /* 0xbf38aa3b00037423 */ /* 0x040fe40000010003 */
[----:B------:R-:W5:Y:S02]  /*c960*/  LDL.LU R158, [R1+0x1d8] ;  /* 0x0001d800019e7983 */ /* 0x000f640000300800 */
[C---:B------:R-:W-:Y:S02]  /*c970*/  FMUL R3, R0.reuse, R3 ;  /* 0x0000000300037220 */ /* 0x040fe40000400000 */
[----:B------:R-:W5:Y:S02]  /*c980*/  LDL.LU R157, [R1+0x8] ;  /* 0x00000800019d7983 */ /* 0x000f640000300800 */
[----:B------:R-:W-:-:S02]  /*c990*/  FMUL R3, R0, R3 ;  /* 0x0000000300037220 */ /* 0x000fc40000400000 */
[----:B------:R-:W5:Y:S02]  /*c9a0*/  LDL.LU R156, [R1+0x1fc] ;  /* 0x0001fc00019c7983 */ /* 0x000f640000300800 */
[----:B------:R-:W-:Y:S01]  /*c9b0*/  FFMA.FTZ R0, R0, 1.4426950216293334961, R3 ;  /* 0x3fb8aa3b00007823 */ /* 0x000fe20000010003 */
[----:B------:R-:W-:Y:S01]  /*c9c0*/  FMUL R3, R191, 8388608 ;  /* 0x4b000000bf037820 */ /* 0x000fe20000400000 */
[----:B------:R-:W5:Y:S02]  /*c9d0*/  LDL.LU R20, [R1+0x1f8] ;  /* 0x0001f80001147983 */ /* 0x000f640000300800 */
[----:B------:R-:W-:Y:S01]  /*c9e0*/  FADD R222, R8, R0 ;  /* 0x0000000008de7221 */ /* 0x000fe20000000000 */
[----:B------:R-:W-:Y:S01]  /*c9f0*/  @P0 MOV R0, 0x7f800000 ;  /* 0x7f80000000000802 */ /* 0x000fe20000000f00 */
[----:B------:R-:W5:Y:S01]  /*ca00*/  LDL.LU R21, [R1+0x1ec] ;  /* 0x0001ec0001157983 */ /* 0x000f620000300800 */
[----:B------:R-:W-:-:S03]  /*ca10*/  FSEL R3, R3, R191, !P1 ;  /* 0x000000bf03037208 */ /* 0x000fc60004800000 */
[----:B------:R-:W-:Y:S01]  /*ca20*/  @P0 FFMA.FTZ R222, R2, R0, +INF ;  /* 0x7f80000002de0423 */ /* 0x000fe20000010000 */
[C---:B------:R-:W-:Y:S01]  /*ca30*/  IADD3 R0, R3.reuse, -0x3f3504f3, RZ ;  /* 0xc0cafb0d03007810 */ /* 0x040fe20007ffe0ff */
[----:B------:R-:W5:Y:S03]  /*ca40*/  LDL.LU R155, [R1+0x1e8] ;  /* 0x0001e800019b7983 */ /* 0x000f660000300800 */
[----:B------:R-:W-:Y:S01]  /*ca50*/  LOP3.LUT R0, R0, 0xff800000, RZ, 0xc0, !PT ;  /* 0xff80000000007812 */ /* 0x000fe200078ec0ff */
[----:B------:R-:W5:Y:S01]  /*ca60*/  LDL.LU R23, [R1+0x1dc] ;  /* 0x0001dc0001177983 */ /* 0x000f620000300800 */
[----:B------:R-:W-:Y:S02]  /*ca70*/  FSEL R2, RZ, -23, P1 ;  /* 0xc1b80000ff027808 */ /* 0x000fe40000800000 */
[-C--:B------:R-:W-:Y:S01]  /*ca80*/  IADD3 R8, R3, -R0.reuse, RZ ;  /* 0x8000000003087210 */ /* 0x080fe20007ffe0ff */
[----:B------:R-:W5:Y:S01]  /*ca90*/  LDL.LU R154, [R1+0x158] ;  /* 0x00015800019a7983 */ /* 0x000f620000300800 */
[----:B------:R-:W-:-:S02]  /*caa0*/  I2FP.F32.S32 R0, R0 ;  /* 0x0000000000007245 */ /* 0x000fc40000201400 */
[C---:B------:R-:W-:Y:S01]  /*cab0*/  ISETP.GE.U32.AND P0, PT, R3.reuse, 0x7f800000, PT ;  /* 0x7f8000000300780c */ /* 0x040fe20003f06070 */
[----:B------:R-:W5:Y:S02]  /*cac0*/  LDL.LU R153, [R1+0x14c] ;  /* 0x00014c0001997983 */ /* 0x000f640000300800 */
[----:B------:R-:W-:Y:S01]  /*cad0*/  FFMA.FTZ R9, R0, 1.1920928955078125e-07, R2 ;  /* 0x3400000000097823 */ /* 0x000fe20000010002 */
[----:B------:R-:W-:Y:S01]  /*cae0*/  FADD R0, R8, -1 ;  /* 0xbf80000008007421 */ /* 0x000fe20000000000 */
[----:B------:R-:W-:Y:S01]  /*caf0*/  FSETP.NEU.AND P1, PT, R3, RZ, PT ;  /* 0x000000ff0300720b */ /* 0x000fe20003f2d000 */
[----:B------:R-:W5:Y:S02]  /*cb00*/  LDL.LU R152, [R1+0x148] ;  /* 0x0001480001987983 */ /* 0x000f640000300800 */
[C---:B------:R-:W-:Y:S02]  /*cb10*/  FFMA.FTZ R2, R0.reuse, R10, -0.16845393180847167969 ;  /* 0xbe2c7f3000027423 */ /* 0x040fe4000001000a */
        /* <DEDUP_REMOVED lines=12> */
[----:B------:R-:W-:Y:S02]  /*cbe0*/  STL [R1+0x228], R7 ;  /* 0x0002280701007387 */ /* 0x000fe40000100800 */
[----:B------:R-:W-:-:S02]  /*cbf0*/  FFMA.FTZ R2, R0, R2, 0.48089820146560668945 ;  /* 0x3ef6384a00027423 */ /* 0x000fc40000010002 */
[----:B------:R-:W-:Y:S02]  /*cc00*/  STL [R1+0x224], R6 ;  /* 0x0002240601007387 */ /* 0x000fe40000100800 */
[C---:B------:R-:W-:Y:S02]  /*cc10*/  FFMA.FTZ R2, R0.reuse, R2, -0.72134751081466674805 ;  /* 0xbf38aa3b00027423 */ /* 0x040fe40000010002 */
[----:B------:R-:W-:Y:S02]  /*cc20*/  STL [R1+0x220], R5 ;  /* 0x0002200501007387 */ /* 0x000fe40000100800 */
[C---:B------:R-:W-:Y:S02]  /*cc30*/  FMUL R2, R0.reuse, R2 ;  /* 0x0000000200027220 */ /* 0x040fe40000400000 */
[----:B------:R0:W-:Y:S02]  /*cc40*/  STL [R1+0x21c], R4 ;  /* 0x00021c0401007387 */ /* 0x0001e40000100800 */
[----:B------:R-:W-:-:S02]  /*cc50*/  FMUL R2, R0, R2 ;  /* 0x0000000200027220 */ /* 0x000fc40000400000 */
[----:B------:R-:W-:Y:S02]  /*cc60*/  STL [R1+0x22c], R222 ;  /* 0x00022cde01007387 */ /* 0x000fe40000100800 */
[----:B------:R-:W-:Y:S01]  /*cc70*/  FFMA.FTZ R0, R0, 1.4426950216293334961, R2 ;  /* 0x3fb8aa3b00007823 */ /* 0x000fe20000010002 */
[----:B------:R-:W-:-:S03]  /*cc80*/  FMUL R2, R190, 8388608 ;  /* 0x4b000000be027820 */ /* 0x000fc60000400000 */
[----:B------:R-:W-:Y:S01]  /*cc90*/  FADD R217, R9, R0 ;  /* 0x0000000009d97221 */ /* 0x000fe20000000000 */
[----:B------:R-:W-:-:S04]  /*cca0*/  @P0 IMAD.MOV.U32 R0, RZ, RZ, 0x7f800000 ;  /* 0x7f800000ff000424 */ /* 0x000fc800078e00ff */
[----:B------:R-:W-:Y:S01]  /*ccb0*/  @P0 FFMA.FTZ R217, R3, R0, +INF ;  /* 0x7f80000003d90423 */ /* 0x000fe20000010000 */
[----:B------:R-:W-:-:S04]  /*ccc0*/  FSETP.GEU.AND P0, PT, R190, 1.175494350822287508e-38, PT ;  /* 0x00800000be00780b */ /* 0x000fc80003f0e000 */
[----:B------:R-:W-:Y:S01]  /*ccd0*/  FSEL R2, R2, R190, !P0 ;  /* 0x000000be02027208 */ /* 0x000fe20004000000 */
[----:B------:R-:W-:Y:S01]  /*cce0*/  STL [R1+0x230], R217 ;  /* 0x000230d901007387 */ /* 0x000fe20000100800 */
[----:B------:R-:W-:Y:S02]  /*ccf0*/  FSEL R3, RZ, -23, P0 ;  /* 0xc1b80000ff037808 */ /* 0x000fe40000000000 */
[C---:B------:R-:W-:Y:S02]  /*cd00*/  IADD3 R0, R2.reuse, -0x3f3504f3, RZ ;  /* 0xc0cafb0d02007810 */ /* 0x040fe40007ffe0ff */
[----:B------:R-:W-:Y:S02]  /*cd10*/  ISETP.GE.U32.AND P0, PT, R2, 0x7f800000, PT ;  /* 0x7f8000000200780c */ /* 0x000fe40003f06070 */
[----:B------:R-:W-:-:S04]  /*cd20*/  LOP3.LUT R0, R0, 0xff800000, RZ, 0xc0, !PT ;  /* 0xff80000000007812 */ /* 0x000fc800078ec0ff */
[-C--:B------:R-:W-:Y:S02]  /*cd30*/  IADD3 R8, R2, -R0.reuse, RZ ;  /* 0x8000000002087210 */ /* 0x080fe40007ffe0ff */
[----:B------:R-:W-:-:S05]  /*cd40*/  I2FP.F32.S32 R0, R0 ;  /* 0x0000000000007245 */ /* 0x000fca0000201400 */
[----:B------:R-:W-:Y:S01]  /*cd50*/  FFMA.FTZ R9, R0, 1.1920928955078125e-07, R3 ;  /* 0x3400000000097823 */ /* 0x000fe20000010003 */
[----:B------:R-:W-:-:S04]  /*cd60*/  FADD R0, R8, -1 ;  /* 0xbf80000008007421 */ /* 0x000fc80000000000 */
[----:B------:R-:W-:-:S04]  /*cd70*/  FFMA.FTZ R3, R0, R10, -0.16845393180847167969 ;  /* 0xbe2c7f3000037423 */ /* 0x000fc8000001000a */
[----:B------:R-:W-:-:S04]  /*cd80*/  FFMA.FTZ R3, R0, R3, 0.1716887056827545166 ;  /* 0x3e2fcf2a00037423 */ /* 0x000fc80000010003 */
[----:B------:R-:W-:-:S04]  /*cd90*/  FFMA.FTZ R3, R0, R3, -0.17900948226451873779 ;  /* 0xbe374e4300037423 */ /* 0x000fc80000010003 */
[----:B------:R-:W-:-:S04]  /*cda0*/  FFMA.FTZ R3, R0, R3, 0.20512372255325317383 ;  /* 0x3e520bf400037423 */ /* 0x000fc80000010003 */
[----:B------:R-:W-:-:S04]  /*cdb0*/  FFMA.FTZ R3, R0, R3, -0.24046532809734344482 ;  /* 0xbe763c8b00037423 */ /* 0x000fc80000010003 */
[----:B------:R-:W-:-:S04]  /*cdc0*/  FFMA.FTZ R3, R0, R3, 0.28857114911079406738 ;  /* 0x3e93bf9900037423 */ /* 0x000fc80000010003 */
[----:B------:R-:W-:-:S04]  /*cdd0*/  FFMA.FTZ R3, R0, R3, -0.36067417263984680176 ;  /* 0xbeb8aa4900037423 */ /* 0x000fc80000010003 */
[----:B------:R-:W-:-:S04]  /*cde0*/  FFMA.FTZ R3, R0, R3, 0.48089820146560668945 ;  /* 0x3ef6384a00037423 */ /* 0x000fc80000010003 */
[----:B------:R-:W-:-:S04]  /*cdf0*/  FFMA.FTZ R3, R0, R3, -0.72134751081466674805 ;  /* 0xbf38aa3b00037423 */ /* 0x000fc80000010003 */
[----:B------:R-:W-:-:S04]  /*ce00*/  FMUL R3, R0, R3 ;  /* 0x0000000300037220 */ /* 0x000fc80000400000 */
[----:B------:R-:W-:-:S04]  /*ce10*/  FMUL R3, R0, R3 ;  /* 0x0000000300037220 */ /* 0x000fc80000400000 */
[----:B------:R-:W-:Y:S01]  /*ce20*/  FFMA.FTZ R0, R0, 1.4426950216293334961, R3 ;  /* 0x3fb8aa3b00007823 */ /* 0x000fe20000010003 */
[----:B------:R-:W-:-:S03]  /*ce30*/  FSEL R3, RZ, -23, P4 ;  /* 0xc1b80000ff037808 */ /* 0x000fc60002000000 */
[----:B------:R-:W-:Y:S01]  /*ce40*/  FADD R215, R9, R0 ;  /* 0x0000000009d77221 */ /* 0x000fe20000000000 */
[----:B------:R-:W-:-:S05]  /*ce50*/  @P0 MOV R0, 0x7f800000 ;  /* 0x7f80000000000802 */ /* 0x000fca0000000f00 */
[C---:B------:R-:W-:Y:S01]  /*ce60*/  @P0 FFMA.FTZ R215, R2.reuse, R0, +INF ;  /* 0x7f80000002d70423 */ /* 0x040fe20000010000 */
[----:B------:R-:W-:Y:S01]  /*ce70*/  FMUL R0, R189, 8388608 ;  /* 0x4b000000bd007820 */ /* 0x000fe20000400000 */
[----:B------:R-:W-:-:S03]  /*ce80*/  FSETP.NEU.AND P0, PT, R2, RZ, PT ;  /* 0x000000ff0200720b */ /* 0x000fc60003f0d000 */
[----:B------:R1:W-:Y:S01]  /*ce90*/  STL [R1+0x234], R215 ;  /* 0x000234d701007387 */ /* 0x0003e20000100800 */
[----:B------:R-:W-:Y:S02]  /*cea0*/  FSEL R0, R0, R189, !P4 ;  /* 0x000000bd00007208 */ /* 0x000fe40006000000 */
[C---:B------:R-:W-:Y:S01]  /*ceb0*/  FSETP.GEU.AND P4, PT, |R189|.reuse, 1.175494350822287508e-38, PT ;  /* 0x00800000bd00780b */ /* 0x040fe20003f8e200 */
[----:B------:R-:W-:Y:S02]  /*cec0*/  @P3 FMUL R189, R189, 0.25 ;  /* 0x3e800000bdbd3820 */ /* 0x000fe40000400000 */
[----:B------:R-:W-:-:S05]  /*ced0*/  VIADD R2, R0, 0xc0cafb0d ;  /* 0xc0cafb0d00027836 */ /* 0x000fca0000000000 */
[----:B------:R-:W-:-:S04]  /*cee0*/  LOP3.LUT R2, R2, 0xff800000, RZ, 0xc0, !PT ;  /* 0xff80000002027812 */ /* 0x000fc800078ec0ff */
[-C--:B------:R-:W-:Y:S01]  /*cef0*/  IADD3 R8, R0, -R2.reuse, RZ ;  /* 0x8000000200087210 */ /* 0x080fe20007ffe0ff */
[----:B------:R-:W-:Y:S01]  /*cf00*/  @!P4 FMUL R189, R189, 16777216 ;  /* 0x4b800000bdbdc820 */ /* 0x000fe20000400000 */
[----:B------:R-:W-:Y:S01]  /*cf10*/  I2FP.F32.S32 R2, R2 ;  /* 0x0000000200027245 */ /* 0x000fe20000201400 */
[----:B------:R-:W-:-:S04]  /*cf20*/  @!P4 FMUL R26, R26, 16777216 ;  /* 0x4b8000001a1ac820 */ /* 0x000fc80000400000 */
[----:B------:R-:W-:Y:S01]  /*cf30*/  FFMA.FTZ R9, R2, 1.1920928955078125e-07, R3 ;  /* 0x3400000002097823 */ /* 0x000fe20000010003 */
[----:B------:R-:W-:Y:S01]  /*cf40*/  FADD R2, R8, -1 ;  /* 0xbf80000008027421 */ /* 0x000fe20000000000 */
[----:B------:R-:W0:Y:S03]  /*cf50*/  MUFU.RCP R189, R189 ;  /* 0x000000bd00bd7308 */ /* 0x000e260000001000 */
        /* <DEDUP_REMOVED lines=8> */
[----:B------:R-:W-:Y:S01]  /*cfe0*/  FFMA.FTZ R3, R2, R3, -0.72134751081466674805 ;  /* 0xbf38aa3b02037423 */ /* 0x000fe20000010003 */
[----:B--2---:R-:W-:-:S03]  /*cff0*/  MOV R251, R176 ;  /* 0x000000b000fb7202 */ /* 0x004fc60000000f00 */
[----:B------:R-:W-:Y:S01]  /*d000*/  FMUL R3, R2, R3 ;  /* 0x0000000302037220 */ /* 0x000fe20000400000 */
[----:B---3--:R-:W-:-:S03]  /*d010*/  IMAD.MOV.U32 R250, RZ, RZ, R174 ;  /* 0x000000fffffa7224 */ /* 0x008fc600078e00ae */
[----:B------:R-:W-:Y:S01]  /*d020*/  FMUL R3, R2, R3 ;  /* 0x0000000302037220 */ /* 0x000fe20000400000 */
[----:B----4-:R-:W-:-:S03]  /*d030*/  MOV R249, R173 ;  /* 0x000000ad00f97202 */ /* 0x010fc60000000f00 */
[----:B------:R-:W-:Y:S01]  /*d040*/  FFMA.FTZ R2, R2, 1.4426950216293334961, R3 ;  /* 0x3fb8aa3b02027823 */ /* 0x000fe20000010003 */
[----:B-----5:R-:W-:-:S03]  /*d050*/  MOV R248, R172 ;  /* 0x000000ac00f87202 */ /* 0x020fc60000000f00 */
[----:B------:R-:W-:Y:S01]  /*d060*/  FADD R209, R9, R2 ;  /* 0x0000000209d17221 */ /* 0x000fe20000000000 */
[----:B------:R-:W-:Y:S01]  /*d070*/  FMUL R2, R151, 0.25 ;  /* 0x3e80000097027820 */ /* 0x000fe20000400000 */
[----:B------:R-:W-:Y:S01]  /*d080*/  MOV R247, R170 ;  /* 0x000000aa00f77202 */ /* 0x000fe20000000f00 */
[----:B------:R-:W-:-:S03]  /*d090*/  IMAD.MOV.U32 R246, RZ, RZ, R167 ;  /* 0x000000fffff67224 */ /* 0x000fc600078e00a7 */
[----:B------:R-:W-:Y:S01]  /*d0a0*/  FSEL R151, R2, R151, P3 ;  /* 0x0000009702977208 */ /* 0x000fe20001800000 */
[----:B------:R-:W-:-:S04]  /*d0b0*/  FMUL R2, R150, 0.25 ;  /* 0x3e80000096027820 */ /* 0x000fc80000400000 */
[----:B------:R-:W-:Y:S01]  /*d0c0*/  @!P4 FMUL R151, R151, 16777216 ;  /* 0x4b8000009797c820 */ /* 0x000fe20000400000 */
[----:B------:R-:W-:Y:S01]  /*d0d0*/  FSEL R150, R2, R150, P3 ;  /* 0x0000009602967208 */ /* 0x000fe20001800000 */
[----:B------:R-:W-:Y:S01]  /*d0e0*/  FMUL R2, R147, 0.25 ;  /* 0x3e80000093027820 */ /* 0x000fe20000400000 */
[----:B------:R-:W-:Y:S02]  /*d0f0*/  MOV R245, R166 ;  /* 0x000000a600f57202 */ /* 0x000fe40000000f00 */
[----:B------:R-:W-:Y:S01]  /*d100*/  MOV R242, R165 ;  /* 0x000000a500f27202 */ /* 0x000fe20000000f00 */
[----:B------:R-:W-:Y:S01]  /*d110*/  @!P4 FMUL R150, R150, 16777216 ;  /* 0x4b8000009696c820 */ /* 0x000fe20000400000 */
[----:B------:R-:W-:Y:S01]  /*d120*/  FSEL R147, R2, R147, P3 ;  /* 0x0000009302937208 */ /* 0x000fe20001800000 */
[----:B------:R-:W-:Y:S01]  /*d130*/  FMUL R2, R146, 0.25 ;  /* 0x3e80000092027820 */ /* 0x000fe20000400000 */
[----:B------:R-:W-:Y:S01]  /*d140*/  MOV R241, R164 ;  /* 0x000000a400f17202 */ /* 0x000fe20000000f00 */
[----:B0-----:R-:W-:-:S02]  /*d150*/  FMUL R4, R189, R150 ;  /* 0x00000096bd047220 */ /* 0x001fc40000400000 */
[----:B------:R-:W-:Y:S01]  /*d160*/  @!P4 FMUL R147, R147, 16777216 ;  /* 0x4b8000009393c820 */ /* 0x000fe20000400000 */
[----:B------:R-:W-:Y:S01]  /*d170*/  FSEL R146, R2, R146, P3 ;  /* 0x0000009202927208 */ /* 0x000fe20001800000 */
[----:B------:R-:W-:Y:S01]  /*d180*/  FMUL R2, R143, 0.25 ;  /* 0x3e8000008f027820 */ /* 0x000fe20000400000 */
[----:B------:R-:W-:Y:S02]  /*d190*/  IMAD.MOV.U32 R240, RZ, RZ, R163 ;  /* 0x000000fffff07224 */ /* 0x000fe400078e00a3 */
[----:B------:R-:W-:Y:S01]  /*d1a0*/  FMUL R6, R189, R147 ;  /* 0x00000093bd067220 */ /* 0x000fe20000400000 */
[----:B------:R-:W-:Y:S01]  /*d1b0*/  MOV R231, R162 ;  /* 0x000000a200e77202 */ /* 0x000fe20000000f00 */
[----:B------:R-:W-:Y:S01]  /*d1c0*/  @!P4 FMUL R146, R146, 16777216 ;  /* 0x4b8000009292c820 */ /* 0x000fe20000400000 */
[----:B------:R-:W-:Y:S01]  /*d1d0*/  FSEL R143, R2, R143, P3 ;  /* 0x0000008f028f7208 */ /* 0x000fe20001800000 */
[----:B------:R-:W-:Y:S01]  /*d1e0*/  FMUL R2, R142, 0.25 ;  /* 0x3e8000008e027820 */ /* 0x000fe20000400000 */
[----:B------:R-:W-:-:S02]  /*d1f0*/  MOV R228, R161 ;  /* 0x000000a100e47202 */ /* 0x000fc40000000f00 */
[----:B------:R-:W-:Y:S01]  /*d200*/  MOV R229, R160 ;  /* 0x000000a000e57202 */ /* 0x000fe20000000f00 */
[----:B------:R-:W-:Y:S01]  /*d210*/  @!P4 FMUL R143, R143, 16777216 ;  /* 0x4b8000008f8fc820 */ /* 0x000fe20000400000 */
[----:B------:R-:W-:Y:S01]  /*d220*/  FSEL R142, R2, R142, P3 ;  /* 0x0000008e028e7208 */ /* 0x000fe20001800000 */
[----:B------:R-:W-:Y:S01]  /*d230*/  FMUL R2, R139, 0.25 ;  /* 0x3e8000008b027820 */ /* 0x000fe20000400000 */
[----:B------:R-:W-:Y:S01]  /*d240*/  IMAD.MOV.U32 R226, RZ, RZ, R159 ;  /* 0x000000ffffe27224 */ /* 0x000fe200078e009f */
[----:B------:R-:W-:Y:S02]  /*d250*/  MOV R227, R158 ;  /* 0x0000009e00e37202 */ /* 0x000fe40000000f00 */
[----:B------:R-:W-:Y:S01]  /*d260*/  @!P4 FMUL R142, R142, 16777216 ;  /* 0x4b8000008e8ec820 */ /* 0x000fe20000400000 */
[----:B------:R-:W-:Y:S01]  /*d270*/  FSEL R139, R2, R139, P3 ;  /* 0x0000008b028b7208 */ /* 0x000fe20001800000 */
[----:B------:R-:W-:Y:S01]  /*d280*/  FMUL R2, R138, 0.25 ;  /* 0x3e8000008a027820 */ /* 0x000fe20000400000 */
[----:B------:R-:W-:Y:S01]  /*d290*/  MOV R186, R157 ;  /* 0x0000009d00ba7202 */ /* 0x000fe20000000f00 */
[----:B------:R-:W-:-:S03]  /*d2a0*/  IMAD.MOV.U32 R22, RZ, RZ, R155 ;  /* 0x000000ffff167224 */ /* 0x000fc600078e009b */
[----:B------:R-:W-:Y:S01]  /*d2b0*/  FSEL R138, R2, R138, P3 ;  /* 0x0000008a028a7208 */ /* 0x000fe20001800000 */
[----:B------:R-:W-:Y:S01]  /*d2c0*/  FMUL R2, R135, 0.25 ;  /* 0x3e80000087027820 */ /* 0x000fe20000400000 */
[----:B------:R-:W-:Y:S01]  /*d2d0*/  @!P4 FMUL R139, R139, 16777216 ;  /* 0x4b8000008b8bc820 */ /* 0x000fe20000400000 */
[----:B------:R-:W-:Y:S01]  /*d2e0*/  MOV R3, R156 ;  /* 0x0000009c00037202 */ /* 0x000fe20000000f00 */
[----:B------:R-:W-:Y:S02]  /*d2f0*/  IMAD.MOV.U32 R175, RZ, RZ, R11 ;  /* 0x000000ffffaf7224 */ /* 0x000fe400078e000b */
[----:B------:R-:W-:Y:S01]  /*d300*/  FSEL R135, R2, R135, P3 ;  /* 0x0000008702877208 */ /* 0x000fe20001800000 */
[----:B------:R-:W-:Y:S01]  /*d310*/  FMUL R2, R134, 0.25 ;  /* 0x3e80000086027820 */ /* 0x000fe20000400000 */
[----:B------:R-:W-:Y:S01]  /*d320*/  MOV R10, R16 ;  /* 0x00000010000a7202 */ /* 0x000fe20000000f00 */
[----:B------:R-:W-:Y:S01]  /*d330*/  IMAD.MOV.U32 R147, RZ, RZ, R19 ;  /* 0x000000ffff937224 */ /* 0x000fe200078e0013 */
[----:B------:R-:W-:Y:S01]  /*d340*/  MOV R252, R177 ;  /* 0x000000b100fc7202 */ /* 0x000fe20000000f00 */
[----:B------:R-:W-:Y:S01]  /*d350*/  @!P4 FMUL R135, R135, 16777216 ;  /* 0x4b8000008787c820 */ /* 0x000fe20000400000 */
[----:B------:R-:W-:Y:S01]  /*d360*/  FSEL R134, R2, R134, P3 ;  /* 0x0000008602867208 */ /* 0x000fe20001800000 */
[----:B------:R-:W-:Y:S01]  /*d370*/  FMUL R2, R131, 0.25 ;  /* 0x3e80000083027820 */ /* 0x000fe20000400000 */
[----:B------:R-:W-:Y:S01]  /*d380*/  MOV R150, R18 ;  /* 0x0000001200967202 */ /* 0x000fe20000000f00 */
[----:B------:R-:W-:Y:S01]  /*d390*/  @!P4 FMUL R138, R138, 16777216 ;  /* 0x4b8000008a8ac820 */ /* 0x000fe20000400000 */
[C---:B-1----:R-:W-:Y:S01]  /*d3a0*/  FMUL R215, R189.reuse, R139 ;  /* 0x0000008bbdd77220 */ /* 0x042fe20000400000 */
[----:B------:R-:W-:Y:S01]  /*d3b0*/  MOV R139, R152 ;  /* 0x00000098008b7202 */ /* 0x000fe20000000f00 */
[----:B------:R-:W-:Y:S01]  /*d3c0*/  @!P4 FMUL R134, R134, 16777216 ;  /* 0x4b8000008686c820 */ /* 0x000fe20000400000 */
[----:B------:R-:W-:Y:S01]  /*d3d0*/  FSEL R131, R2, R131, P3 ;  /* 0x0000008302837208 */ /* 0x000fe20001800000 */
[----:B------:R-:W-:Y:S01]  /*d3e0*/  FMUL R2, R130, 0.25 ;  /* 0x3e80000082027820 */ /* 0x000fe20000400000 */
[----:B------:R-:W-:Y:S01]  /*d3f0*/  FMUL R217, R189, R138 ;  /* 0x0000008abdd97220 */ /* 0x000fe20000400000 */
[----:B------:R-:W-:-:S02]  /*d400*/  MOV R138, R153 ;  /* 0x00000099008a7202 */ /* 0x000fc40000000f00 */
[----:B------:R-:W-:Y:S01]  /*d410*/  FSETP.GT.AND P5, PT, |R191|, 8.50705917302346158658e+37, PT ;  /* 0x7e800000bf00780b */ /* 0x000fe20003fa4200 */
[----:B------:R-:W-:Y:S01]  /*d420*/  @!P4 FMUL R131, R131, 16777216 ;  /* 0x4b8000008383c820 */ /* 0x000fe20000400000 */
[----:B------:R-:W-:Y:S01]  /*d430*/  FSEL R130, R2, R130, P3 ;  /* 0x0000008202827208 */ /* 0x000fe20001800000 */
[----:B------:R-:W-:Y:S01]  /*d440*/  FMUL R2, R127, 0.25 ;  /* 0x3e8000007f027820 */ /* 0x000fe20000400000 */
[----:B------:R-:W-:Y:S01]  /*d450*/  FMUL R8, R25, 0.25 ;  /* 0x3e80000019087820 */ /* 0x000fe20000400000 */
[C---:B------:R-:W-:Y:S01]  /*d460*/  FMUL R5, R189.reuse, R146 ;  /* 0x00000092bd057220 */ /* 0x040fe20000400000 */
[C---:B------:R-:W-:Y:S01]  /*d470*/  FMUL R222, R189.reuse, R143 ;  /* 0x0000008fbdde7220 */ /* 0x040fe20000400000 */
[----:B------:R-:W-:Y:S01]  /*d480*/  @!P4 FMUL R130, R130, 16777216 ;  /* 0x4b8000008282c820 */ /* 0x000fe20000400000 */
[----:B------:R-:W-:Y:S01]  /*d490*/  FSEL R127, R2, R127, P3 ;  /* 0x0000007f027f7208 */ /* 0x000fe20001800000 */
[----:B------:R-:W-:Y:S01]  /*d4a0*/  FMUL R2, R126, 0.25 ;  /* 0x3e8000007e027820 */ /* 0x000fe20000400000 */
[----:B------:R-:W-:-:S03]  /*d4b0*/  FMUL R7, R189, R142 ;  /* 0x0000008ebd077220 */ /* 0x000fc60000400000 */
[----:B------:R-:W-:Y:S01]  /*d4c0*/  @!P4 FMUL R127, R127, 16777216 ;  /* 0x4b8000007f7fc820 */ /* 0x000fe20000400000 */
[----:B------:R-:W-:Y:S01]  /*d4d0*/  FSEL R126, R2, R126, P3 ;  /* 0x0000007e027e7208 */ /* 0x000fe20001800000 */
[----:B------:R-:W-:-:S04]  /*d4e0*/  FMUL R2, R123, 0.25 ;  /* 0x3e8000007b027820 */ /* 0x000fc80000400000 */
        /* <DEDUP_REMOVED lines=39> */
[----:B------:R-:W-:Y:S01]  /*d760*/  FMUL R2, R98, 0.25 ;  /* 0x3e80000062027820 */ /* 0x000fe20000400000 */
[C---:B------:R-:W-:Y:S01]  /*d770*/  FMUL R238, R189.reuse, R107 ;  /* 0x0000006bbdee7220 */ /* 0x040fe20000400000 */
[C---:B------:R-:W-:Y:S01]  /*d780*/  FMUL R237, R189.reuse, R106 ;  /* 0x0000006abded7220 */ /* 0x040fe20000400000 */
[C---:B------:R-:W-:Y:S01]  /*d790*/  FMUL R235, R189.reuse, R102 ;  /* 0x00000066bdeb7220 */ /* 0x040fe20000400000 */
[----:B------:R-:W-:Y:S01]  /*d7a0*/  MOV R110, R228 ;  /* 0x000000e4006e7202 */ /* 0x000fe20000000f00 */
[----:B------:R-:W-:Y:S01]  /*d7b0*/  FMUL R236, R189, R103 ;  /* 0x00000067bdec7220 */ /* 0x000fe20000400000 */
        /* <DEDUP_REMOVED lines=9> */
[----:B------:R-:W-:-:S02]  /*d850*/  @!P4 FMUL R98, R98, 16777216 ;  /* 0x4b8000006262c820 */ /* 0x000fc40000400000 */
[----:B------:R-:W-:Y:S01]  /*d860*/  @!P4 FMUL R95, R95, 16777216 ;  /* 0x4b8000005f5fc820 */ /* 0x000fe20000400000 */
[----:B------:R-:W-:Y:S01]  /*d870*/  FSEL R94, R2, R94, P3 ;  /* 0x0000005e025e7208 */ /* 0x000fe20001800000 */
[----:B------:R-:W-:Y:S01]  /*d880*/  FMUL R2, R91, 0.25 ;  /* 0x3e8000005b027820 */ /* 0x000fe20000400000 */
[----:B------:R-:W-:-:S03]  /*d890*/  FMUL R9, R102, 0.25 ;  /* 0x3e80000066097820 */ /* 0x000fc60000400000 */
        /* <DEDUP_REMOVED lines=24> */
[C---:B------:R-:W-:Y:S01]  /*da20*/  FMUL R225, R189.reuse, R82 ;  /* 0x00000052bde17220 */ /* 0x040fe20000400000 */
[----:B------:R-:W-:Y:S02]  /*da30*/  FMUL R224, R189, R79 ;  /* 0x0000004fbde07220 */ /* 0x000fe40000400000 */
        /* <DEDUP_REMOVED lines=11> */
[----:B------:R-:W-:Y:S02]  /*daf0*/  FMUL R2, R67, 0.25 ;  /* 0x3e80000043027820 */ /* 0x000fe40000400000 */
[C---:B------:R-:W-:Y:S01]  /*db00*/  FMUL R219, R189.reuse, R71 ;  /* 0x00000047bddb7220 */ /* 0x040fe20000400000 */
[----:B------:R-:W-:Y:S01]  /*db10*/  FMUL R220, R189, R74 ;  /* 0x0000004abddc7220 */ /* 0x000fe20000400000 */
        /* <DEDUP_REMOVED lines=56> */
[----:B------:R-:W-:Y:S01]  /*dea0*/  FMUL R201, R189, R51 ;  /* 0x00000033bdc97220 */ /* 0x000fe20000400000 */
[----:B------:R-:W-:Y:S01]  /*deb0*/  FSEL R34, R2, R34, P3 ;  /* 0x0000002202227208 */ /* 0x000fe20001800000 */
[----:B------:R-:W-:Y:S01]  /*dec0*/  FMUL R2, R31, 0.25 ;  /* 0x3e8000001f027820 */ /* 0x000fe20000400000 */
[C---:B------:R-:W-:Y:S01]  /*ded0*/  FMUL R200, R189.reuse, R50 ;  /* 0x00000032bdc87220 */ /* 0x040fe20000400000 */
[C---:B------:R-:W-:Y:S01]  /*dee0*/  FMUL R196, R189.reuse, R47 ;  /* 0x0000002fbdc47220 */ /* 0x040fe20000400000 */
[C---:B------:R-:W-:Y:S01]  /*def0*/  FMUL R195, R189.reuse, R46 ;  /* 0x0000002ebdc37220 */ /* 0x040fe20000400000 */
[C---:B------:R-:W-:Y:S01]  /*df00*/  FMUL R186, R189.reuse, R43 ;  /* 0x0000002bbdba7220 */ /* 0x040fe20000400000 */
[----:B------:R-:W-:Y:S01]  /*df10*/  FSEL R31, R2, R31, P3 ;  /* 0x0000001f021f7208 */ /* 0x000fe20001800000 */
[----:B------:R-:W-:Y:S01]  /*df20*/  FMUL R2, R30, 0.25 ;  /* 0x3e8000001e027820 */ /* 0x000fe20000400000 */
[C---:B------:R-:W-:Y:S01]  /*df30*/  FMUL R146, R189.reuse, R42 ;  /* 0x0000002abd927220 */ /* 0x040fe20000400000 */
[C---:B------:R-:W-:Y:S01]  /*df40*/  FMUL R143, R189.reuse, R39 ;  /* 0x00000027bd8f7220 */ /* 0x040fe20000400000 */
[----:B------:R-:W-:Y:S01]  /*df50*/  FMUL R142, R189, R38 ;  /* 0x00000026bd8e7220 */ /* 0x000fe20000400000 */
[----:B------:R-:W-:Y:S01]  /*df60*/  @!P4 FMUL R35, R35, 16777216 ;  /* 0x4b8000002323c820 */ /* 0x000fe20000400000 */
[----:B------:R-:W-:Y:S01]  /*df70*/  FSEL R30, R2, R30, P3 ;  /* 0x0000001e021e7208 */ /* 0x000fe20001800000 */
[----:B------:R-:W-:Y:S01]  /*df80*/  FMUL R2, R27, 0.25 ;  /* 0x3e8000001b027820 */ /* 0x000fe20000400000 */
[----:B------:R-:W-:Y:S01]  /*df90*/  @!P4 FMUL R34, R34, 16777216 ;  /* 0x4b8000002222c820 */ /* 0x000fe20000400000 */
[----:B------:R-:W-:Y:S01]  /*dfa0*/  @!P4 FMUL R31, R31, 16777216 ;  /* 0x4b8000001f1fc820 */ /* 0x000fe20000400000 */
[C---:B------:R-:W-:Y:S01]  /*dfb0*/  FMUL R234, R189.reuse, R99 ;  /* 0x00000063bdea7220 */ /* 0x040fe20000400000 */
[----:B------:R-:W-:Y:S01]  /*dfc0*/  @!P4 FMUL R30, R30, 16777216 ;  /* 0x4b8000001e1ec820 */ /* 0x000fe20000400000 */
[----:B------:R-:W-:Y:S01]  /*dfd0*/  FSEL R27, R2, R27, P3 ;  /* 0x0000001b021b7208 */ /* 0x000fe20001800000 */
[----:B------:R-:W-:Y:S01]  /*dfe0*/  FMUL R2, R189, R151 ;  /* 0x00000097bd027220 */ /* 0x000fe20000400000 */
[----:B------:R-:W-:-:S02]  /*dff0*/  FSETP.GT.AND P3, PT, |R190|, 8.50705917302346158658e+37, PT ;  /* 0x7e800000be00780b */ /* 0x000fc40003f64200 */
[----:B------:R-:W-:Y:S01]  /*e000*/  MOV R151, R17 ;  /* 0x0000001100977202 */ /* 0x000fe20000000f00 */
[----:B------:R-:W-:Y:S01]  /*e010*/  @!P4 FMUL R27, R27, 16777216 ;  /* 0x4b8000001b1bc820 */ /* 0x000fe20000400000 */
[----:B------:R0:W-:Y:S04]  /*e020*/  STL [R1+0x218], R2 ;  /* 0x0002180201007387 */ /* 0x0001e80000100800 */
[----:B------:R-:W-:Y:S01]  /*e030*/  STL [R1+0x238], R4 ;  /* 0x0002380401007387 */ /* 0x000fe20000100800 */
[----:B0-----:R-:W-:Y:S01]  /*e040*/  FMUL R2, R189, R135 ;  /* 0x00000087bd027220 */ /* 0x001fe20000400000 */
[----:B------:R-:W-:-:S04]  /*e050*/  MOV R135, R154 ;  /* 0x0000009a00877202 */ /* 0x000fc80000000f00 */
[----:B------:R0:W-:Y:S04]  /*e060*/  STL [R1+0x204], R2 ;  /* 0x0002040201007387 */ /* 0x0001e80000100800 */
[----:B------:R-:W2:Y:S04]  /*e070*/  LDL.LU R193, [R1+0x118] ;  /* 0x0001180001c17983 */ /* 0x000ea80000300800 */
[----:B------:R-:W3:Y:S01]  /*e080*/  LDL.LU R14, [R1+0x10c] ;  /* 0x00010c00010e7983 */ /* 0x000ee20000300800 */
[----:B0-----:R-:W-:-:S03]  /*e090*/  FMUL R2, R24, 0.25 ;  /* 0x3e80000018027820 */ /* 0x001fc60000400000 */
[----:B------:R-:W4:Y:S02]  /*e0a0*/  LDL.LU R15, [R1+0x108] ;  /* 0x00010800010f7983 */ /* 0x000f240000300800 */
[----:B------:R-:W-:Y:S01]  /*e0b0*/  FSEL R24, R2, R24, P3 ;  /* 0x0000001802187208 */ /* 0x000fe20001800000 */
[----:B------:R-:W-:Y:S01]  /*e0c0*/  FMUL R2, R149, 0.25 ;  /* 0x3e80000095027820 */ /* 0x000fe20000400000 */
[----:B------:R-:W5:Y:S04]  /*e0d0*/  LDL.LU R214, [R1+0xfc] ;  /* 0x0000fc0001d67983 */ /* 0x000f680000300800 */
        /* <DEDUP_REMOVED lines=33> */
[----:B------:R-:W5:Y:S01]  /*e2f0*/  LDL.LU R244, [R1+0x9c] ;  /* 0x00009c0001f47983 */ /* 0x000f620000300800 */
[----:B------:R-:W-:Y:S01]  /*e300*/  FSEL R128, R2, R128, P3 ;  /* 0x0000008002807208 */ /* 0x000fe20001800000 */
[----:B------:R-:W-:-:S02]  /*e310*/  FMUL R2, R125, 0.25 ;  /* 0x3e8000007d027820 */ /* 0x000fc40000400000 */
[----:B------:R-:W5:Y:S04]  /*e320*/  LDL.LU R243, [R1+0x98] ;  /* 0x0000980001f37983 */ /* 0x000f680000300800 */
[----:B------:R-:W5:Y:S01]  /*e330*/  LDL.LU R188, [R1+0x8c] ;  /* 0x00008c0001bc7983 */ /* 0x000f620000300800 */
[----:B------:R-:W-:-:S03]  /*e340*/  FSEL R125, R2, R125, P3 ;  /* 0x0000007d027d7208 */ /* 0x000fc60001800000 */
[----:B------:R-:W5:Y:S01]  /*e350*/  LDL.LU R187, [R1+0x88] ;  /* 0x0000880001bb7983 */ /* 0x000f620000300800 */
[----:B------:R-:W-:-:S03]  /*e360*/  FMUL R2, R124, 0.25 ;  /* 0x3e8000007c027820 */ /* 0x000fc60000400000 */
[----:B------:R-:W5:Y:S04]  /*e370*/  LDL.LU R185, [R1+0x7c] ;  /* 0x00007c0001b97983 */ /* 0x000f680000300800 */
[----:B------:R-:W5:Y:S04]  /*e380*/  LDL.LU R184, [R1+0x78] ;  /* 0x0000780001b87983 */ /* 0x000f680000300800 */
[----:B------:R-:W5:Y:S04]  /*e390*/  LDL.LU R183, [R1+0x6c] ;  /* 0x00006c0001b77983 */ /* 0x000f680000300800 */
        /* <DEDUP_REMOVED lines=8> */
[----:B------:R-:W5:Y:S01]  /*e420*/  LDL.LU R16, [R1+0x38] ;  /* 0x0000380001107983 */ /* 0x000f620000300800 */
[----:B------:R-:W-:Y:S01]  /*e430*/  FSEL R121, R2, R121, P3 ;  /* 0x0000007902797208 */ /* 0x000fe20001800000 */
[----:B------:R-:W-:-:S02]  /*e440*/  FMUL R2, R120, 0.25 ;  /* 0x3e80000078027820 */ /* 0x000fc40000400000 */
[----:B------:R-:W5:Y:S04]  /*e450*/  LDL.LU R17, [R1+0x2c] ;  /* 0x00002c0001117983 */ /* 0x000f680000300800 */
[----:B------:R-:W5:Y:S01]  /*e460*/  LDL.LU R176, [R1+0x28] ;  /* 0x0000280001b07983 */ /* 0x000f620000300800 */
[----:B------:R-:W-:Y:S01]  /*e470*/  FSEL R120, R2, R120, P3 ;  /* 0x0000007802787208 */ /* 0x000fe20001800000 */
[----:B------:R-:W-:Y:S02]  /*e480*/  FMUL R2, R117, 0.25 ;  /* 0x3e80000075027820 */ /* 0x000fe40000400000 */
[----:B------:R-:W5:Y:S04]  /*e490*/  LDL.LU R174, [R1+0x1c] ;  /* 0x00001c0001ae7983 */ /* 0x000f680000300800 */
[----:B------:R-:W5:Y:S04]  /*e4a0*/  LDL.LU R173, [R1+0x18] ;  /* 0x0000180001ad7983 */ /* 0x000f680000300800 */
[----:B------:R-:W5:Y:S01]  /*e4b0*/  LDL.LU R11, [R1+0xc] ;  /* 0x00000c00010b7983 */ /* 0x000f620000300800 */
[----:B------:R-:W-:Y:S01]  /*e4c0*/  FSEL R117, R2, R117, P3 ;  /* 0x0000007502757208 */ /* 0x000fe20001800000 */
[----:B------:R-:W-:-:S02]  /*e4d0*/  FMUL R2, R116, 0.25 ;  /* 0x3e80000074027820 */ /* 0x000fc40000400000 */
[----:B------:R-:W5:Y:S03]  /*e4e0*/  LDL.LU R18, [R1] ;  /* 0x0000000001127983 */ /* 0x000f660000300800 */
        /* <DEDUP_REMOVED lines=12> */
[----:B------:R-:W5:Y:S03]  /*e5b0*/  LDL.LU R166, [R1+0x4] ;  /* 0x0000040001a67983 */ /* 0x000f660000300800 */
        /* <DEDUP_REMOVED lines=41> */
[----:B------:R-:W5:Y:S01]  /*e850*/  LDL.LU R155, [R1+0x1b0] ;  /* 0x0001b000019b7983 */ /* 0x000f620000300800 */
[C---:B------:R-:W-:Y:S01]  /*e860*/  FMUL R4, R189.reuse, R134 ;  /* 0x00000086bd047220 */ /* 0x040fe20000400000 */
[----:B------:R-:W-:Y:S01]  /*e870*/  MOV R134, R252 ;  /* 0x000000fc00867202 */ /* 0x000fe20000000f00 */
[----:B------:R-:W-:Y:S01]  /*e880*/  FMUL R252, R189, R131 ;  /* 0x00000083bdfc7220 */ /* 0x000fe20000400000 */
[----:B------:R-:W-:Y:S01]  /*e890*/  FSEL R80, R2, R80, P3 ;  /* 0x0000005002507208 */ /* 0x000fe20001800000 */
[----:B------:R-:W-:Y:S01]  /*e8a0*/  FMUL R2, R77, 0.25 ;  /* 0x3e8000004d027820 */ /* 0x000fe20000400000 */
[----:B------:R-:W-:Y:S01]  /*e8b0*/  MOV R131, R251 ;  /* 0x000000fb00837202 */ /* 0x000fe20000000f00 */
[C---:B------:R-:W-:Y:S01]  /*e8c0*/  FMUL R251, R189.reuse, R130 ;  /* 0x00000082bdfb7220 */ /* 0x040fe20000400000 */
[----:B------:R-:W-:Y:S01]  /*e8d0*/  MOV R130, R250 ;  /* 0x000000fa00827202 */ /* 0x000fe20000000f00 */
[----:B------:R-:W-:Y:S01]  /*e8e0*/  FMUL R250, R189, R127 ;  /* 0x0000007fbdfa7220 */ /* 0x000fe20000400000 */
[----:B------:R-:W-:Y:S01]  /*e8f0*/  FSEL R77, R2, R77, P3 ;  /* 0x0000004d024d7208 */ /* 0x000fe20001800000 */
[----:B------:R-:W-:Y:S01]  /*e900*/  FMUL R2, R76, 0.25 ;  /* 0x3e8000004c027820 */ /* 0x000fe20000400000 */
[----:B------:R-:W-:-:S02]  /*e910*/  IMAD.MOV.U32 R127, RZ, RZ, R249 ;  /* 0x000000ffff7f7224 */ /* 0x000fc400078e00f9 */
        /* <DEDUP_REMOVED lines=12> */
[----:B------:R-:W-:Y:S01]  /*e9e0*/  FMUL R59, R134, 0.25 ;  /* 0x3e800000863b7820 */ /* 0x000fe20000400000 */
[C---:B------:R-:W-:Y:S01]  /*e9f0*/  FMUL R245, R189.reuse, R118 ;  /* 0x00000076bdf57220 */ /* 0x040fe20000400000 */
[----:B------:R-:W-:Y:S01]  /*ea00*/  MOV R118, R242 ;  /* 0x000000f200767202 */ /* 0x000fe20000000f00 */
[----:B------:R-:W-:Y:S01]  /*ea10*/  FMUL R242, R189, R115 ;  /* 0x00000073bdf27220 */ /* 0x000fe20000400000 */
[----:B------:R-:W-:Y:S01]  /*ea20*/  FSEL R72, R2, R72, P3 ;  /* 0x0000004802487208 */ /* 0x000fe20001800000 */
[----:B------:R-:W-:Y:S01]  /*ea30*/  FMUL R2, R69, 0.25 ;  /* 0x3e80000045027820 */ /* 0x000fe20000400000 */
[----:B------:R-:W-:Y:S01]  /*ea40*/  MOV R115, R241 ;  /* 0x000000f100737202 */ /* 0x000fe20000000f00 */
[----:B------:R-:W-:Y:S01]  /*ea50*/  FMUL R241, R189, R114 ;  /* 0x00000072bdf17220 */ /* 0x000fe20000400000 */
[----:B------:R-:W-:Y:S01]  /*ea60*/  FSEL R59, R59, R134, P5 ;  /* 0x000000863b3b7208 */ /* 0x000fe20002800000 */
[----:B------:R-:W-:Y:S01]  /*ea70*/  FMUL R71, R151, 0.25 ;  /* 0x3e80000097477820 */ /* 0x000fe20000400000 */
[----:B------:R-:W-:Y:S01]  /*ea80*/  FSEL R69, R2, R69, P3 ;  /* 0x0000004502457208 */ /* 0x000fe20001800000 */
[----:B------:R-:W-:Y:S01]  /*ea90*/  FMUL R2, R68, 0.25 ;  /* 0x3e80000044027820 */ /* 0x000fe20000400000 */
[----:B------:R-:W-:Y:S01]  /*eaa0*/  MOV R114, R240 ;  /* 0x000000f000727202 */ /* 0x000fe20000000f00 */
[----:B------:R-:W-:Y:S01]  /*eab0*/  FMUL R240, R189, R111 ;  /* 0x0000006fbdf07220 */ /* 0x000fe20000400000 */
[----:B------:R-:W-:Y:S01]  /*eac0*/  IMAD.MOV.U32 R111, RZ, RZ, R231 ;  /* 0x000000ffff6f7224 */ /* 0x000fe200078e00e7 */
[----:B------:R-:W-:Y:S01]  /*ead0*/  FSEL R12, R12, R29, P3 ;  /* 0x0000001d0c0c7208 */ /* 0x000fe20001800000 */
[----:B------:R-:W-:Y:S01]  /*eae0*/  FMUL R29, R110, 0.25 ;  /* 0x3e8000006e1d7820 */ /* 0x000fe20000400000 */
        /* <DEDUP_REMOVED lines=8> */
[----:B------:R-:W-:Y:S01]  /*eb70*/  FMUL R38, R111, 0.25 ;  /* 0x3e8000006f267820 */ /* 0x000fe20000400000 */
[----:B------:R-:W-:Y:S01]  /*eb80*/  FMUL R39, R114, 0.25 ;  /* 0x3e80000072277820 */ /* 0x000fe20000400000 */
[----:B------:R-:W-:Y:S01]  /*eb90*/  FMUL R42, R115, 0.25 ;  /* 0x3e800000732a7820 */ /* 0x000fe20000400000 */
        /* <DEDUP_REMOVED lines=12> */
[----:B---3--:R-:W-:Y:S01]  /*ec60*/  FMUL R79, R14, 0.25 ;  /* 0x3e8000000e4f7820 */ /* 0x008fe20000400000 */
[----:B------:R-:W-:Y:S01]  /*ec70*/  FSEL R60, R2, R60, P3 ;  /* 0x0000003c023c7208 */ /* 0x000fe20001800000 */
[----:B------:R-:W-:Y:S01]  /*ec80*/  FMUL R2, R57, 0.25 ;  /* 0x3e80000039027820 */ /* 0x000fe20000400000 */
[----:B----4-:R-:W-:Y:S01]  /*ec90*/  FMUL R82, R15, 0.25 ;  /* 0x3e8000000f527820 */ /* 0x010fe20000400000 */
[----:B------:R-:W-:Y:S01]  /*eca0*/  FSEL R71, R71, R151, P5 ;  /* 0x0000009747477208 */ /* 0x000fe20002800000 */
[C---:B------:R-:W-:Y:S01]  /*ecb0*/  FMUL R233, R189.reuse, R98 ;  /* 0x00000062bde97220 */ /* 0x040fe20000400000 */
[----:B------:R-:W0:Y:S01]  /*ecc0*/  S2R R151, SR_TID.X ;  /* 0x0000000000977919 */ /* 0x000e220000002100 */
        /* <DEDUP_REMOVED lines=21> */
[----:B------:R-:W-:Y:S01]  /*ee20*/  FMUL R206, R189, R62 ;  /* 0x0000003ebdce7220 */ /* 0x000fe20000400000 */
        /* <DEDUP_REMOVED lines=19> */
[----:B--2---:R-:W-:Y:S01]  /*ef60*/  FMUL R78, R193, 0.25 ;  /* 0x3e800000c14e7820 */ /* 0x004fe20000400000 */
[----:B------:R-:W-:Y:S01]  /*ef70*/  FSEL R44, R2, R44, P3 ;  /* 0x0000002c022c7208 */ /* 0x000fe20001800000 */
[----:B------:R-:W-:Y:S01]  /*ef80*/  FMUL R2, R41, 0.25 ;  /* 0x3e80000029027820 */ /* 0x000fe20000400000 */
[----:B------:R-:W-:Y:S01]  /*ef90*/  FSEL R43, R43, R118, P5 ;  /* 0x000000762b2b7208 */ /* 0x000fe20002800000 */
[----:B-----5:R-:W-:Y:S01]  /*efa0*/  FMUL R83, R214, 0.25 ;  /* 0x3e800000d6537820 */ /* 0x020fe20000400000 */
        /* <DEDUP_REMOVED lines=49> */
[----:B------:R-:W-:Y:S01]  /*f2c0*/  FSETP.GEU.AND P6, PT, |R190|, 1.175494350822287508e-38, PT ;  /* 0x00800000be00780b */ /* 0x000fe20003fce200 */
[----:B------:R-:W-:Y:S01]  /*f2d0*/  FMUL R134, R16, 0.25 ;  /* 0x3e80000010867820 */ /* 0x000fe20000400000 */
[----:B------:R-:W-:Y:S01]  /*f2e0*/  FSEL R20, R20, R21, P5 ;  /* 0x0000001514147208 */ /* 0x000fe20002800000 */
[----:B------:R-:W-:Y:S01]  /*f2f0*/  FMUL R21, R22, 0.25 ;  /* 0x3e80000016157820 */ /* 0x000fe20000400000 */
[----:B------:R-:W-:Y:S01]  /*f300*/  FSETP.GEU.AND P4, PT, |R191|, 1.175494350822287508e-38, PT ;  /* 0x00800000bf00780b */ /* 0x000fe20003f8e200 */
[----:B------:R-:W-:Y:S01]  /*f310*/  @P3 FMUL R190, R190, 0.25 ;  /* 0x3e800000bebe3820 */ /* 0x000fe20000400000 */
[----:B------:R-:W-:Y:S01]  /*f320*/  FSEL R134, R134, R16, P5 ;  /* 0x0000001086867208 */ /* 0x000fe20002800000 */
[----:B------:R-:W-:Y:S01]  /*f330*/  FMUL R16, R17, 0.25 ;  /* 0x3e80000011107820 */ /* 0x000fe20000400000 */
[----:B------:R-:W-:Y:S01]  /*f340*/  FSEL R21, R21, R22, P5 ;  /* 0x0000001615157208 */ /* 0x000fe20002800000 */
[----:B------:R-:W-:Y:S01]  /*f350*/  FMUL R22, R23, 0.25 ;  /* 0x3e80000017167820 */ /* 0x000fe20000400000 */
[----:B------:R-:W-:Y:S01]  /*f360*/  FSETP.GT.AND P3, PT, |R192|, 8.50705917302346158658e+37, PT ;  /* 0x7e800000c000780b */ /* 0x000fe20003f64200 */
[----:B------:R-:W-:Y:S01]  /*f370*/  @P5 FMUL R191, R191, 0.25 ;  /* 0x3e800000bfbf5820 */ /* 0x000fe20000400000 */
[----:B------:R-:W-:Y:S01]  /*f380*/  FSEL R16, R16, R17, P5 ;  /* 0x0000001110107208 */ /* 0x000fe20002800000 */
[----:B------:R-:W-:Y:S01]  /*f390*/  FMUL R17, R176, 0.25 ;  /* 0x3e800000b0117820 */ /* 0x000fe20000400000 */
[----:B------:R-:W-:Y:S01]  /*f3a0*/  FSEL R22, R22, R23, P5 ;  /* 0x0000001716167208 */ /* 0x000fe20002800000 */
[----:B------:R-:W-:Y:S01]  /*f3b0*/  FMUL R23, R103, 0.25 ;  /* 0x3e80000067177820 */ /* 0x000fe20000400000 */
[----:B------:R-:W-:Y:S01]  /*f3c0*/  FMUL R14, R174, 0.25 ;  /* 0x3e800000ae0e7820 */ /* 0x000fe20000400000 */
[----:B------:R-:W-:Y:S01]  /*f3d0*/  FMUL R15, R173, 0.25 ;  /* 0x3e800000ad0f7820 */ /* 0x000fe20000400000 */
[----:B------:R-:W-:Y:S01]  /*f3e0*/  FSEL R62, R62, R135, P5 ;  /* 0x000000873e3e7208 */ /* 0x000fe20002800000 */
[----:B------:R-:W-:Y:S01]  /*f3f0*/  @!P4 FMUL R191, R191, 16777216 ;  /* 0x4b800000bfbfc820 */ /* 0x000fe20000400000 */
[----:B------:R-:W-:Y:S01]  /*f400*/  FSEL R23, R23, R103, P5 ;  /* 0x0000006717177208 */ /* 0x000fe20002800000 */
[----:B------:R-:W-:Y:S01]  /*f410*/  FMUL R103, R169, 0.25 ;  /* 0x3e800000a9677820 */ /* 0x000fe20000400000 */
[----:B------:R-:W-:Y:S01]  /*f420*/  FMUL R10, R11, 0.25 ;  /* 0x3e8000000b0a7820 */ /* 0x000fe20000400000 */
[----:B------:R-:W-:Y:S01]  /*f430*/  FSEL R63, R63, R138, P5 ;  /* 0x0000008a3f3f7208 */ /* 0x000fe20002800000 */
[----:B------:R-:W-:Y:S01]  /*f440*/  @!P6 FMUL R190, R190, 16777216 ;  /* 0x4b800000bebee820 */ /* 0x000fe20000400000 */
[----:B------:R-:W-:Y:S01]  /*f450*/  FSEL R66, R66, R139, P5 ;  /* 0x0000008b42427208 */ /* 0x000fe20002800000 */
[----:B------:R-:W1:Y:S01]  /*f460*/  MUFU.RCP R191, R191 ;  /* 0x000000bf00bf7308 */ /* 0x000e620000001000 */
[----:B------:R-:W-:Y:S01]  /*f470*/  FSEL R67, R67, R147, P5 ;  /* 0x0000009343437208 */ /* 0x000fe20002800000 */
[----:B------:R-:W-:Y:S01]  /*f480*/  @!P4 FMUL R9, R9, 16777216 ;  /* 0x4b8000000909c820 */ /* 0x000fe20000400000 */
[----:B------:R-:W-:Y:S01]  /*f490*/  FSEL R70, R70, R150, P5 ;  /* 0x0000009646467208 */ /* 0x000fe20002800000 */
[----:B------:R-:W-:Y:S01]  /*f4a0*/  @!P6 FMUL R24, R24, 16777216 ;  /* 0x4b8000001818e820 */ /* 0x000fe20000400000 */
[----:B------:R-:W-:Y:S01]  /*f4b0*/  FSEL R75, R75, R175, P5 ;  /* 0x000000af4b4b7208 */ /* 0x000fe20002800000 */
[----:B------:R-:W-:Y:S01]  /*f4c0*/  @!P6 FMUL R8, R8, 16777216 ;  /* 0x4b8000000808e820 */ /* 0x000fe20000400000 */
[----:B------:R-:W-:Y:S01]  /*f4d0*/  FSEL R78, R78, R193, P5 ;  /* 0x000000c14e4e7208 */ /* 0x000fe20002800000 */
[----:B------:R-:W2:Y:S01]  /*f4e0*/  MUFU.RCP R190, R190 ;  /* 0x000000be00be7308 */ /* 0x000ea20000001000 */
[----:B------:R-:W-:Y:S01]  /*f4f0*/  FSEL R83, R83, R214, P5 ;  /* 0x000000d653537208 */ /* 0x000fe20002800000 */
[C---:B------:R-:W-:Y:S01]  /*f500*/  FMUL R27, R189.reuse, R27 ;  /* 0x0000001bbd1b7220 */ /* 0x040fe20000400000 */
[----:B------:R-:W-:Y:S01]  /*f510*/  FSEL R86, R86, R212, P5 ;  /* 0x000000d456567208 */ /* 0x000fe20002800000 */
[----:B------:R-:W-:Y:S01]  /*f520*/  FMUL R26, R189, R26 ;  /* 0x0000001abd1a7220 */ /* 0x000fe20000400000 */
[----:B------:R-:W-:Y:S01]  /*f530*/  FSEL R87, R87, R213, P5 ;  /* 0x000000d557577208 */ /* 0x000fe20002800000 */
[----:B------:R-:W-:Y:S01]  /*f540*/  @!P6 FMUL R12, R12, 16777216 ;  /* 0x4b8000000c0ce820 */ /* 0x000fe20000400000 */
[----:B------:R-:W-:Y:S01]  /*f550*/  FSEL R90, R90, R210, P5 ;  /* 0x000000d25a5a7208 */ /* 0x000fe20002800000 */
[----:B------:R-:W-:Y:S01]  /*f560*/  @!P6 FMUL R13, R13, 16777216 ;  /* 0x4b8000000d0de820 */ /* 0x000fe20000400000 */
[----:B------:R-:W-:Y:S01]  /*f570*/  FSEL R91, R91, R211, P5 ;  /* 0x000000d35b5b7208 */ /* 0x000fe20002800000 */
[----:B-1----:R-:W-:Y:S01]  /*f580*/  FMUL R9, R191, R9 ;  /* 0x00000009bf097220 */ /* 0x002fe20000400000 */
[----:B------:R-:W-:Y:S01]  /*f590*/  FSEL R94, R94, R198, P5 ;  /* 0x000000c65e5e7208 */ /* 0x000fe20002800000 */
[----:B------:R-:W-:Y:S01]  /*f5a0*/  FMUL R135, R170, 0.25 ;  /* 0x3e800000aa877820 */ /* 0x000fe20000400000 */
[----:B------:R-:W-:Y:S01]  /*f5b0*/  FSEL R95, R95, R199, P5 ;  /* 0x000000c75f5f7208 */ /* 0x000fe20002800000 */
[----:B------:R-:W-:Y:S01]  /*f5c0*/  FMUL R138, R167, 0.25 ;  /* 0x3e800000a78a7820 */ /* 0x000fe20000400000 */
[----:B------:R-:W-:Y:S01]  /*f5d0*/  FSEL R98, R98, R197, P5 ;  /* 0x000000c562627208 */ /* 0x000fe20002800000 */
[----:B------:R-:W-:Y:S01]  /*f5e0*/  FMUL R150, R166, 0.25 ;  /* 0x3e800000a6967820 */ /* 0x000fe20000400000 */
[----:B------:R-:W-:Y:S01]  /*f5f0*/  FSEL R99, R99, R194, P5 ;  /* 0x000000c263637208 */ /* 0x000fe20002800000 */
[----:B--2---:R-:W-:Y:S01]  /*f600*/  FMUL R24, R190, R24 ;  /* 0x00000018be187220 */ /* 0x004fe20000400000 */
[----:B------:R-:W-:Y:S01]  /*f610*/  FSEL R102, R102, R168, P5 ;  /* 0x000000a866667208 */ /* 0x000fe20002800000 */
[----:B------:R-:W-:Y:S01]  /*f620*/  FMUL R13, R190, R13 ;  /* 0x0000000dbe0d7220 */ /* 0x000fe20000400000 */
        /* <DEDUP_REMOVED lines=9> */
[----:B------:R-:W-:Y:S01]  /*f6c0*/  @!P6 FMUL R32, R32, 16777216 ;  /* 0x4b8000002020e820 */ /* 0x000fe20000400000 */
[----:B------:R-:W-:Y:S01]  /*f6d0*/  FSEL R114, R114, R187, P5 ;  /* 0x000000bb72727208 */ /* 0x000fe20002800000 */
[----:B------:R-:W-:Y:S01]  /*f6e0*/  FMUL R35, R189, R35 ;  /* 0x00000023bd237220 */ /* 0x000fe20000400000 */
[----:B------:R-:W-:Y:S01]  /*f6f0*/  FSEL R115, R115, R185, P5 ;  /* 0x000000b973737208 */ /* 0x000fe20002800000 */
[----:B------:R-:W-:Y:S01]  /*f700*/  FMUL R34, R189, R34 ;  /* 0x00000022bd227220 */ /* 0x000fe20000400000 */
        /* <DEDUP_REMOVED lines=23> */
[----:B------:R-:W-:Y:S01]  /*f880*/  FMUL R11, R18, 0.25 ;  /* 0x3e800000120b7820 */ /* 0x000fe20000400000 */
[C---:B------:R-:W-:Y:S01]  /*f890*/  FSETP.GEU.AND P5, PT, |R192|.reuse, 1.175494350822287508e-38, PT ;  /* 0x00800000c000780b */ /* 0x040fe20003fae200 */
[----:B------:R-:W-:Y:S01]  /*f8a0*/  @P3 FMUL R192, R192, 0.25 ;  /* 0x3e800000c0c03820 */ /* 0x000fe20000400000 */
[C---:B0-----:R-:W-:Y:S01]  /*f8b0*/  SHF.L.U32 R147, R151.reuse, 0x7, RZ ;  /* 0x0000000797937819 */ /* 0x041fe200000006ff */
[----:B------:R-:W-:Y:S01]  /*f8c0*/  @!P4 FMUL R10, R10, 16777216 ;  /* 0x4b8000000a0ac820 */ /* 0x000fe20000400000 */
[----:B------:R-:W-:Y:S01]  /*f8d0*/  LOP3.LUT R139, R151, 0xf, RZ, 0xc0, !PT ;  /* 0x0000000f978b7812 */ /* 0x000fe200078ec0ff */
[----:B------:R-:W-:Y:S01]  /*f8e0*/  @!P4 FMUL R14, R14, 16777216 ;  /* 0x4b8000000e0ec820 */ /* 0x000fe20000400000 */
[----:B------:R-:W-:Y:S01]  /*f8f0*/  LOP3.LUT R147, R147, 0x800, RZ, 0xc0, !PT ;  /* 0x0000080093937812 */ /* 0x000fe200078ec0ff */
[----:B------:R-:W-:Y:S01]  /*f900*/  FMUL R10, R191, R10 ;  /* 0x0000000abf0a7220 */ /* 0x000fe20000400000 */
[----:B------:R-:W-:Y:S01]  /*f910*/  LEA R139, R139, UR4, 0x4 ;  /* 0x000000048b8b7c11 */ /* 0x000fe2000f8e20ff */
[----:B------:R-:W-:Y:S01]  /*f920*/  @!P4 FMUL R15, R15, 16777216 ;  /* 0x4b8000000f0fc820 */ /* 0x000fe20000400000 */
[----:B------:R-:W-:Y:S01]  /*f930*/  FSEL R11, R11, R18, P3 ;  /* 0x000000120b0b7208 */ /* 0x000fe20001800000 */
[----:B------:R-:W-:Y:S01]  /*f940*/  FMUL R18, R19, 0.25 ;  /* 0x3e80000013127820 */ /* 0x000fe20000400000 */
[----:B------:R-:W-:Y:S01]  /*f950*/  FSEL R150, R150, R166, P3 ;  /* 0x000000a696967208 */ /* 0x000fe20001800000 */
[----:B------:R-:W-:Y:S01]  /*f960*/  @!P5 FMUL R192, R192, 16777216 ;  /* 0x4b800000c0c0d820 */ /* 0x000fe20000400000 */
[----:B------:R-:W-:Y:S01]  /*f970*/  IADD3 R139, R147, R139, RZ ;  /* 0x0000008b938b7210 */ /* 0x000fe20007ffe0ff */
[----:B------:R-:W-:Y:S01]  /*f980*/  FMUL R147, R190, R8 ;  /* 0x00000008be937220 */ /* 0x000fe20000400000 */
[----:B------:R-:W-:Y:S01]  /*f990*/  @!P5 FMUL R11, R11, 16777216 ;  /* 0x4b8000000b0bd820 */ /* 0x000fe20000400000 */
[----:B------:R-:W-:Y:S01]  /*f9a0*/  @!P5 FMUL R150, R150, 16777216 ;  /* 0x4b8000009696d820 */ /* 0x000fe20000400000 */
[----:B------:R-:W-:Y:S01]  /*f9b0*/  F2FP.F16.F32.PACK_AB R9, R10, R9 ;  /* 0x000000090a09723e */ /* 0x000fe200000000ff */
[----:B------:R-:W0:Y:S01]  /*f9c0*/  MUFU.RCP R192, R192 ;  /* 0x000000c000c07308 */ /* 0x000e220000001000 */
[----:B------:R-:W-:Y:S01]  /*f9d0*/  F2FP.F16.F32.PACK_AB R10, R147, R24 ;  /* 0x00000018930a723e */ /* 0x000fe200000000ff */
[----:B------:R-:W-:Y:S01]  /*f9e0*/  FMUL R15, R191, R15 ;  /* 0x0000000fbf0f7220 */ /* 0x000fe20000400000 */
[----:B------:R-:W-:Y:S01]  /*f9f0*/  LOP3.LUT R24, R151, 0xe0, RZ, 0xc0, !PT ;  /* 0x000000e097187812 */ /* 0x000fe200078ec0ff */
[----:B------:R-:W-:Y:S01]  /*fa00*/  FMUL R17, R191, R17 ;  /* 0x00000011bf117220 */ /* 0x000fe20000400000 */
[----:B------:R-:W-:Y:S01]  /*fa10*/  FSEL R135, R135, R170, P3 ;  /* 0x000000aa87877208 */ /* 0x000fe20001800000 */
[----:B------:R-:W-:Y:S01]  /*fa20*/  @!P6 FMUL R132, R132, 16777216 ;  /* 0x4b8000008484e820 */ /* 0x000fe20000400000 */
[----:B------:R-:W-:Y:S01]  /*fa30*/  FSEL R138, R138, R167, P3 ;  /* 0x000000a78a8a7208 */ /* 0x000fe20001800000 */
[----:B------:R-:W-:Y:S01]  /*fa40*/  IMAD R24, R24, 0x8, R139 ;  /* 0x0000000818187824 */ /* 0x000fe200078e028b */
[----:B------:R-:W-:Y:S01]  /*fa50*/  FSEL R18, R18, R19, P3 ;  /* 0x0000001312127208 */ /* 0x000fe20001800000 */
[----:B------:R-:W-:Y:S01]  /*fa60*/  @!P5 FMUL R135, R135, 16777216 ;  /* 0x4b8000008787d820 */ /* 0x000fe20000400000 */
[----:B------:R-:W-:Y:S01]  /*fa70*/  FMUL R19, R172, 0.25 ;  /* 0x3e800000ac137820 */ /* 0x000fe20000400000 */
[----:B------:R-:W-:Y:S01]  /*fa80*/  @!P5 FMUL R138, R138, 16777216 ;  /* 0x4b8000008a8ad820 */ /* 0x000fe20000400000 */
[----:B------:R-:W-:Y:S01]  /*fa90*/  MOV R139, R159 ;  /* 0x0000009f008b7202 */ /* 0x000fe20000000f00 */
[----:B------:R-:W-:Y:S01]  /*faa0*/  @!P5 FMUL R18, R18, 16777216 ;  /* 0x4b8000001212d820 */ /* 0x000fe20000400000 */
[----:B------:R-:W-:Y:S01]  /*fab0*/  @!P6 FMUL R129, R129, 16777216 ;  /* 0x4b8000008181e820 */ /* 0x000fe20000400000 */
[----:B------:R-:W-:Y:S01]  /*fac0*/  FSEL R19, R19, R172, P3 ;  /* 0x000000ac13137208 */ /* 0x000fe20001800000 */
[C---:B0-----:R-:W-:Y:S01]  /*fad0*/  FMUL R8, R192.reuse, R150 ;  /* 0x00000096c0087220 */ /* 0x041fe20000400000 */
[C---:B------:R-:W-:Y:S01]  /*fae0*/  FMUL R11, R192.reuse, R11 ;  /* 0x0000000bc00b7220 */ /* 0x040fe20000400000 */
[----:B------:R-:W-:Y:S01]  /*faf0*/  FMUL R138, R192, R138 ;  /* 0x0000008ac08a7220 */ /* 0x000fe20000400000 */
[----:B------:R-:W-:Y:S01]  /*fb00*/  @!P6 FMUL R128, R128, 16777216 ;  /* 0x4b8000008080e820 */ /* 0x000fe20000400000 */
[----:B------:R-:W-:Y:S01]  /*fb10*/  @!P5 FMUL R19, R19, 16777216 ;  /* 0x4b8000001313d820 */ /* 0x000fe20000400000 */
[----:B------:R-:W-:Y:S01]  /*fb20*/  @!P6 FMUL R125, R125, 16777216 ;  /* 0x4b8000007d7de820 */ /* 0x000fe20000400000 */
[----:B------:R-:W-:Y:S01]  /*fb30*/  F2FP.F16.F32.PACK_AB R8, R8, R11 ;  /* 0x0000000b0808723e */ /* 0x000fe200000000ff */
[----:B------:R-:W-:Y:S01]  /*fb40*/  @!P6 FMUL R124, R124, 16777216 ;  /* 0x4b8000007c7ce820 */ /* 0x000fe20000400000 */
[----:B------:R-:W-:Y:S01]  /*fb50*/  F2FP.F16.F32.PACK_AB R11, R27, R26 ;  /* 0x0000001a1b0b723e */ /* 0x000fe200000000ff */
[----:B------:R-:W-:Y:S01]  /*fb60*/  BAR.SYNC.DEFER_BLOCKING 0x0 ;  /* 0x0000000000007b1d */ /* 0x000fe20000010000 */
[----:B------:R-:W-:Y:S01]  /*fb70*/  LOP3.LUT R26, R151, 0xff, RZ, 0xc0, !PT ;  /* 0x000000ff971a7812 */ /* 0x000fe200078ec0ff */
[----:B------:R-:W-:Y:S01]  /*fb80*/  FMUL R19, R192, R19 ;  /* 0x00000013c0137220 */ /* 0x000fe20000400000 */
[----:B------:R-:W-:-:S02]  /*fb90*/  IMAD.MOV.U32 R27, RZ, RZ, R157 ;  /* 0x000000ffff1b7224 */ /* 0x000fc400078e009d */
[----:B------:R-:W-:Y:S01]  /*fba0*/  @!P6 FMUL R121, R121, 16777216 ;  /* 0x4b8000007979e820 */ /* 0x000fe20000400000 */
[----:B------:R-:W-:Y:S01]  /*fbb0*/  LEA R26, R26, UR4, 0x4 ;  /* 0x000000041a1a7c11 */ /* 0x000fe2000f8e20ff */
[----:B------:R-:W-:Y:S01]  /*fbc0*/  @!P6 FMUL R120, R120, 16777216 ;  /* 0x4b8000007878e820 */ /* 0x000fe20000400000 */
[----:B------:R-:W-:Y:S01]  /*fbd0*/  @!P6 FMUL R117, R117, 16777216 ;  /* 0x4b8000007575e820 */ /* 0x000fe20000400000 */
[----:B------:R-:W2:Y:S01]  /*fbe0*/  LDL.LU R157, [R1+0x174] ;  /* 0x00017400019d7983 */ /* 0x000ea20000300800 */
[----:B------:R-:W-:Y:S01]  /*fbf0*/  @!P6 FMUL R116, R116, 16777216 ;  /* 0x4b8000007474e820 */ /* 0x000fe20000400000 */
        /* <DEDUP_REMOVED lines=14> */
[----:B------:R0:W-:Y:S01]  /*fce0*/  STSM.16.M88.4 [R24], R8 ;  /* 0x0000000818007844 */ /* 0x0001e20000000200 */
        /* <DEDUP_REMOVED lines=15> */
[----:B0-----:R-:W-:Y:S01]  /*fde0*/  FMUL R10, R190, R12 ;  /* 0x0000000cbe0a7220 */ /* 0x001fe20000400000 */
[----:B------:R-:W-:Y:S01]  /*fdf0*/  FMUL R9, R191, R14 ;  /* 0x0000000ebf097220 */ /* 0x000fe20000400000 */
[----:B------:R-:W-:Y:S01]  /*fe00*/  FMUL R8, R192, R135 ;  /* 0x00000087c0087220 */ /* 0x000fe20000400000 */
[----:B------:R-:W-:Y:S01]  /*fe10*/  F2FP.F16.F32.PACK_AB R11, R31, R30 ;  /* 0x0000001e1f0b723e */ /* 0x000fe200000000ff */
[----:B------:R-:W-:Y:S01]  /*fe20*/  @!P6 FMUL R56, R56, 16777216 ;  /* 0x4b8000003838e820 */ /* 0x000fe20000400000 */
[----:B------:R-:W-:Y:S01]  /*fe30*/  F2FP.F16.F32.PACK_AB R10, R10, R13 ;  /* 0x0000000d0a0a723e */ /* 0x000fe200000000ff */
[----:B------:R-:W-:Y:S01]  /*fe40*/  @!P6 FMUL R53, R53, 16777216 ;  /* 0x4b8000003535e820 */ /* 0x000fe20000400000 */
[----:B------:R-:W-:Y:S01]  /*fe50*/  F2FP.F16.F32.PACK_AB R9, R9, R15 ;  /* 0x0000000f0909723e */ /* 0x000fe200000000ff */
[----:B------:R-:W-:Y:S01]  /*fe60*/  BAR.SYNC.DEFER_BLOCKING 0x0 ;  /* 0x0000000000007b1d */ /* 0x000fe20000010000 */
[----:B------:R-:W-:Y:S01]  /*fe70*/  F2FP.F16.F32.PACK_AB R8, R8, R138 ;  /* 0x0000008a0808723e */ /* 0x000fe200000000ff */
[----:B------:R-:W-:Y:S01]  /*fe80*/  @!P6 FMUL R52, R52, 16777216 ;  /* 0x4b8000003434e820 */ /* 0x000fe20000400000 */
[----:B------:R-:W-:Y:S01]  /*fe90*/  MOV R31, R156 ;  /* 0x0000009c001f7202 */ /* 0x000fe20000000f00 */
[----:B------:R-:W-:Y:S01]  /*fea0*/  @!P6 FMUL R49, R49, 16777216 ;  /* 0x4b8000003131e820 */ /* 0x000fe20000400000 */
[----:B------:R-:W-:Y:S01]  /*feb0*/  MOV R30, R158 ;  /* 0x0000009e001e7202 */ /* 0x000fe20000000f00 */
[----:B------:R-:W-:Y:S01]  /*fec0*/  @!P6 FMUL R48, R48, 16777216 ;  /* 0x4b8000003030e820 */ /* 0x000fe20000400000 */
[----:B------:R-:W-:Y:S01]  /*fed0*/  @!P6 FMUL R45, R45, 16777216 ;  /* 0x4b8000002d2de820 */ /* 0x000fe20000400000 */
[----:B------:R-:W3:Y:S01]  /*fee0*/  LDL.LU R156, [R1+0x170] ;  /* 0x00017000019c7983 */ /* 0x000ee20000300800 */
[----:B------:R-:W-:Y:S01]  /*fef0*/  @!P6 FMUL R44, R44, 16777216 ;  /* 0x4b8000002c2ce820 */ /* 0x000fe20000400000 */
[----:B------:R-:W-:Y:S01]  /*ff00*/  @!P6 FMUL R41, R41, 16777216 ;  /* 0x4b8000002929e820 */ /* 0x000fe20000400000 */
[----:B------:R-:W-:Y:S01]  /*ff10*/  @!P6 FMUL R40, R40, 16777216 ;  /* 0x4b8000002828e820 */ /* 0x000fe20000400000 */
[----:B------:R-:W4:Y:S01]  /*ff20*/  LDL.LU R159, [R1+0x164] ;  /* 0x00016400019f7983 */ /* 0x000f220000300800 */
[----:B------:R-:W-:Y:S01]  /*ff30*/  @!P6 FMUL R37, R37, 16777216 ;  /* 0x4b8000002525e820 */ /* 0x000fe20000400000 */
[----:B------:R-:W-:Y:S01]  /*ff40*/  @!P6 FMUL R36, R36, 16777216 ;  /* 0x4b8000002424e820 */ /* 0x000fe20000400000 */
[----:B------:R-:W-:Y:S01]  /*ff50*/  ISETP.GE.U32.AND P6, PT, R0, 0x7f800000, PT ;  /* 0x7f8000000000780c */ /* 0x000fe20003fc6070 */
[----:B------:R-:W5:Y:S01]  /*ff60*/  LDL.LU R158, [R1+0x160] ;  /* 0x00016000019e7983 */ /* 0x000f620000300800 */
[----:B------:R-:W-:Y:S01]  /*ff70*/  SHF.R.U32.HI R194, RZ, 0x1, R151 ;  /* 0x00000001ffc27819 */ /* 0x000fe20000011697 */
[C---:B------:R-:W-:Y:S01]  /*ff80*/  FMUL R188, R190.reuse, R145 ;  /* 0x00000091bebc7220 */ /* 0x040fe20000400000 */
[C---:B------:R-:W-:Y:S01]  /*ff90*/  FMUL R187, R190.reuse, R144 ;  /* 0x00000090bebb7220 */ /* 0x040fe20000400000 */
[----:B------:R-:W3:Y:S01]  /*ffa0*/  LDL.LU R168, [R1+0x154] ;  /* 0x0001540001a87983 */ /* 0x000ee20000300800 */
[----:B------:R-:W-:Y:S01]  /*ffb0*/  FMUL R173, R190, R128 ;  /* 0x00000080bead7220 */ /* 0x000fe20000400000 */
[----:B------:R-:W-:-:S02]  /*ffc0*/  IMAD.MOV.U32 R138, RZ, RZ, R161 ;  /* 0x000000ffff8a7224 */ /* 0x000fc400078e00a1 */
[----:B------:R-:W-:Y:S01]  /*ffd0*/  @!P4 FMUL R87, R87, 16777216 ;  /* 0x4b8000005757c820 */ /* 0x000fe20000400000 */
[----:B------:R-:W0:Y:S01]  /*ffe0*/  LDS.128 R12, [R26] ;  /* 0x000000001a0c7984 */ /* 0x000e220000000c00 */
[----:B------:R-:W-:Y:S01]  /*fff0*/  @!P4 FMUL R98, R98, 16777216 ;  /* 0x4b8000006262c820 */ /* 0x000fe20000400000 */
[C---:B------:R-:W-:Y:S01]  /*10000*/  FMUL R167, R190.reuse, R124 ;  /* 0x0000007cbea77220 */ /* 0x040fe20000400000 */
[C---:B------:R-:W-:Y:S01]  /*10010*/  FMUL R193, R190.reuse, R149 ;  /* 0x00000095bec17220 */ /* 0x040fe20000400000 */
[----:B------:R-:W-:Y:S01]  /*10020*/  BAR.SYNC.DEFER_BLOCKING 0x0 ;  /* 0x0000000000007b1d */ /* 0x000fe20000010000 */
[----:B------:R-:W-:Y:S01]  /*10030*/  FMUL R184, R190, R141 ;  /* 0x0000008dbeb87220 */ /* 0x000fe20000400000 */
[----:B------:R-:W-:Y:S01]  /*10040*/  @!P4 FMUL R91, R91, 16777216 ;  /* 0x4b8000005b5bc820 */ /* 0x000fe20000400000 */
[----:B------:R-:W-:Y:S01]  /*10050*/  @!P4 FMUL R99, R99, 16777216 ;  /* 0x4b8000006363c820 */ /* 0x000fe20000400000 */
[----:B------:R-:W-:Y:S01]  /*10060*/  @!P4 FMUL R102, R102, 16777216 ;  /* 0x4b8000006666c820 */ /* 0x000fe20000400000 */
[C---:B------:R-:W-:Y:S01]  /*10070*/  FMUL R182, R190.reuse, R137 ;  /* 0x00000089beb67220 */ /* 0x040fe20000400000 */
[C---:B------:R-:W-:Y:S01]  /*10080*/  FMUL R175, R190.reuse, R132 ;  /* 0x00000084beaf7220 */ /* 0x040fe20000400000 */
[----:B------:R-:W-:Y:S01]  /*10090*/  FMUL R189, R190, R148 ;  /* 0x00000094bebd7220 */ /* 0x000fe20000400000 */
[----:B------:R-:W4:Y:S01]  /*100a0*/  LDL.LU R169, [R1+0x150] ;  /* 0x0001500001a97983 */ /* 0x000f220000300800 */
[----:B------:R-:W-:Y:S01]  /*100b0*/  @!P4 FMUL R20, R20, 16777216 ;  /* 0x4b8000001414c820 */ /* 0x000fe20000400000 */
[----:B------:R-:W-:-:S02]  /*100c0*/  MOV R135, R160 ;  /* 0x000000a000877202 */ /* 0x000fc40000000f00 */
[----:B------:R-:W4:Y:S01]  /*100d0*/  LDL.LU R171, [R1+0x144] ;  /* 0x0001440001ab7983 */ /* 0x000f220000300800 */
[----:B------:R-:W-:Y:S01]  /*100e0*/  @!P4 FMUL R103, R103, 16777216 ;  /* 0x4b8000006767c820 */ /* 0x000fe20000400000 */
[----:B------:R-:W-:Y:S01]  /*100f0*/  @!P4 FMUL R106, R106, 16777216 ;  /* 0x4b8000006a6ac820 */ /* 0x000fe20000400000 */
[----:B------:R-:W-:Y:S01]  /*10100*/  FMUL R181, R190, R136 ;  /* 0x00000088beb57220 */ /* 0x000fe20000400000 */
[----:B------:R-:W4:Y:S01]  /*10110*/  LDL.LU R170, [R1+0x140] ;  /* 0x0001400001aa7983 */ /* 0x000f220000300800 */
[----:B------:R-:W-:Y:S01]  /*10120*/  @!P4 FMUL R3, R3, 16777216 ;  /* 0x4b8000000303c820 */ /* 0x000fe20000400000 */
[----:B------:R-:W-:Y:S01]  /*10130*/  @!P4 FMUL R107, R107, 16777216 ;  /* 0x4b8000006b6bc820 */ /* 0x000fe20000400000 */
[----:B------:R-:W-:Y:S01]  /*10140*/  @!P4 FMUL R95, R95, 16777216 ;  /* 0x4b8000005f5fc820 */ /* 0x000fe20000400000 */
[----:B------:R-:W4:Y:S01]  /*10150*/  LDL.LU R177, [R1+0x134] ;  /* 0x0001340001b17983 */ /* 0x000f220000300800 */
[----:B------:R-:W-:Y:S01]  /*10160*/  @!P4 FMUL R110, R110, 16777216 ;  /* 0x4b8000006e6ec820 */ /* 0x000fe20000400000 */
[----:B------:R-:W-:Y:S01]  /*10170*/  FMUL R180, R190, R133 ;  /* 0x00000085beb47220 */ /* 0x000fe20000400000 */
[----:B------:R-:W-:Y:S01]  /*10180*/  @!P4 FMUL R111, R111, 16777216 ;  /* 0x4b8000006f6fc820 */ /* 0x000fe20000400000 */
[----:B------:R1:W-:Y:S01]  /*10190*/  STSM.16.M88.4 [R24], R8 ;  /* 0x0000000818007844 */ /* 0x0003e20000000200 */
[----:B------:R-:W-:Y:S01]  /*101a0*/  @!P4 FMUL R2, R2, 16777216 ;  /* 0x4b8000000202c820 */ /* 0x000fe20000400000 */
[----:B------:R-:W-:Y:S01]  /*101b0*/  @!P4 FMUL R21, R21, 16777216 ;  /* 0x4b8000001515c820 */ /* 0x000fe20000400000 */
[----:B------:R-:W-:Y:S01]  /*101c0*/  @!P4 FMUL R22, R22, 16777216 ;  /* 0x4b8000001616c820 */ /* 0x000fe20000400000 */
[----:B------:R-:W4:Y:S01]  /*101d0*/  LDL.LU R176, [R1+0x130] ;  /* 0x0001300001b07983 */ /* 0x000f220000300800 */
        /* <DEDUP_REMOVED lines=11> */
[----:B-1----:R-:W-:Y:S01]  /*10290*/  FMUL R9, R191, R16 ;  /* 0x00000010bf097220 */ /* 0x002fe20000400000 */
[----:B------:R-:W-:Y:S01]  /*102a0*/  FMUL R8, R192, R18 ;  /* 0x00000012c0087220 */ /* 0x000fe20000400000 */
[----:B------:R-:W-:Y:S01]  /*102b0*/  FMUL R10, R190, R33 ;  /* 0x00000021be0a7220 */ /* 0x000fe20000400000 */
[----:B------:R-:W-:Y:S01]  /*102c0*/  F2FP.F16.F32.PACK_AB R11, R35, R34 ;  /* 0x00000022230b723e */ /* 0x000fe200000000ff */
[----:B------:R-:W4:Y:S01]  /*102d0*/  LDL.LU R147, [R1+0x104] ;  /* 0x0001040001937983 */ /* 0x000f220000300800 */
[----:B------:R-:W-:-:S02]  /*102e0*/  F2FP.F16.F32.PACK_AB R9, R9, R17 ;  /* 0x000000110909723e */ /* 0x000fc400000000ff */
[----:B------:R-:W-:Y:S01]  /*102f0*/  F2FP.F16.F32.PACK_AB R8, R8, R19 ;  /* 0x000000130808723e */ /* 0x000fe200000000ff */
[----:B------:R-:W-:Y:S01]  /*10300*/  BAR.SYNC.DEFER_BLOCKING 0x0 ;  /* 0x0000000000007b1d */ /* 0x000fe20000010000 */
[----:B------:R-:W-:Y:S01]  /*10310*/  F2FP.F16.F32.PACK_AB R10, R10, R32 ;  /* 0x000000200a0a723e */ /* 0x000fe200000000ff */
[----:B------:R-:W-:Y:S01]  /*10320*/  @!P4 FMUL R47, R47, 16777216 ;  /* 0x4b8000002f2fc820 */ /* 0x000fe20000400000 */
[----:B------:R-:W-:Y:S01]  /*10330*/  @!P4 FMUL R50, R50, 16777216 ;  /* 0x4b8000003232c820 */ /* 0x000fe20000400000 */
[----:B------:R-:W-:Y:S01]  /*10340*/  @!P4 FMUL R51, R51, 16777216 ;  /* 0x4b8000003333c820 */ /* 0x000fe20000400000 */
        /* <DEDUP_REMOVED lines=19> */
[----:B------:R-:W1:Y:S01]  /*10480*/  LDS.128 R16, [R26] ;  /* 0x000000001a107984 */ /* 0x000e620000000c00 */
[----:B------:R-:W-:Y:S01]  /*10490*/  @!P4 FMUL R83, R83, 16777216 ;  /* 0x4b8000005353c820 */ /* 0x000fe20000400000 */
[----:B------:R-:W-:Y:S01]  /*104a0*/  @!P4 FMUL R86, R86, 16777216 ;  /* 0x4b8000005656c820 */ /* 0x000fe20000400000 */
[----:B------:R-:W-:Y:S01]  /*104b0*/  @!P4 FMUL R90, R90, 16777216 ;  /* 0x4b8000005a5ac820 */ /* 0x000fe20000400000 */
[----:B------:R-:W-:Y:S01]  /*104c0*/  BAR.SYNC.DEFER_BLOCKING 0x0 ;  /* 0x0000000000007b1d */ /* 0x000fe20000010000 */
[----:B------:R-:W-:Y:S01]  /*104d0*/  LOP3.LUT R194, R194, 0x4, RZ, 0xc0, !PT ;  /* 0x00000004c2c27812 */ /* 0x000fe200078ec0ff */
        /* <DEDUP_REMOVED lines=15> */
[----:B------:R-:W-:-:S03]  /*105d0*/  MOV R150, R162 ;  /* 0x000000a200967202 */ /* 0x000fc60000000f00 */
[----:B------:R-:W4:Y:S04]  /*105e0*/  LDL.LU R32, [R1+0xb4] ;  /* 0x0000b40001207983 */ /* 0x000f280000300800 */
[----:B------:R0:W-:Y:S04]  /*105f0*/  STSM.16.M88.4 [R24], R8 ;  /* 0x0000000818007844 */ /* 0x0001e80000000200 */
[----:B------:R-:W4:Y:S04]  /*10600*/  LDL.LU R33, [R1+0xb0] ;  /* 0x0000b00001217983 */ /* 0x000f280000300800 */
[----:B------:R-:W4:Y:S04]  /*10610*/  LDL.LU R34, [R1+0xa4] ;  /* 0x0000a40001227983 */ /* 0x000f280000300800 */
[----:B------:R-:W4:Y:S01]  /*10620*/  LDL.LU R35, [R1+0xa0] ;  /* 0x0000a00001237983 */ /* 0x000f220000300800 */
[----:B0-----:R-:W-:-:S03]  /*10630*/  SHF.L.U32 R8, R151, 0x3, RZ ;  /* 0x0000000397087819 */ /* 0x001fc600000006ff */
[----:B------:R-:W4:Y:S01]  /*10640*/  LDL.LU R214, [R1+0x44] ;  /* 0x0000440001d67983 */ /* 0x000f220000300800 */
[----:B------:R-:W-:Y:S02]  /*10650*/  LOP3.LUT R9, R151, 0xf0, RZ, 0xc0, !PT ;  /* 0x000000f097097812 */ /* 0x000fe400078ec0ff */
[----:B------:R-:W-:Y:S01]  /*10660*/  LOP3.LUT R8, R8, 0x38, RZ, 0xc0, !PT ;  /* 0x0000003808087812 */ /* 0x000fe200078ec0ff */
[----:B------:R-:W4:Y:S01]  /*10670*/  LDL.LU R213, [R1+0x40] ;  /* 0x0000400001d57983 */ /* 0x000f220000300800 */
[----:B------:R-:W-:Y:S01]  /*10680*/  FMUL R161, R190, R112 ;  /* 0x00000070bea17220 */ /* 0x000fe20000400000 */
[----:B------:R-:W-:Y:S02]  /*10690*/  MOV R149, R153 ;  /* 0x0000009900957202 */ /* 0x000fe40000000f00 */
[----:B------:R-:W-:Y:S01]  /*106a0*/  IADD3 R8, R8, UR4, RZ ;  /* 0x0000000408087c10 */ /* 0x000fe2000fffe0ff */
[----:B------:R-:W4:Y:S01]  /*106b0*/  LDL.LU R244, [R1+0x34] ;  /* 0x0000340001f47983 */ /* 0x000f220000300800 */
[C---:B------:R-:W-:Y:S01]  /*106c0*/  FMUL R141, R191.reuse, R87 ;  /* 0x00000057bf8d7220 */ /* 0x040fe20000400000 */
[----:B------:R-:W-:Y:S01]  /*106d0*/  FMUL R137, R191, R91 ;  /* 0x0000005bbf897220 */ /* 0x000fe20000400000 */
[----:B------:R-:W-:Y:S01]  /*106e0*/  LEA R8, R9, R8, 0x2 ;  /* 0x0000000809087211 */ /* 0x000fe200078e10ff */
[----:B------:R-:W4:Y:S01]  /*106f0*/  LDL.LU R243, [R1+0x30] ;  /* 0x0000300001f37983 */ /* 0x000f220000300800 */
[C---:B------:R-:W-:Y:S01]  /*10700*/  FMUL R153, R190.reuse, R104 ;  /* 0x00000068be997220 */ /* 0x040fe20000400000 */
[----:B------:R-:W-:Y:S01]  /*10710*/  FMUL R151, R190, R100 ;  /* 0x00000064be977220 */ /* 0x000fe20000400000 */
[----:B------:R-:W-:Y:S01]  /*10720*/  IADD3 R194, R194, R8, RZ ;  /* 0x00000008c2c27210 */ /* 0x000fe20007ffe0ff */
[----:B------:R-:W4:Y:S01]  /*10730*/  LDL.LU R145, [R1+0x110] ;  /* 0x0001100001917983 */ /* 0x000f220000300800 */
[----:B------:R-:W-:Y:S01]  /*10740*/  @P6 MOV R8, 0x7f800000 ;  /* 0x7f80000000086802 */ /* 0x000fe20000000f00 */
[C---:B------:R-:W-:Y:S01]  /*10750*/  FMUL R87, R191.reuse, R98 ;  /* 0x00000062bf577220 */ /* 0x040fe20000400000 */
[C---:B------:R-:W-:Y:S01]  /*10760*/  FMUL R91, R191.reuse, R99 ;  /* 0x00000063bf5b7220 */ /* 0x040fe20000400000 */
[----:B------:R-:W4:Y:S01]  /*10770*/  LDL.LU R144, [R1+0x114] ;  /* 0x0001140001907983 */ /* 0x000f220000300800 */
[C---:B------:R-:W-:Y:S01]  /*10780*/  FMUL R132, R191.reuse, R102 ;  /* 0x00000066bf847220 */ /* 0x040fe20000400000 */
[----:B------:R-:W-:Y:S01]  /*10790*/  @P6 FFMA.FTZ R209, R0, R8, +INF ;  /* 0x7f80000000d16423 */ /* 0x000fe20000010008 */
[----:B------:R-:W-:Y:S01]  /*107a0*/  IMAD.MOV.U32 R8, RZ, RZ, R155 ;  /* 0x000000ffff087224 */ /* 0x000fe200078e009b */
[----:B------:R-:W4:Y:S01]  /*107b0*/  LDL.LU R128, [R1+0x50] ;  /* 0x0000500001807983 */ /* 0x000f220000300800 */
[C---:B------:R-:W-:Y:S01]  /*107c0*/  FMUL R155, R190.reuse, R108 ;  /* 0x0000006cbe9b7220 */ /* 0x040fe20000400000 */
[----:B------:R-:W-:Y:S01]  /*107d0*/  MOV R148, R152 ;  /* 0x0000009800947202 */ /* 0x000fe20000000f00 */
[C---:B------:R-:W-:Y:S01]  /*107e0*/  FMUL R136, R191.reuse, R106 ;  /* 0x0000006abf887220 */ /* 0x040fe20000400000 */
[----:B------:R-:W4:Y:S01]  /*107f0*/  LDL.LU R124, [R1+0x54] ;  /* 0x00005400017c7983 */ /* 0x000f220000300800 */
[----:B------:R-:W-:Y:S01]  /*10800*/  MOV R11, R163 ;  /* 0x000000a3000b7202 */ /* 0x000fe20000000f00 */
[----:B------:R-:W-:Y:S01]  /*10810*/  FMUL R133, R191, R95 ;  /* 0x0000005fbf857220 */ /* 0x000fe20000400000 */
[----:B------:R-:W-:Y:S01]  /*10820*/  MOV R10, R164 ;  /* 0x000000a4000a7202 */ /* 0x000fe20000000f00 */
[----:B------:R-:W4:Y:S01]  /*10830*/  LDL.LU R112, [R1+0x60] ;  /* 0x0000600001707983 */ /* 0x000f220000300800 */
[----:B------:R-:W-:Y:S01]  /*10840*/  FMUL R172, R190, R125 ;  /* 0x0000007dbeac7220 */ /* 0x000fe20000400000 */
[----:B------:R-:W-:-:S02]  /*10850*/  IMAD.MOV.U32 R9, RZ, RZ, R165 ;  /* 0x000000ffff097224 */ /* 0x000fc400078e00a5 */
[----:B------:R-:W4:Y:S04]  /*10860*/  LDL.LU R108, [R1+0x64] ;  /* 0x00006400016c7983 */ /* 0x000f280000300800 */
[----:B------:R-:W4:Y:S04]  /*10870*/  LDL.LU R104, [R1+0x80] ;  /* 0x0000800001687983 */ /* 0x000f280000300800 */
[----:B------:R-:W4:Y:S04]  /*10880*/  LDL.LU R100, [R1+0x90] ;  /* 0x0000900001647983 */ /* 0x000f280000300800 */
[----:B------:R-:W2:Y:S04]  /*10890*/  LDL.LU R98, [R1+0x180] ;  /* 0x0001800001627983 */ /* 0x000ea80000300800 */
[----:B------:R-:W4:Y:S04]  /*108a0*/  LDL.LU R99, [R1+0x184] ;  /* 0x0001840001637983 */ /* 0x000f280000300800 */
[----:B------:R-:W4:Y:S01]  /*108b0*/  LDL.LU R102, [R1+0x94] ;  /* 0x0000940001667983 */ /* 0x000f220000300800 */
[C---:B------:R-:W-:Y:S01]  /*108c0*/  FMUL R163, R190.reuse, R116 ;  /* 0x00000074bea37220 */ /* 0x040fe20000400000 */
[----:B------:R-:W-:Y:S01]  /*108d0*/  FMUL R116, R190, R49 ;  /* 0x00000031be747220 */ /* 0x000fe20000400000 */
[----:B------:R-:W-:-:S02]  /*108e0*/  IMAD.MOV.U32 R49, RZ, RZ, R148 ;  /* 0x000000ffff317224 */ /* 0x000fc400078e0094 */
[C---:B------:R-:W-:Y:S01]  /*108f0*/  FMUL R148, R191.reuse, R20 ;  /* 0x00000014bf947220 */ /* 0x040fe20000400000 */
[----:B------:R-:W-:Y:S01]  /*10900*/  MOV R20, R135 ;  /* 0x0000008700147202 */ /* 0x000fe20000000f00 */
[C---:B------:R-:W-:Y:S02]  /*10910*/  FMUL R135, R191.reuse, R103 ;  /* 0x00000067bf877220 */ /* 0x040fe40000400000 */
[----:B------:R-:W4:Y:S04]  /*10920*/  LDL.LU R103, [R1+0x84] ;  /* 0x0000840001677983 */ /* 0x000f280000300800 */
[----:B------:R-:W4:Y:S01]  /*10930*/  LDL.LU R106, [R1+0x70] ;  /* 0x00007000016a7983 */ /* 0x000f220000300800 */
[C---:B------:R-:W-:Y:S01]  /*10940*/  FMUL R164, R190.reuse, R117 ;  /* 0x00000075bea47220 */ /* 0x040fe20000400000 */
[----:B------:R-:W-:Y:S01]  /*10950*/  FMUL R117, R190, R48 ;  /* 0x00000030be757220 */ /* 0x000fe20000400000 */
[----:B------:R-:W-:Y:S01]  /*10960*/  MOV R48, R149 ;  /* 0x0000009500307202 */ /* 0x000fe20000000f00 */
[----:B------:R-:W-:Y:S01]  /*10970*/  FMUL R149, R191, R3 ;  /* 0x00000003bf957220 */ /* 0x000fe20000400000 */
[----:B------:R-:W-:-:S02]  /*10980*/  IMAD.MOV.U32 R3, RZ, RZ, R138 ;  /* 0x000000ffff037224 */ /* 0x000fc400078e008a */
[C---:B------:R-:W-:Y:S01]  /*10990*/  FMUL R138, R191.reuse, R107 ;  /* 0x0000006bbf8a7220 */ /* 0x040fe20000400000 */
[----:B------:R-:W-:Y:S01]  /*109a0*/  MOV R95, R139 ;  /* 0x0000008b005f7202 */ /* 0x000fe20000000f00 */
[----:B------:R-:W4:Y:S01]  /*109b0*/  LDL.LU R107, [R1+0x74] ;  /* 0x00007400016b7983 */ /* 0x000f220000300800 */
[----:B------:R-:W-:-:S03]  /*109c0*/  FMUL R139, R191, R110 ;  /* 0x0000006ebf8b7220 */ /* 0x000fc60000400000 */
[----:B------:R-:W4:Y:S01]  /*109d0*/  LDL.LU R110, [R1+0xd4] ;  /* 0x0000d400016e7983 */ /* 0x000f220000300800 */
[----:B------:R-:W-:-:S03]  /*109e0*/  FMUL R125, R191, R111 ;  /* 0x0000006fbf7d7220 */ /* 0x000fc60000400000 */
[----:B------:R-:W4:Y:S01]  /*109f0*/  LDL.LU R111, [R1+0xf4] ;  /* 0x0000f400016f7983 */ /* 0x000f220000300800 */
[C---:B------:R-:W-:Y:S01]  /*10a00*/  FMUL R166, R190.reuse, R121 ;  /* 0x00000079bea67220 */ /* 0x040fe20000400000 */
[C---:B------:R-:W-:Y:S01]  /*10a10*/  FMUL R121, R190.reuse, R44 ;  /* 0x0000002cbe797220 */ /* 0x040fe20000400000 */
[----:B------:R-:W-:Y:S01]  /*10a20*/  MOV R44, R8 ;  /* 0x00000008002c7202 */ /* 0x000fe20000000f00 */
[----:B------:R-:W-:Y:S01]  /*10a30*/  FMUL R8, R190, R41 ;  /* 0x00000029be087220 */ /* 0x000fe20000400000 */
[----:B------:R-:W-:Y:S01]  /*10a40*/  IMAD.MOV.U32 R41, RZ, RZ, R9 ;  /* 0x000000ffff297224 */ /* 0x000fe200078e0009 */
[----:B------:R-:W-:Y:S01]  /*10a50*/  FSETP.NEU.AND P4, PT, R0, RZ, PT ;  /* 0x000000ff0000720b */ /* 0x000fe20003f8d000 */
[C---:B------:R-:W-:Y:S01]  /*10a60*/  FMUL R9, R190.reuse, R40 ;  /* 0x00000028be097220 */ /* 0x040fe20000400000 */
[----:B------:R-:W-:Y:S01]  /*10a70*/  MOV R0, R154 ;  /* 0x0000009a00007202 */ /* 0x000fe20000000f00 */
[C---:B------:R-:W-:Y:S01]  /*10a80*/  FMUL R165, R190.reuse, R120 ;  /* 0x00000078bea57220 */ /* 0x040fe20000400000 */
[----:B------:R-:W-:Y:S01]  /*10a90*/  MOV R40, R10 ;  /* 0x0000000a00287202 */ /* 0x000fe20000000f00 */
[C---:B------:R-:W-:Y:S01]  /*10aa0*/  FMUL R183, R190.reuse, R140 ;  /* 0x0000008cbeb77220 */ /* 0x040fe20000400000 */
        /* <DEDUP_REMOVED lines=31> */
[----:B------:R-:W-:Y:S01]  /*10ca0*/  FMUL R190, R190, R36 ;  /* 0x00000024bebe7220 */ /* 0x000fe20000400000 */
[----:B------:R-:W-:Y:S01]  /*10cb0*/  MOV R36, R150 ;  /* 0x0000009600247202 */ /* 0x000fe20000000f00 */
[----:B------:R-:W-:Y:S01]  /*10cc0*/  FMUL R150, R191, R2 ;  /* 0x00000002bf967220 */ /* 0x000fe20000400000 */
[----:B------:R-:W-:-:S05]  /*10cd0*/  FMUL R2, R3, 0.25 ;  /* 0x3e80000003027820 */ /* 0x000fca0000400000 */
[----:B------:R-:W-:Y:S01]  /*10ce0*/  FSEL R2, R2, R3, P3 ;  /* 0x0000000302027208 */ /* 0x000fe20001800000 */
[----:B------:R-:W-:Y:S01]  /*10cf0*/  FMUL R3, R30, 0.25 ;  /* 0x3e8000001e037820 */ /* 0x000fe20000400000 */
[----:B------:R-:W-:-:S04]  /*10d00*/  MOV R37, R11 ;  /* 0x0000000b00257202 */ /* 0x000fc80000000f00 */
[----:B------:R-:W-:Y:S01]  /*10d10*/  FSEL R3, R3, R30, P3 ;  /* 0x0000001e03037208 */ /* 0x000fe20001800000 */
[----:B------:R-:W-:-:S05]  /*10d20*/  FMUL R30, R31, 0.25 ;  /* 0x3e8000001f1e7820 */ /* 0x000fca0000400000 */
[----:B------:R-:W-:Y:S01]  /*10d30*/  FSEL R30, R30, R31, P3 ;  /* 0x0000001f1e1e7208 */ /* 0x000fe20001800000 */
[----:B------:R-:W-:Y:S01]  /*10d40*/  FMUL R31, R37, 0.25 ;  /* 0x3e800000251f7820 */ /* 0x000fe20000400000 */
[----:B------:R-:W-:-:S04]  /*10d50*/  MOV R45, R0 ;  /* 0x00000000002d7202 */ /* 0x000fc80000000f00 */
[----:B------:R-:W-:Y:S01]  /*10d60*/  FSEL R31, R31, R37, P3 ;  /* 0x000000251f1f7208 */ /* 0x000fe20001800000 */
[----:B------:R-:W-:-:S05]  /*10d70*/  FMUL R37, R41, 0.25 ;  /* 0x3e80000029257820 */ /* 0x000fca0000400000 */
        /* <DEDUP_REMOVED lines=13> */
[----:B------:R-:W-:Y:S01]  /*10e50*/  FMUL R40, R44, 0.25 ;  /* 0x3e8000002c287820 */ /* 0x000fe20000400000 */
[----:B------:R-:W-:-:S04]  /*10e60*/  FMUL R11, R191, R134 ;  /* 0x00000086bf0b7220 */ /* 0x000fc80000400000 */
[----:B------:R-:W-:Y:S01]  /*10e70*/  FSEL R40, R40, R44, P3 ;  /* 0x0000002c28287208 */ /* 0x000fe20001800000 */
[----:B------:R-:W-:-:S05]  /*10e80*/  FMUL R44, R48, 0.25 ;  /* 0x3e800000302c7820 */ /* 0x000fca0000400000 */
[----:B------:R-:W-:Y:S01]  /*10e90*/  FSEL R44, R44, R48, P3 ;  /* 0x000000302c2c7208 */ /* 0x000fe20001800000 */
[----:B------:R-:W-:-:S05]  /*10ea0*/  FMUL R48, R49, 0.25 ;  /* 0x3e80000031307820 */ /* 0x000fca0000400000 */
[----:B------:R-:W-:Y:S01]  /*10eb0*/  FSEL R48, R48, R49, P3 ;  /* 0x0000003130307208 */ /* 0x000fe20001800000 */
[C---:B------:R-:W-:Y:S01]  /*10ec0*/  FMUL R129, R191.reuse, R115 ;  /* 0x00000073bf817220 */ /* 0x040fe20000400000 */
[C---:B------:R-:W-:Y:S01]  /*10ed0*/  FMUL R101, R191.reuse, R131 ;  /* 0x00000083bf657220 */ /* 0x040fe20000400000 */
[C---:B------:R-:W-:Y:S01]  /*10ee0*/  FMUL R105, R191.reuse, R127 ;  /* 0x0000007fbf697220 */ /* 0x040fe20000400000 */
[C---:B------:R-:W-:Y:S01]  /*10ef0*/  FMUL R21, R191.reuse, R21 ;  /* 0x00000015bf157220 */ /* 0x040fe20000400000 */
[C---:B------:R-:W-:Y:S01]  /*10f00*/  FMUL R22, R191.reuse, R22 ;  /* 0x00000016bf167220 */ /* 0x040fe20000400000 */
[----:B------:R-:W-:Y:S01]  /*10f10*/  FMUL R23, R191, R23 ;  /* 0x00000017bf177220 */ /* 0x000fe20000400000 */
[----:B------:R-:W-:Y:S01]  /*10f20*/  F2FP.F16.F32.PACK_AB R101, R101, R11 ;  /* 0x0000000b6565723e */ /* 0x000fe200000000ff */
[C---:B------:R-:W-:Y:S01]  /*10f30*/  FMUL R25, R191.reuse, R25 ;  /* 0x00000019bf197220 */ /* 0x040fe20000400000 */
[C---:B------:R-:W-:Y:S01]  /*10f40*/  FMUL R28, R191.reuse, R28 ;  /* 0x0000001cbf1c7220 */ /* 0x040fe20000400000 */
[C---:B------:R-:W-:Y:S01]  /*10f50*/  FMUL R29, R191.reuse, R29 ;  /* 0x0000001dbf1d7220 */ /* 0x040fe20000400000 */
[----:B------:R-:W-:Y:S01]  /*10f60*/  FMUL R38, R191, R38 ;  /* 0x00000026bf267220 */ /* 0x000fe20000400000 */
[----:B--2---:R-:W-:-:S05]  /*10f70*/  FMUL R95, R98, 0.25 ;  /* 0x3e800000625f7820 */ /* 0x004fca0000400000 */
[----:B------:R-:W-:Y:S01]  /*10f80*/  FSEL R95, R95, R98, P3 ;  /* 0x000000625f5f7208 */ /* 0x000fe20001800000 */
[----:B------:R-:W-:-:S05]  /*10f90*/  FMUL R98, R157, 0.25 ;  /* 0x3e8000009d627820 */ /* 0x000fca0000400000 */
[----:B------:R-:W-:Y:S01]  /*10fa0*/  FSEL R98, R98, R157, P3 ;  /* 0x0000009d62627208 */ /* 0x000fe20001800000 */
[----:B-----5:R-:W-:-:S05]  /*10fb0*/  FMUL R157, R158, 0.25 ;  /* 0x3e8000009e9d7820 */ /* 0x020fca0000400000 */
[----:B------:R-:W-:Y:S01]  /*10fc0*/  FSEL R157, R157, R158, P3 ;  /* 0x0000009e9d9d7208 */ /* 0x000fe20001800000 */
[----:B---3--:R-:W-:-:S05]  /*10fd0*/  FMUL R158, R168, 0.25 ;  /* 0x3e800000a89e7820 */ /* 0x008fca0000400000 */
[----:B------:R-:W-:Y:S01]  /*10fe0*/  FSEL R158, R158, R168, P3 ;  /* 0x000000a89e9e7208 */ /* 0x000fe20001800000 */
[----:B----4-:R-:W-:-:S05]  /*10ff0*/  FMUL R168, R171, 0.25 ;  /* 0x3e800000aba87820 */ /* 0x010fca0000400000 */
        /* <DEDUP_REMOVED lines=22> */
[----:B------:R-:W-:-:S04]  /*11160*/  FMUL R134, R212, 0.25 ;  /* 0x3e800000d4867820 */ /* 0x000fc80000400000 */
[----:B------:R-:W-:Y:S01]  /*11170*/  FSEL R34, R34, R102, P3 ;  /* 0x0000006622227208 */ /* 0x000fe20001800000 */
[----:B------:R-:W-:Y:S01]  /*11180*/  FMUL R102, R104, 0.25 ;  /* 0x3e80000068667820 */ /* 0x000fe20000400000 */
[----:B------:R-:W-:-:S04]  /*11190*/  FSEL R134, R134, R212, P3 ;  /* 0x000000d486867208 */ /* 0x000fc80001800000 */
[----:B------:R-:W-:Y:S01]  /*111a0*/  FSEL R102, R102, R104, P3 ;  /* 0x0000006866667208 */ /* 0x000fe20001800000 */
[----:B------:R-:W-:Y:S01]  /*111b0*/  FMUL R104, R106, 0.25 ;  /* 0x3e8000006a687820 */ /* 0x000fe20000400000 */
[----:B------:R-:W-:Y:S01]  /*111c0*/  FMUL R212, R33, 0.25 ;  /* 0x3e80000021d47820 */ /* 0x000fe20000400000 */
[----:B------:R-:W-:-:S03]  /*111d0*/  FMUL R49, R99, 0.25 ;  /* 0x3e80000063317820 */ /* 0x000fc60000400000 */
        /* <DEDUP_REMOVED lines=11> */
[----:B------:R-:W-:Y:S01]  /*11290*/  @!P5 FMUL R102, R102, 16777216 ;  /* 0x4b8000006666d820 */ /* 0x000fe20000400000 */
[----:B------:R-:W-:Y:S01]  /*112a0*/  @!P5 FMUL R106, R106, 16777216 ;  /* 0x4b8000006a6ad820 */ /* 0x000fe20000400000 */
[----:B------:R-:W-:Y:S01]  /*112b0*/  FMUL R156, R159, 0.25 ;  /* 0x3e8000009f9c7820 */ /* 0x000fe20000400000 */
[----:B------:R-:W-:Y:S01]  /*112c0*/  FSEL R115, R115, R243, P3 ;  /* 0x000000f373737208 */ /* 0x000fe20001800000 */
[C---:B------:R-:W-:Y:S01]  /*112d0*/  FMUL R127, R192.reuse, R102 ;  /* 0x00000066c07f7220 */ /* 0x040fe20000400000 */
[----:B------:R-:W-:Y:S01]  /*112e0*/  FSEL R35, R35, R100, P3 ;  /* 0x0000006423237208 */ /* 0x000fe20001800000 */
[----:B------:R-:W-:Y:S01]  /*112f0*/  FMUL R243, R192, R106 ;  /* 0x0000006ac0f37220 */ /* 0x000fe20000400000 */
[----:B------:R-:W-:Y:S01]  /*11300*/  FMUL R100, R103, 0.25 ;  /* 0x3e80000067647820 */ /* 0x000fe20000400000 */
[----:B------:R-:W-:Y:S01]  /*11310*/  F2FP.F16.F32.PACK_AB R102, R10, R190 ;  /* 0x000000be0a66723e */ /* 0x000fe200000000ff */
[C---:B------:R-:W-:Y:S01]  /*11320*/  FMUL R39, R191.reuse, R39 ;  /* 0x00000027bf277220 */ /* 0x040fe20000400000 */
[----:B------:R-:W-:Y:S01]  /*11330*/  F2FP.F16.F32.PACK_AB R106, R8, R9 ;  /* 0x00000009086a723e */ /* 0x000fe200000000ff */
[----:B------:R-:W-:Y:S01]  /*11340*/  BAR.SYNC.DEFER_BLOCKING 0x0 ;  /* 0x0000000000007b1d */ /* 0x000fe20000010000 */
        /* <DEDUP_REMOVED lines=32> */
[----:B------:R-:W-:Y:S01]  /*11550*/  FSEL R156, R156, R159, P3 ;  /* 0x0000009f9c9c7208 */ /* 0x000fe20001800000 */
[----:B------:R-:W0:Y:S01]  /*11560*/  LDS.128 R8, [R26] ;  /* 0x000000001a087984 */ /* 0x000e220000000c00 */
[----:B------:R-:W-:Y:S01]  /*11570*/  FMUL R159, R169, 0.25 ;  /* 0x3e800000a99f7820 */ /* 0x000fe20000400000 */
[----:B------:R-:W-:Y:S01]  /*11580*/  FMUL R191, R198, 0.25 ;  /* 0x3e800000c6bf7820 */ /* 0x000fe20000400000 */
        /* <DEDUP_REMOVED lines=12> */
[----:B------:R-:W-:Y:S01]  /*11650*/  @!P5 FMUL R114, R114, 16777216 ;  /* 0x4b8000007272d820 */ /* 0x000fe20000400000 */
[----:B------:R-:W-:Y:S01]  /*11660*/  FSEL R169, R169, R170, P3 ;  /* 0x000000aaa9a97208 */ /* 0x000fe20001800000 */
[----:B------:R-:W-:Y:S01]  /*11670*/  FMUL R170, R177, 0.25 ;  /* 0x3e800000b1aa7820 */ /* 0x000fe20000400000 */
[----:B------:R-:W-:Y:S01]  /*11680*/  FSEL R198, R198, R110, P3 ;  /* 0x0000006ec6c67208 */ /* 0x000fe20001800000 */
[----:B------:R-:W-:Y:S01]  /*11690*/  FMUL R110, R128, 0.25 ;  /* 0x3e800000806e7820 */ /* 0x000fe20000400000 */
[----:B------:R-:W-:Y:S01]  /*116a0*/  FSEL R108, R108, R124, P3 ;  /* 0x0000007c6c6c7208 */ /* 0x000fe20001800000 */
[C---:B------:R-:W-:Y:S01]  /*116b0*/  FMUL R124, R192.reuse, R100 ;  /* 0x00000064c07c7220 */ /* 0x040fe20000400000 */
[----:B------:R-:W-:Y:S01]  /*116c0*/  @!P5 FMUL R103, R103, 16777216 ;  /* 0x4b8000006767d820 */ /* 0x000fe20000400000 */
[C---:B------:R-:W-:Y:S01]  /*116d0*/  FMUL R100, R192.reuse, R114 ;  /* 0x00000072c0647220 */ /* 0x040fe20000400000 */
[----:B------:R-:W-:Y:S01]  /*116e0*/  FMUL R115, R192, R115 ;  /* 0x00000073c0737220 */ /* 0x000fe20000400000 */
[----:B------:R-:W-:Y:S01]  /*116f0*/  FSEL R170, R170, R177, P3 ;  /* 0x000000b1aaaa7208 */ /* 0x000fe20001800000 */
[----:B------:R-:W-:Y:S01]  /*11700*/  FMUL R177, R178, 0.25 ;  /* 0x3e800000b2b17820 */ /* 0x000fe20000400000 */
[----:B------:R-:W-:Y:S01]  /*11710*/  FSEL R110, R110, R128, P3 ;  /* 0x000000806e6e7208 */ /* 0x000fe20001800000 */
[----:B------:R-:W-:Y:S01]  /*11720*/  FMUL R128, R192, R103 ;  /* 0x00000067c0807220 */ /* 0x000fe20000400000 */
[----:B------:R-:W-:-:S02]  /*11730*/  F2FP.F16.F32.PACK_AB R100, R100, R115 ;  /* 0x000000736464723e */ /* 0x000fc400000000ff */
[----:B------:R-:W-:Y:S01]  /*11740*/  F2FP.F16.F32.PACK_AB R103, R143, R142 ;  /* 0x0000008e8f67723e */ /* 0x000fe200000000ff */
[----:B------:R-:W-:Y:S01]  /*11750*/  BAR.SYNC.DEFER_BLOCKING 0x0 ;  /* 0x0000000000007b1d */ /* 0x000fe20000010000 */
[----:B------:R-:W-:Y:S01]  /*11760*/  FSEL R177, R177, R178, P3 ;  /* 0x000000b2b1b17208 */ /* 0x000fe20001800000 */
[----:B------:R-:W-:-:S05]  /*11770*/  FMUL R178, R144, 0.25 ;  /* 0x3e80000090b27820 */ /* 0x000fca0000400000 */
[----:B------:R-:W-:Y:S01]  /*11780*/  FSEL R178, R178, R144, P3 ;  /* 0x00000090b2b27208 */ /* 0x000fe20001800000 */
[----:B------:R-:W-:Y:S01]  /*11790*/  FMUL R144, R147, 0.25 ;  /* 0x3e80000093907820 */ /* 0x000fe20000400000 */
[----:B------:R-:W-:-:S04]  /*117a0*/  FMUL R107, R112, 0.25 ;  /* 0x3e800000706b7820 */ /* 0x000fc80000400000 */
[----:B------:R-:W-:Y:S01]  /*117b0*/  FSEL R144, R144, R147, P3 ;  /* 0x0000009390907208 */ /* 0x000fe20001800000 */
[----:B------:R-:W-:Y:S01]  /*117c0*/  STSM.16.M88.4 [R24], R100 ;  /* 0x0000006418007844 */ /* 0x000fe20000000200 */
[----:B------:R-:W-:Y:S01]  /*117d0*/  BAR.SYNC.DEFER_BLOCKING 0x0 ;  /* 0x0000000000007b1d */ /* 0x000fe20000010000 */
[----:B------:R-:W-:Y:S01]  /*117e0*/  FMUL R147, R111, 0.25 ;  /* 0x3e8000006f937820 */ /* 0x000fe20000400000 */
[----:B------:R-:W-:Y:S01]  /*117f0*/  FSEL R107, R107, R112, P3 ;  /* 0x000000706b6b7208 */ /* 0x000fe20001800000 */
[----:B------:R-:W-:Y:S01]  /*11800*/  FMUL R112, R213, 0.25 ;  /* 0x3e800000d5707820 */ /* 0x000fe20000400000 */
[----:B------:R-:W-:Y:S02]  /*11810*/  @!P5 FMUL R32, R32, 16777216 ;  /* 0x4b8000002020d820 */ /* 0x000fe40000400000 */
[----:B------:R-:W-:Y:S01]  /*11820*/  FSEL R147, R147, R111, P3 ;  /* 0x0000006f93937208 */ /* 0x000fe20001800000 */
[----:B------:R-:W-:Y:S01]  /*11830*/  FMUL R111, R214, 0.25 ;  /* 0x3e800000d66f7820 */ /* 0x000fe20000400000 */
[----:B------:R-:W-:Y:S01]  /*11840*/  @!P5 FMUL R33, R33, 16777216 ;  /* 0x4b8000002121d820 */ /* 0x000fe20000400000 */
[----:B------:R-:W-:Y:S01]  /*11850*/  @!P5 FMUL R34, R34, 16777216 ;  /* 0x4b8000002222d820 */ /* 0x000fe20000400000 */
[----:B------:R-:W-:Y:S01]  /*11860*/  @!P5 FMUL R35, R35, 16777216 ;  /* 0x4b8000002323d820 */ /* 0x000fe20000400000 */
[----:B------:R-:W-:Y:S01]  /*11870*/  FSEL R112, R112, R213, P3 ;  /* 0x000000d570707208 */ /* 0x000fe20001800000 */
[C---:B------:R-:W-:Y:S01]  /*11880*/  FMUL R119, R192.reuse, R32 ;  /* 0x00000020c0777220 */ /* 0x040fe20000400000 */
[----:B------:R-:W-:Y:S01]  /*11890*/  FSEL R111, R111, R214, P3 ;  /* 0x000000d66f6f7208 */ /* 0x000fe20001800000 */
[C---:B------:R-:W-:Y:S01]  /*118a0*/  FMUL R123, R192.reuse, R33 ;  /* 0x00000021c07b7220 */ /* 0x040fe20000400000 */
[C---:B------:R-:W-:Y:S01]  /*118b0*/  FMUL R213, R192.reuse, R34 ;  /* 0x00000022c0d57220 */ /* 0x040fe20000400000 */
[----:B------:R-:W-:-:S02]  /*118c0*/  FMUL R214, R192, R35 ;  /* 0x00000023c0d67220 */ /* 0x000fc40000400000 */
[----:B------:R-:W2:Y:S01]  /*118d0*/  LDS.128 R32, [R26] ;  /* 0x000000001a207984 */ /* 0x000ea20000000c00 */
[----:B------:R-:W-:Y:S01]  /*118e0*/  @!P5 FMUL R104, R104, 16777216 ;  /* 0x4b8000006868d820 */ /* 0x000fe20000400000 */
[----:B------:R-:W-:Y:S01]  /*118f0*/  @!P5 FMUL R111, R111, 16777216 ;  /* 0x4b8000006f6fd820 */ /* 0x000fe20000400000 */
[----:B------:R-:W-:Y:S01]  /*11900*/  @!P5 FMUL R112, R112, 16777216 ;  /* 0x4b8000007070d820 */ /* 0x000fe20000400000 */
[----:B------:R-:W-:Y:S01]  /*11910*/  @!P5 FMUL R107, R107, 16777216 ;  /* 0x4b8000006b6bd820 */ /* 0x000fe20000400000 */
[C---:B------:R-:W-:Y:S01]  /*11920*/  FMUL R131, R192.reuse, R104 ;  /* 0x00000068c0837220 */ /* 0x040fe20000400000 */
[C---:B------:R-:W-:Y:S01]  /*11930*/  FMUL R104, R192.reuse, R111 ;  /* 0x0000006fc0687220 */ /* 0x040fe20000400000 */
[C---:B------:R-:W-:Y:S01]  /*11940*/  FMUL R112, R192.reuse, R112 ;  /* 0x00000070c0707220 */ /* 0x040fe20000400000 */
[----:B------:R-:W-:Y:S01]  /*11950*/  FMUL R244, R192, R107 ;  /* 0x0000006bc0f47220 */ /* 0x000fe20000400000 */
[----:B------:R-:W-:Y:S02]  /*11960*/  F2FP.F16.F32.PACK_AB R105, R105, R130 ;  /* 0x000000826969723e */ /* 0x000fe400000000ff */
[----:B------:R-:W-:-:S02]  /*11970*/  F2FP.F16.F32.PACK_AB R107, R186, R146 ;  /* 0x00000092ba6b723e */ /* 0x000fc400000000ff */
[----:B------:R-:W-:Y:S01]  /*11980*/  F2FP.F16.F32.PACK_AB R104, R104, R112 ;  /* 0x000000706868723e */ /* 0x000fe200000000ff */
[----:B------:R-:W-:Y:S06]  /*11990*/  BAR.SYNC.DEFER_BLOCKING 0x0 ;  /* 0x0000000000007b1d */ /* 0x000fec0000010000 */
[----:B------:R-:W-:Y:S02]  /*119a0*/  STSM.16.M88.4 [R24], R104 ;  /* 0x0000006818007844 */ /* 0x000fe40000000200 */
[----:B------:R-:W-:Y:S01]  /*119b0*/  BAR.SYNC.DEFER_BLOCKING 0x0 ;  /* 0x0000000000007b1d */ /* 0x000fe20000010000 */
[----:B------:R-:W-:Y:S01]  /*119c0*/  @!P5 FMUL R108, R108, 16777216 ;  /* 0x4b8000006c6cd820 */ /* 0x000fe20000400000 */
[----:B------:R-:W-:-:S03]  /*119d0*/  @!P5 FMUL R110, R110, 16777216 ;  /* 0x4b8000006e6ed820 */ /* 0x000fc60000400000 */
[C---:B------:R-:W-:Y:S01]  /*119e0*/  FMUL R108, R192.reuse, R108 ;  /* 0x0000006cc06c7220 */ /* 0x040fe20000400000 */
[----:B------:R-:W-:Y:S01]  /*119f0*/  FMUL R110, R192, R110 ;  /* 0x0000006ec06e7220 */ /* 0x000fe20000400000 */
[----:B------:R-:W3:Y:S04]  /*11a00*/  LDS.128 R100, [R26] ;  /* 0x000000001a647984 */ /* 0x000ee80000000c00 */
[----:B------:R-:W-:Y:S02]  /*11a10*/  F2FP.F16.F32.PACK_AB R108, R108, R110 ;  /* 0x0000006e6c6c723e */ /* 0x000fe400000000ff */
[----:B------:R-:W-:Y:S02]  /*11a20*/  F2FP.F16.F32.PACK_AB R109, R109, R126 ;  /* 0x0000007e6d6d723e */ /* 0x000fe400000000ff */
[----:B------:R-:W-:-:S02]  /*11a30*/  F2FP.F16.F32.PACK_AB R110, R120, R121 ;  /* 0x00000079786e723e */ /* 0x000fc400000000ff */
[----:B------:R-:W-:Y:S01]  /*11a40*/  F2FP.F16.F32.PACK_AB R111, R196, R195 ;  /* 0x000000c3c46f723e */ /* 0x000fe200000000ff */
[----:B------:R-:W-:Y:S01]  /*11a50*/  BAR.SYNC.DEFER_BLOCKING 0x0 ;  /* 0x0000000000007b1d */ /* 0x000fe20000010000 */
[----:B------:R-:W-:Y:S02]  /*11a60*/  F2FP.F16.F32.PACK_AB R112, R243, R244 ;  /* 0x000000f4f370723e */ /* 0x000fe400000000ff */
[----:B------:R-:W-:Y:S02]  /*11a70*/  F2FP.F16.F32.PACK_AB R113, R113, R122 ;  /* 0x0000007a7171723e */ /* 0x000fe400000000ff */
[----:B------:R-:W-:Y:S02]  /*11a80*/  F2FP.F16.F32.PACK_AB R114, R116, R117 ;  /* 0x000000757472723e */ /* 0x000fe400000000ff */
[----:B------:R-:W-:Y:S02]  /*11a90*/  F2FP.F16.F32.PACK_AB R115, R201, R200 ;  /* 0x000000c8c973723e */ /* 0x000fe400000000ff */
[----:B------:R-:W-:-:S02]  /*11aa0*/  F2FP.F16.F32.PACK_AB R129, R129, R118 ;  /* 0x000000768181723e */ /* 0x000fc400000000ff */
[----:B------:R-:W-:Y:S02]  /*11ab0*/  F2FP.F16.F32.PACK_AB R124, R124, R127 ;  /* 0x0000007f7c7c723e */ /* 0x000fe400000000ff */
[----:B------:R-:W-:Y:S01]  /*11ac0*/  F2FP.F16.F32.PACK_AB R125, R125, R140 ;  /* 0x0000008c7d7d723e */ /* 0x000fe200000000ff */
[----:B------:R-:W-:Y:S01]  /*11ad0*/  @!P5 FMUL R211, R211, 16777216 ;  /* 0x4b800000d3d3d820 */ /* 0x000fe20000400000 */
[----:B------:R-:W-:Y:S01]  /*11ae0*/  F2FP.F16.F32.PACK_AB R128, R128, R131 ;  /* 0x000000838080723e */ /* 0x000fe200000000ff */
[----:B------:R-:W-:Y:S01]  /*11af0*/  @!P5 FMUL R212, R212, 16777216 ;  /* 0x4b800000d4d4d820 */ /* 0x000fe20000400000 */
[----:B------:R-:W-:Y:S01]  /*11b00*/  F2FP.F16.F32.PACK_AB R130, R53, R52 ;  /* 0x000000343582723e */ /* 0x000fe200000000ff */
[----:B------:R-:W-:Y:S01]  /*11b10*/  @!P5 FMUL R134, R134, 16777216 ;  /* 0x4b8000008686d820 */ /* 0x000fe20000400000 */
[----:B------:R-:W-:Y:S01]  /*11b20*/  F2FP.F16.F32.PACK_AB R126, R57, R56 ;  /* 0x00000038397e723e */ /* 0x000fe200000000ff */
[----:B------:R-:W-:Y:S01]  /*11b30*/  @!P5 FMUL R210, R210, 16777216 ;  /* 0x4b800000d2d2d820 */ /* 0x000fe20000400000 */
[----:B------:R-:W-:-:S02]  /*11b40*/  F2FP.F16.F32.PACK_AB R120, R119, R123 ;  /* 0x0000007b7778723e */ /* 0x000fc400000000ff */
[----:B------:R-:W-:Y:S01]  /*11b50*/  F2FP.F16.F32.PACK_AB R133, R133, R87 ;  /* 0x000000578585723e */ /* 0x000fe200000000ff */
[----:B------:R-:W-:Y:S01]  /*11b60*/  STSM.16.M88.4 [R24], R108 ;  /* 0x0000006c18007844 */ /* 0x000fe20000000200 */
[----:B------:R-:W-:Y:S01]  /*11b70*/  F2FP.F16.F32.PACK_AB R121, R135, R136 ;  /* 0x000000888779723e */ /* 0x000fe200000000ff */
[----:B------:R-:W-:Y:S01]  /*11b80*/  @!P5 FMUL R198, R198, 16777216 ;  /* 0x4b800000c6c6d820 */ /* 0x000fe20000400000 */
[----:B------:R-:W-:Y:S01]  /*11b90*/  @!P5 FMUL R199, R199, 16777216 ;  /* 0x4b800000c7c7d820 */ /* 0x000fe20000400000 */
[----:B------:R-:W-:Y:S01]  /*11ba0*/  BAR.SYNC.DEFER_BLOCKING 0x0 ;  /* 0x0000000000007b1d */ /* 0x000fe20000010000 */
[----:B------:R-:W-:Y:S01]  /*11bb0*/  F2FP.F16.F32.PACK_AB R137, R137, R94 ;  /* 0x0000005e8989723e */ /* 0x000fe200000000ff */
[----:B------:R-:W-:Y:S01]  /*11bc0*/  @!P5 FMUL R191, R191, 16777216 ;  /* 0x4b800000bfbfd820 */ /* 0x000fe20000400000 */
[----:B------:R-:W-:Y:S01]  /*11bd0*/  @!P5 FMUL R197, R197, 16777216 ;  /* 0x4b800000c5c5d820 */ /* 0x000fe20000400000 */
[----:B------:R-:W-:Y:S02]  /*11be0*/  F2FP.F16.F32.PACK_AB R141, R141, R90 ;  /* 0x0000005a8d8d723e */ /* 0x000fe400000000ff */
[----:B------:R-:W-:-:S02]  /*11bf0*/  F2FP.F16.F32.PACK_AB R142, R81, R80 ;  /* 0x00000050518e723e */ /* 0x000fc400000000ff */
[----:B------:R-:W-:Y:S01]  /*11c00*/  F2FP.F16.F32.PACK_AB R143, R226, R225 ;  /* 0x000000e1e28f723e */ /* 0x000fe200000000ff */
[----:B------:R-:W-:Y:S01]  /*11c10*/  @!P5 FMUL R144, R144, 16777216 ;  /* 0x4b8000009090d820 */ /* 0x000fe20000400000 */
[----:B------:R-:W-:Y:S01]  /*11c20*/  @!P5 FMUL R145, R145, 16777216 ;  /* 0x4b8000009191d820 */ /* 0x000fe20000400000 */
[----:B------:R-:W-:Y:S01]  /*11c30*/  @!P5 FMUL R147, R147, 16777216 ;  /* 0x4b8000009393d820 */ /* 0x000fe20000400000 */
[----:B------:R-:W-:Y:S01]  /*11c40*/  @!P5 FMUL R185, R185, 16777216 ;  /* 0x4b800000b9b9d820 */ /* 0x000fe20000400000 */
[----:B------:R-:W-:Y:S01]  /*11c50*/  F2FP.F16.F32.PACK_AB R146, R89, R88 ;  /* 0x000000585992723e */ /* 0x000fe200000000ff */
        /* <DEDUP_REMOVED lines=10> */
[----:B------:R-:W4:Y:S01]  /*11d00*/  LDS.128 R104, [R26] ;  /* 0x000000001a687984 */ /* 0x000f220000000c00 */
[----:B------:R-:W-:Y:S01]  /*11d10*/  @!P5 FMUL R31, R31, 16777216 ;  /* 0x4b8000001f1fd820 */ /* 0x000fe20000400000 */
[----:B------:R-:W-:Y:S01]  /*11d20*/  @!P5 FMUL R36, R36, 16777216 ;  /* 0x4b8000002424d820 */ /* 0x000fe20000400000 */
[----:B------:R-:W-:Y:S01]  /*11d30*/  @!P5 FMUL R37, R37, 16777216 ;  /* 0x4b8000002525d820 */ /* 0x000fe20000400000 */
[----:B------:R-:W-:Y:S01]  /*11d40*/  BAR.SYNC.DEFER_BLOCKING 0x0 ;  /* 0x0000000000007b1d */ /* 0x000fe20000010000 */
        /* <DEDUP_REMOVED lines=17> */
[----:B------:R-:W5:Y:S01]  /*11e60*/  S2UR UR10, SR_CTAID.Y ;  /* 0x00000000000a79c3 */ /* 0x000f620000002600 */
[----:B------:R-:W-:Y:S01]  /*11e70*/  STSM.16.M88.4 [R24], R112 ;  /* 0x0000007018007844 */ /* 0x000fe20000000200 */
[----:B------:R-:W-:-:S06]  /*11e80*/  F2FP.F16.F32.PACK_AB R149, R150, R149 ;  /* 0x000000959695723e */ /* 0x000fcc00000000ff */
[----:B------:R-:W1:Y:S08]  /*11e90*/  LDC R195, c[0x0][0x278] ;  /* 0x00009e00ffc37b82 */ /* 0x000e700000000800 */
[----:B------:R-:W-:Y:S01]  /*11ea0*/  BAR.SYNC.DEFER_BLOCKING 0x0 ;  /* 0x0000000000007b1d */ /* 0x000fe20000010000 */
[----:B------:R-:W-:Y:S02]  /*11eb0*/  F2FP.F16.F32.PACK_AB R131, R203, R202 ;  /* 0x000000cacb83723e */ /* 0x000fe400000000ff */
[----:B------:R-:W-:-:S02]  /*11ec0*/  F2FP.F16.F32.PACK_AB R127, R205, R204 ;  /* 0x000000cccd7f723e */ /* 0x000fc400000000ff */
[----:B------:R-:W-:Y:S02]  /*11ed0*/  F2FP.F16.F32.PACK_AB R116, R213, R214 ;  /* 0x000000d6d574723e */ /* 0x000fe400000000ff */
[----:B------:R-:W-:Y:S02]  /*11ee0*/  F2FP.F16.F32.PACK_AB R117, R138, R139 ;  /* 0x0000008b8a75723e */ /* 0x000fe400000000ff */
[----:B------:R-:W-:Y:S02]  /*11ef0*/  F2FP.F16.F32.PACK_AB R118, R61, R60 ;  /* 0x0000003c3d76723e */ /* 0x000fe400000000ff */
[----:B------:R-:W-:Y:S02]  /*11f00*/  F2FP.F16.F32.PACK_AB R119, R207, R206 ;  /* 0x000000cecf77723e */ /* 0x000fe400000000ff */
[----:B------:R-:W-:Y:S02]  /*11f10*/  F2FP.F16.F32.PACK_AB R122, R65, R64 ;  /* 0x00000040417a723e */ /* 0x000fe400000000ff */
[----:B------:R-:W-:Y:S01]  /*11f20*/  F2FP.F16.F32.PACK_AB R123, R216, R208 ;  /* 0x000000d0d87b723e */ /* 0x000fe200000000ff */
[C---:B------:R-:W-:Y:S01]  /*11f30*/  FMUL R211, R192.reuse, R211 ;  /* 0x000000d3c0d37220 */ /* 0x040fe20000400000 */
[----:B------:R-:W4:Y:S01]  /*11f40*/  LDS.128 R108, [R26] ;  /* 0x000000001a6c7984 */ /* 0x000f220000000c00 */
[C---:B------:R-:W-:Y:S01]  /*11f50*/  FMUL R212, R192.reuse, R212 ;  /* 0x000000d4c0d47220 */ /* 0x040fe20000400000 */
[C---:B------:R-:W-:Y:S01]  /*11f60*/  FMUL R134, R192.reuse, R134 ;  /* 0x00000086c0867220 */ /* 0x040fe20000400000 */
[C---:B------:R-:W-:Y:S01]  /*11f70*/  FMUL R210, R192.reuse, R210 ;  /* 0x000000d2c0d27220 */ /* 0x040fe20000400000 */
[----:B------:R-:W-:Y:S01]  /*11f80*/  BAR.SYNC.DEFER_BLOCKING 0x0 ;  /* 0x0000000000007b1d */ /* 0x000fe20000010000 */
[----:B------:R-:W-:Y:S01]  /*11f90*/  F2FP.F16.F32.PACK_AB R135, R221, R220 ;  /* 0x000000dcdd87723e */ /* 0x000fe200000000ff */
[C---:B------:R-:W-:Y:S01]  /*11fa0*/  FMUL R198, R192.reuse, R198 ;  /* 0x000000c6c0c67220 */ /* 0x040fe20000400000 */
[----:B------:R-:W-:Y:S01]  /*11fb0*/  FMUL R199, R192, R199 ;  /* 0x000000c7c0c77220 */ /* 0x000fe20000400000 */
[----:B------:R-:W-:-:S02]  /*11fc0*/  F2FP.F16.F32.PACK_AB R138, R77, R76 ;  /* 0x0000004c4d8a723e */ /* 0x000fc400000000ff */
[----:B------:R-:W-:Y:S01]  /*11fd0*/  F2FP.F16.F32.PACK_AB R139, R224, R223 ;  /* 0x000000dfe08b723e */ /* 0x000fe200000000ff */
[C---:B------:R-:W-:Y:S01]  /*11fe0*/  FMUL R191, R192.reuse, R191 ;  /* 0x000000bfc0bf7220 */ /* 0x040fe20000400000 */
[C---:B------:R-:W-:Y:S01]  /*11ff0*/  FMUL R197, R192.reuse, R197 ;  /* 0x000000c5c0c57220 */ /* 0x040fe20000400000 */
[C---:B------:R-:W-:Y:S01]  /*12000*/  FMUL R144, R192.reuse, R144 ;  /* 0x00000090c0907220 */ /* 0x040fe20000400000 */
[C---:B------:R-:W-:Y:S01]  /*12010*/  FMUL R145, R192.reuse, R145 ;  /* 0x00000091c0917220 */ /* 0x040fe20000400000 */
[----:B------:R-:W-:Y:S01]  /*12020*/  F2FP.F16.F32.PACK_AB R81, R83, R86 ;  /* 0x000000565351723e */ /* 0x000fe200000000ff */
        /* <DEDUP_REMOVED lines=12> */
[----:B------:R0:W-:Y:S01]  /*120f0*/  STSM.16.M88.4 [R24], R128 ;  /* 0x0000008018007844 */ /* 0x0001e20000000200 */
[C---:B------:R-:W-:Y:S01]  /*12100*/  FMUL R31, R192.reuse, R31 ;  /* 0x0000001fc01f7220 */ /* 0x040fe20000400000 */
[C---:B------:R-:W-:Y:S01]  /*12110*/  FMUL R36, R192.reuse, R36 ;  /* 0x00000024c0247220 */ /* 0x040fe20000400000 */
[C---:B------:R-:W-:Y:S01]  /*12120*/  FMUL R37, R192.reuse, R37 ;  /* 0x00000025c0257220 */ /* 0x040fe20000400000 */
        /* <DEDUP_REMOVED lines=18> */
[----:B0-----:R-:W-:Y:S01]  /*12250*/  F2FP.F16.F32.PACK_AB R128, R211, R212 ;  /* 0x000000d4d380723e */ /* 0x001fe200000000ff */
[----:B------:R-:W2:Y:S01]  /*12260*/  LDL.LU R192, [R1+0x204] ;  /* 0x0002040001c07983 */ /* 0x000ea20000300800 */
[----:B------:R-:W-:-:S02]  /*12270*/  F2FP.F16.F32.PACK_AB R57, R59, R62 ;  /* 0x0000003e3b39723e */ /* 0x000fc400000000ff */
[----:B------:R-:W-:Y:S02]  /*12280*/  F2FP.F16.F32.PACK_AB R53, R51, R54 ;  /* 0x000000363335723e */ /* 0x000fe400000000ff */
[----:B------:R-:W-:Y:S01]  /*12290*/  F2FP.F16.F32.PACK_AB R94, R166, R165 ;  /* 0x000000a5a65e723e */ /* 0x000fe200000000ff */
[----:B------:R-:W0:Y:S01]  /*122a0*/  LDS.128 R112, [R26] ;  /* 0x000000001a707984 */ /* 0x000e220000000c00 */
[----:B------:R-:W-:Y:S01]  /*122b0*/  F2FP.F16.F32.PACK_AB R129, R91, R132 ;  /* 0x000000845b81723e */ /* 0x000fe200000000ff */
[----:B------:R-:W3:Y:S01]  /*122c0*/  S2R R244, SR_TID.X ;  /* 0x0000000000f47919 */ /* 0x000ee20000002100 */
[----:B------:R-:W-:Y:S01]  /*122d0*/  F2FP.F16.F32.PACK_AB R130, R69, R68 ;  /* 0x000000444582723e */ /* 0x000fe200000000ff */
[----:B------:R-:W3:Y:S01]  /*122e0*/  S2R R243, SR_CTAID.X ;  /* 0x0000000000f37919 */ /* 0x000ee20000002500 */
[----:B------:R-:W-:Y:S01]  /*122f0*/  F2FP.F16.F32.PACK_AB R131, R219, R218 ;  /* 0x000000dadb83723e */ /* 0x000fe200000000ff */
[----:B-----5:R-:W-:Y:S01]  /*12300*/  UIMAD UR8, UR10, UR8, URZ ;  /* 0x000000080a0872a4 */ /* 0x020fe2000f8e023f */
[----:B------:R-:W-:Y:S01]  /*12310*/  F2FP.F16.F32.PACK_AB R136, R198, R199 ;  /* 0x000000c7c688723e */ /* 0x000fe200000000ff */
[----:B------:R-:W-:Y:S01]  /*12320*/  BAR.SYNC.DEFER_BLOCKING 0x0 ;  /* 0x0000000000007b1d */ /* 0x000fe20000010000 */
[----:B------:R-:W-:-:S02]  /*12330*/  F2FP.F16.F32.PACK_AB R140, R191, R197 ;  /* 0x000000c5bf8c723e */ /* 0x000fc400000000ff */
[----:B------:R-:W-:Y:S02]  /*12340*/  F2FP.F16.F32.PACK_AB R132, R134, R210 ;  /* 0x000000d28684723e */ /* 0x000fe400000000ff */
[----:B------:R-:W-:-:S03]  /*12350*/  F2FP.F16.F32.PACK_AB R144, R144, R145 ;  /* 0x000000919090723e */ /* 0x000fc600000000ff */
[----:B------:R-:W5:Y:S01]  /*12360*/  LDC R165, c[0x0][0x278] ;  /* 0x00009e00ffa57b82 */ /* 0x000f620000000800 */
[----:B------:R-:W-:Y:S02]  /*12370*/  F2FP.F16.F32.PACK_AB R80, R147, R185 ;  /* 0x000000b99350723e */ /* 0x000fe400000000ff */
[----:B------:R-:W-:Y:S02]  /*12380*/  F2FP.F16.F32.PACK_AB R83, R228, R227 ;  /* 0x000000e3e453723e */ /* 0x000fe400000000ff */
[----:B------:R-:W-:Y:S02]  /*12390*/  F2FP.F16.F32.PACK_AB R77, R71, R74 ;  /* 0x0000004a474d723e */ /* 0x000fe400000000ff */
[----:B------:R-:W-:Y:S01]  /*123a0*/  F2FP.F16.F32.PACK_AB R76, R176, R177 ;  /* 0x000000b1b04c723e */ /* 0x000fe200000000ff */
[----:B------:R-:W4:Y:S01]  /*123b0*/  LDC R203, c[0x0][0x278] ;  /* 0x00009e00ffcb7b82 */ /* 0x000f220000000800 */
[----:B------:R-:W-:Y:S02]  /*123c0*/  F2FP.F16.F32.PACK_AB R65, R67, R70 ;  /* 0x000000464341723e */ /* 0x000fe400000000ff */
[----:B------:R-:W-:-:S02]  /*123d0*/  F2FP.F16.F32.PACK_AB R64, R170, R171 ;  /* 0x000000abaa40723e */ /* 0x000fc400000000ff */
[----:B------:R-:W-:Y:S02]  /*123e0*/  F2FP.F16.F32.PACK_AB R61, R55, R58 ;  /* 0x0000003a373d723e */ /* 0x000fe400000000ff */
[----:B------:R-:W-:Y:S02]  /*123f0*/  F2FP.F16.F32.PACK_AB R56, R158, R159 ;  /* 0x0000009f9e38723e */ /* 0x000fe400000000ff */
[----:B------:R-:W-:Y:S01]  /*12400*/  F2FP.F16.F32.PACK_AB R150, R193, R189 ;  /* 0x000000bdc196723e */ /* 0x000fe200000000ff */
[----:B------:R-:W-:Y:S01]  /*12410*/  STSM.16.M88.4 [R24], R124 ;  /* 0x0000007c18007844 */ /* 0x000fe20000000200 */
[----:B------:R-:W-:Y:S01]  /*12420*/  F2FP.F16.F32.PACK_AB R134, R73, R72 ;  /* 0x000000484986723e */ /* 0x000fe200000000ff */
[----:B-1----:R-:W-:Y:S01]  /*12430*/  IMAD R195, R195, 0x6f, RZ ;  /* 0x0000006fc3c37824 */ /* 0x002fe200078e02ff */
[----:B------:R-:W-:Y:S01]  /*12440*/  F2FP.F16.F32.PACK_AB R145, R79, R82 ;  /* 0x000000524f91723e */ /* 0x000fe200000000ff */
[----:B------:R-:W-:Y:S01]  /*12450*/  BAR.SYNC.DEFER_BLOCKING 0x0 ;  /* 0x0000000000007b1d */ /* 0x000fe20000010000 */
[----:B------:R-:W-:-:S02]  /*12460*/  F2FP.F16.F32.PACK_AB R147, R230, R229 ;  /* 0x000000e5e693723e */ /* 0x000fc400000000ff */
[----:B------:R-:W-:Y:S02]  /*12470*/  F2FP.F16.F32.PACK_AB R74, R93, R92 ;  /* 0x0000005c5d4a723e */ /* 0x000fe400000000ff */
[----:B------:R-:W-:-:S03]  /*12480*/  F2FP.F16.F32.PACK_AB R69, R63, R66 ;  /* 0x000000423f45723e */ /* 0x000fc600000000ff */
[----:B------:R-:W1:Y:S01]  /*12490*/  LDC R205, c[0x0][0x278] ;  /* 0x00009e00ffcd7b82 */ /* 0x000e620000000800 */
[----:B------:R-:W-:Y:S02]  /*124a0*/  F2FP.F16.F32.PACK_AB R67, R236, R235 ;  /* 0x000000ebec43723e */ /* 0x000fe400000000ff */
[----:B------:R-:W-:Y:S02]  /*124b0*/  F2FP.F16.F32.PACK_AB R68, R168, R169 ;  /* 0x000000a9a844723e */ /* 0x000fe400000000ff */
[----:B------:R-:W-:Y:S02]  /*124c0*/  F2FP.F16.F32.PACK_AB R70, R154, R153 ;  /* 0x000000999a46723e */ /* 0x000fe400000000ff */
[----:B------:R-:W-:Y:S01]  /*124d0*/  F2FP.F16.F32.PACK_AB R71, R238, R237 ;  /* 0x000000edee47723e */ /* 0x000fe200000000ff */
[----:B------:R-:W0:Y:S01]  /*124e0*/  LDC R207, c[0x0][0x278] ;  /* 0x00009e00ffcf7b82 */ /* 0x000e220000000800 */
[----:B------:R-:W-:Y:S02]  /*124f0*/  F2FP.F16.F32.PACK_AB R58, R160, R155 ;  /* 0x0000009ba03a723e */ /* 0x000fe400000000ff */
[----:B------:R-:W-:-:S02]  /*12500*/  F2FP.F16.F32.PACK_AB R59, R240, R239 ;  /* 0x000000eff03b723e */ /* 0x000fc400000000ff */
[----:B------:R-:W-:Y:S02]  /*12510*/  F2FP.F16.F32.PACK_AB R60, R156, R157 ;  /* 0x0000009d9c3c723e */ /* 0x000fe400000000ff */
[----:B------:R-:W-:Y:S01]  /*12520*/  F2FP.F16.F32.PACK_AB R62, R162, R161 ;  /* 0x000000a1a23e723e */ /* 0x000fe200000000ff */
[----:B------:R-:W0:Y:S01]  /*12530*/  LDC R211, c[0x0][0x278] ;  /* 0x00009e00ffd37b82 */ /* 0x000e220000000800 */
[----:B------:R-:W0:Y:S07]  /*12540*/  LDS.128 R124, [R26] ;  /* 0x000000001a7c7984 */ /* 0x000e2e0000000c00 */
[----:B------:R-:W-:Y:S01]  /*12550*/  BAR.SYNC.DEFER_BLOCKING 0x0 ;  /* 0x0000000000007b1d */ /* 0x000fe20000010000 */
[----:B------:R-:W-:-:S02]  /*12560*/  F2FP.F16.F32.PACK_AB R82, R85, R84 ;  /* 0x000000545552723e */ /* 0x000fc400000000ff */
[----:B------:R-:W-:Y:S02]  /*12570*/  F2FP.F16.F32.PACK_AB R73, R75, R78 ;  /* 0x0000004e4b49723e */ /* 0x000fe400000000ff */
[----:B------:R-:W-:Y:S02]  /*12580*/  F2FP.F16.F32.PACK_AB R72, R178, R179 ;  /* 0x000000b3b248723e */ /* 0x000fe400000000ff */
[----:B------:R-:W-:Y:S02]  /*12590*/  F2FP.F16.F32.PACK_AB R52, R98, R99 ;  /* 0x000000636234723e */ /* 0x000fe400000000ff */
[----:B------:R-:W-:Y:S01]  /*125a0*/  F2FP.F16.F32.PACK_AB R54, R164, R163 ;  /* 0x000000a3a436723e */ /* 0x000fe200000000ff */
[----:B------:R-:W4:Y:S01]  /*125b0*/  LDC.64 R98, c[0x0][0x228] ;  /* 0x00008a00ff627b82 */ /* 0x000f220000000a00 */
[----:B------:R-:W-:Y:S02]  /*125c0*/  F2FP.F16.F32.PACK_AB R79, R234, R233 ;  /* 0x000000e9ea4f723e */ /* 0x000fe400000000ff */
[----:B------:R-:W-:-:S02]  /*125d0*/  F2FP.F16.F32.PACK_AB R66, R152, R151 ;  /* 0x000000979842723e */ /* 0x000fc400000000ff */
[----:B------:R-:W-:Y:S02]  /*125e0*/  F2FP.F16.F32.PACK_AB R63, R242, R241 ;  /* 0x000000f1f23f723e */ /* 0x000fe400000000ff */
[----:B------:R-:W-:Y:S02]  /*125f0*/  F2FP.F16.F32.PACK_AB R55, R246, R245 ;  /* 0x000000f5f637723e */ /* 0x000fe400000000ff */
[----:B------:R-:W-:Y:S02]  /*12600*/  F2FP.F16.F32.PACK_AB R48, R45, R48 ;  /* 0x000000302d30723e */ /* 0x000fe400000000ff */
[----:B------:R-:W-:Y:S02]  /*12610*/  F2FP.F16.F32.PACK_AB R51, R250, R249 ;  /* 0x000000f9fa33723e */ /* 0x000fe400000000ff */
[----:B------:R-:W-:Y:S01]  /*12620*/  F2FP.F16.F32.PACK_AB R44, R41, R44 ;  /* 0x0000002c292c723e */ /* 0x000fe200000000ff */
[----:B------:R-:W-:Y:S01]  /*12630*/  STSM.16.M88.4 [R24], R116 ;  /* 0x0000007418007844 */ /* 0x000fe20000000200 */
[----:B------:R-:W-:-:S02]  /*12640*/  F2FP.F16.F32.PACK_AB R75, R232, R231 ;  /* 0x000000e7e84b723e */ /* 0x000fc400000000ff */
[----:B------:R-:W-:Y:S01]  /*12650*/  F2FP.F16.F32.PACK_AB R40, R37, R40 ;  /* 0x000000282528723e */ /* 0x000fe200000000ff */
[----:B------:R-:W-:Y:S01]  /*12660*/  BAR.SYNC.DEFER_BLOCKING 0x0 ;  /* 0x0000000000007b1d */ /* 0x000fe20000010000 */
[----:B------:R-:W-:Y:S02]  /*12670*/  F2FP.F16.F32.PACK_AB R78, R97, R96 ;  /* 0x00000060614e723e */ /* 0x000fe400000000ff */
[----:B------:R-:W-:Y:S02]  /*12680*/  F2FP.F16.F32.PACK_AB R92, R49, R95 ;  /* 0x0000005f315c723e */ /* 0x000fe400000000ff */
[----:B------:R-:W-:Y:S02]  /*12690*/  F2FP.F16.F32.PACK_AB R93, R47, R50 ;  /* 0x000000322f5d723e */ /* 0x000fe400000000ff */
[----:B------:R-:W-:Y:S02]  /*126a0*/  F2FP.F16.F32.PACK_AB R36, R31, R36 ;  /* 0x000000241f24723e */ /* 0x000fe400000000ff */
[----:B---3--:R-:W-:Y:S01]  /*126b0*/  PRMT R243, R244, 0x6540, R243 ;  /* 0x00006540f4f37816 */ /* 0x008fe200000000f3 */
[----:B------:R-:W-:Y:S01]  /*126c0*/  USHF.L.U32 UR5, UR8, 0x1, URZ ;  /* 0x0000000108057899 */ /* 0x000fe2000800063f */
[----:B------:R-:W3:Y:S08]  /*126d0*/  LDC R153, c[0x0][0x278] ;  /* 0x00009e00ff997b82 */ /* 0x000ef00000000800 */
[----:B------:R-:W0:Y:S01]  /*126e0*/  LDC R157, c[0x0][0x278] ;  /* 0x00009e00ff9d7b82 */ /* 0x000e220000000800 */
[----:B------:R-:W0:Y:S07]  /*126f0*/  LDS.128 R116, [R26] ;  /* 0x000000001a747984 */ /* 0x000e2e0000000c00 */
[----:B------:R-:W1:Y:S08]  /*12700*/  LDC R155, c[0x0][0x278] ;  /* 0x00009e00ff9b7b82 */ /* 0x000e700000000800 */
[----:B------:R-:W-:Y:S08]  /*12710*/  BAR.SYNC.DEFER_BLOCKING 0x0 ;  /* 0x0000000000007b1d */ /* 0x000ff00000010000 */
[----:B------:R-:W4:Y:S08]  /*12720*/  LDC R159, c[0x0][0x278] ;  /* 0x00009e00ff9f7b82 */ /* 0x000f300000000800 */
[----:B------:R-:W3:Y:S08]  /*12730*/  LDC R161, c[0x0][0x278] ;  /* 0x00009e00ffa17b82 */ /* 0x000ef00000000800 */
[----:B------:R-:W0:Y:S01]  /*12740*/  LDC R163, c[0x0][0x278] ;  /* 0x00009e00ffa37b82 */ /* 0x000e220000000800 */
[----:B------:R-:W-:Y:S07]  /*12750*/  STSM.16.M88.4 [R24], R120 ;  /* 0x0000007818007844 */ /* 0x000fee0000000200 */
[----:B------:R-:W-:Y:S01]  /*12760*/  BAR.SYNC.DEFER_BLOCKING 0x0 ;  /* 0x0000000000007b1d */ /* 0x000fe20000010000 */
[----:B-----5:R-:W-:-:S07]  /*12770*/  IMAD R165, R165, 0x2f, RZ ;  /* 0x0000002fa5a57824 */ /* 0x020fce00078e02ff */
[----:B------:R-:W5:Y:S08]  /*12780*/  LDC R169, c[0x0][0x278] ;  /* 0x00009e00ffa97b82 */ /* 0x000f700000000800 */
[----:B------:R-:W5:Y:S08]  /*12790*/  LDC R171, c[0x0][0x278] ;  /* 0x00009e00ffab7b82 */ /* 0x000f700000000800 */
[----:B------:R-:W5:Y:S01]  /*127a0*/  LDC R177, c[0x0][0x278] ;  /* 0x00009e00ffb17b82 */ /* 0x000f620000000800 */
[----:B------:R-:W5:Y:S07]  /*127b0*/  LDS.128 R120, [R26] ;  /* 0x000000001a787984 */ /* 0x000f6e0000000c00 */
[----:B------:R-:W-:Y:S08]  /*127c0*/  BAR.SYNC.DEFER_BLOCKING 0x0 ;  /* 0x0000000000007b1d */ /* 0x000ff00000010000 */
[----:B------:R-:W5:Y:S08]  /*127d0*/  LDC R179, c[0x0][0x278] ;  /* 0x00009e00ffb37b82 */ /* 0x000f700000000800 */
[----:B------:R-:W5:Y:S08]  /*127e0*/  LDC R189, c[0x0][0x278] ;  /* 0x00009e00ffbd7b82 */ /* 0x000f700000000800 */
[----:B------:R-:W5:Y:S01]  /*127f0*/  LDC R191, c[0x0][0x278] ;  /* 0x00009e00ffbf7b82 */ /* 0x000f620000000800 */
[----:B------:R-:W-:Y:S07]  /*12800*/  STSM.16.M88.4 [R24], R128 ;  /* 0x0000008018007844 */ /* 0x000fee0000000200 */
[----:B------:R-:W-:Y:S06]  /*12810*/  BAR.SYNC.DEFER_BLOCKING 0x0 ;  /* 0x0000000000007b1d */ /* 0x000fec0000010000 */
[----:B------:R-:W5:Y:S02]  /*12820*/  LDS.128 R128, [R26] ;  /* 0x000000001a807984 */ /* 0x000f640000000c00 */
[----:B------:R-:W-:Y:S06]  /*12830*/  BAR.SYNC.DEFER_BLOCKING 0x0 ;  /* 0x0000000000007b1d */ /* 0x000fec0000010000 */
[----:B------:R-:W-:Y:S02]  /*12840*/  STSM.16.M88.4 [R24], R132 ;  /* 0x0000008418007844 */ /* 0x000fe40000000200 */
        /* <DEDUP_REMOVED lines=15> */
[----:B------:R1:W-:Y:S02]  /*12940*/  STSM.16.M88.4 [R24], R144 ;  /* 0x0000009018007844 */ /* 0x0003e40000000200 */
[----:B------:R-:W-:Y:S01]  /*12950*/  BAR.SYNC.DEFER_BLOCKING 0x0 ;  /* 0x0000000000007b1d */ /* 0x000fe20000010000 */
[----:B------:R-:W-:-:S02]  /*12960*/  F2FP.F16.F32.PACK_AB R95, R248, R247 ;  /* 0x000000f7f85f723e */ /* 0x000fc400000000ff */
[----:B------:R-:W-:Y:S02]  /*12970*/  F2FP.F16.F32.PACK_AB R49, R43, R46 ;  /* 0x0000002e2b31723e */ /* 0x000fe400000000ff */
[----:B------:R-:W-:Y:S02]  /*12980*/  F2FP.F16.F32.PACK_AB R45, R39, R42 ;  /* 0x0000002a272d723e */ /* 0x000fe400000000ff */
[----:B------:R-:W-:Y:S02]  /*12990*/  F2FP.F16.F32.PACK_AB R50, R172, R167 ;  /* 0x000000a7ac32723e */ /* 0x000fe400000000ff */
[----:B------:R-:W-:Y:S02]  /*129a0*/  F2FP.F16.F32.PACK_AB R47, R252, R251 ;  /* 0x000000fbfc2f723e */ /* 0x000fe400000000ff */
[----:B------:R-:W-:Y:S01]  /*129b0*/  F2FP.F16.F32.PACK_AB R41, R29, R38 ;  /* 0x000000261d29723e */ /* 0x000fe200000000ff */
[----:B-1----:R-:W1:Y:S01]  /*129c0*/  LDC R144, c[0x0][0x278] ;  /* 0x00009e00ff907b82 */ /* 0x002e620000000800 */
[----:B------:R-:W-:-:S02]  /*129d0*/  F2FP.F16.F32.PACK_AB R37, R25, R28 ;  /* 0x0000001c1925723e */ /* 0x000fc400000000ff */
[----:B------:R-:W-:Y:S02]  /*129e0*/  F2FP.F16.F32.PACK_AB R31, R222, R7 ;  /* 0x00000007de1f723e */ /* 0x000fe400000000ff */
[----:B------:R-:W-:Y:S02]  /*129f0*/  F2FP.F16.F32.PACK_AB R140, R3, R20 ;  /* 0x00000014038c723e */ /* 0x000fe400000000ff */
[----:B------:R-:W-:Y:S01]  /*12a00*/  F2FP.F16.F32.PACK_AB R141, R148, R21 ;  /* 0x00000015948d723e */ /* 0x000fe200000000ff */
[----:B------:R-:W5:Y:S01]  /*12a10*/  LDC R3, c[0x0][0x278] ;  /* 0x00009e00ff037b82 */ /* 0x000f620000000800 */
[----:B------:R-:W5:Y:S07]  /*12a20*/  LDS.128 R88, [R26] ;  /* 0x000000001a587984 */ /* 0x000f6e0000000c00 */
[----:B------:R-:W-:Y:S01]  /*12a30*/  BAR.SYNC.DEFER_BLOCKING 0x0 ;  /* 0x0000000000007b1d */ /* 0x000fe20000010000 */
[----:B--2---:R-:W-:-:S02]  /*12a40*/  F2FP.F16.F32.PACK_AB R43, R192, R4 ;  /* 0x00000004c02b723e */ /* 0x004fc400000000ff */
[----:B------:R-:W-:Y:S02]  /*12a50*/  F2FP.F16.F32.PACK_AB R39, R215, R217 ;  /* 0x000000d9d727723e */ /* 0x000fe400000000ff */
[----:B------:R-:W-:-:S03]  /*12a60*/  F2FP.F16.F32.PACK_AB R46, R174, R173 ;  /* 0x000000adae2e723e */ /* 0x000fc600000000ff */
[----:B------:R-:W2:Y:S01]  /*12a70*/  LDC R147, c[0x0][0x278] ;  /* 0x00009e00ff937b82 */ /* 0x000ea20000000800 */
[----:B------:R-:W2:Y:S04]  /*12a80*/  LDL.LU R4, [R1+0x238] ;  /* 0x0002380001047983 */ /* 0x000ea80000300800 */
[----:B------:R-:W2:Y:S01]  /*12a90*/  LDL.LU R215, [R1+0x234] ;  /* 0x0002340001d77983 */ /* 0x000ea20000300800 */
[----:B------:R-:W-:Y:S01]  /*12aa0*/  F2FP.F16.F32.PACK_AB R42, R180, R175 ;  /* 0x000000afb42a723e */ /* 0x000fe200000000ff */
[----:B------:R-:W-:Y:S01]  /*12ab0*/  IMAD R155, R155, 0x18, RZ ;  /* 0x000000189b9b7824 */ /* 0x000fe200078e02ff */
[----:B------:R-:W-:Y:S01]  /*12ac0*/  F2FP.F16.F32.PACK_AB R38, R182, R181 ;  /* 0x000000b5b626723e */ /* 0x000fe200000000ff */
[----:B------:R-:W2:Y:S01]  /*12ad0*/  LDL.LU R217, [R1+0x230] ;  /* 0x0002300001d97983 */ /* 0x000ea20000300800 */
[----:B------:R-:W-:Y:S01]  /*12ae0*/  F2FP.F16.F32.PACK_AB R28, R27, R30 ;  /* 0x0000001e1b1c723e */ /* 0x000fe200000000ff */
[----:B----4-:R-:W-:Y:S01]  /*12af0*/  IMAD R159, R159, 0x1c, RZ ;  /* 0x0000001c9f9f7824 */ /* 0x010fe200078e02ff */
[----:B------:R-:W-:Y:S01]  /*12b00*/  F2FP.F16.F32.PACK_AB R29, R22, R23 ;  /* 0x00000017161d723e */ /* 0x000fe200000000ff */
[----:B------:R-:W2:Y:S01]  /*12b10*/  LDL.LU R192, [R1+0x218] ;  /* 0x0002180001c07983 */ /* 0x000ea20000300800 */
[----:B------:R-:W-:-:S02]  /*12b20*/  F2FP.F16.F32.PACK_AB R142, R188, R187 ;  /* 0x000000bbbc8e723e */ /* 0x000fc400000000ff */
[----:B------:R-:W-:Y:S01]  /*12b30*/  F2FP.F16.F32.PACK_AB R143, R6, R5 ;  /* 0x00000005068f723e */ /* 0x000fe200000000ff */
[----:B------:R-:W-:Y:S01]  /*12b40*/  STSM.16.M88.4 [R24], R72 ;  /* 0x0000004818007844 */ /* 0x000fe20000000200 */
[----:B------:R-:W-:Y:S01]  /*12b50*/  F2FP.F16.F32.PACK_AB R30, R184, R183 ;  /* 0x000000b7b81e723e */ /* 0x000fe200000000ff */
[----:B---3--:R-:W-:Y:S01]  /*12b60*/  IMAD R161, R161, 0x1e, RZ ;  /* 0x0000001ea1a17824 */ /* 0x008fe200078e02ff */
[----:B------:R-:W-:Y:S01]  /*12b70*/  F2FP.F16.F32.PACK_AB R148, R0, R2 ;  /* 0x000000020094723e */ /* 0x000fe200000000ff */
[----:B------:R-:W-:Y:S01]  /*12b80*/  BAR.SYNC.DEFER_BLOCKING 0x0 ;  /* 0x0000000000007b1d */ /* 0x000fe20000010000 */
[----:B------:R-:W-:-:S07]  /*12b90*/  IMAD R25, R243, UR9, RZ ;  /* 0x00000009f3197c24 */ /* 0x000fce000f8e02ff */
[----:B------:R-:W3:Y:S01]  /*12ba0*/  LDC R0, c[0x0][0x278] ;  /* 0x00009e00ff007b82 */ /* 0x000ee20000000800 */
[C---:B-1----:R-:W-:Y:S01]  /*12bb0*/  IMAD R145, R144.reuse, 0x6, RZ ;  /* 0x0000000690917824 */ /* 0x042fe200078e02ff */
[----:B------:R-:W-:Y:S01]  /*12bc0*/  PRMT R146, R13, 0x7632, R146 ;  /* 0x000076320d927816 */ /* 0x000fe20000000092 */
[----:B------:R-:W-:Y:S01]  /*12bd0*/  IMAD R27, R144, 0x3, RZ ;  /* 0x00000003901b7824 */ /* 0x000fe200078e02ff */
[----:B------:R-:W4:Y:S01]  /*12be0*/  LDL.LU R222, [R1+0x22c] ;  /* 0x00022c0001de7983 */ /* 0x000f220000300800 */
[----:B0-----:R-:W-:-:S03]  /*12bf0*/  IMAD R163, R163, 0x22, RZ ;  /* 0x00000022a3a37824 */ /* 0x001fc600078e02ff */
[----:B------:R-:W0:Y:S08]  /*12c00*/  LDC R167, c[0x0][0x278] ;  /* 0x00009e00ffa77b82 */ /* 0x000e300000000800 */
[----:B------:R-:W1:Y:S01]  /*12c10*/  LDC R173, c[0x0][0x278] ;  /* 0x00009e00ffad7b82 */ /* 0x000e620000000800 */
[----:B------:R-:W4:Y:S07]  /*12c20*/  LDS.128 R72, [R26] ;  /* 0x000000001a487984 */ /* 0x000f2e0000000c00 */
[----:B------:R-:W-:Y:S01]  /*12c30*/  BAR.SYNC.DEFER_BLOCKING 0x0 ;  /* 0x0000000000007b1d */ /* 0x000fe20000010000 */
[----:B------:R-:W-:Y:S01]  /*12c40*/  SHF.L.U32 R97, R25, 0x1, RZ ;  /* 0x0000000119617819 */ /* 0x000fe200000006ff */
[----:B------:R-:W-:Y:S01]  /*12c50*/  UIMAD.WIDE UR8, UR8, 0x2, URZ ;  /* 0x00000002080878a5 */ /* 0x000fe2000f8e023f */
[----:B-----5:R-:W-:-:S05]  /*12c60*/  IMAD R169, R169, 0x39, RZ ;  /* 0x00000039a9a97824 */ /* 0x020fca00078e02ff */
[----:B------:R-:W5:Y:S01]  /*12c70*/  LDC R175, c[0x0][0x278] ;  /* 0x00009e00ffaf7b82 */ /* 0x000f620000000800 */
[----:B------:R-:W-:Y:S01]  /*12c80*/  IMAD R171, R171, 0x41, RZ ;  /* 0x00000041abab7824 */ /* 0x000fe200078e02ff */
[----:B------:R-:W4:Y:S01]  /*12c90*/  LDL.LU R7, [R1+0x228] ;  /* 0x0002280001077983 */ /* 0x000f220000300800 */
[----:B------:R-:W-:-:S05]  /*12ca0*/  IMAD R179, R179, 0x49, RZ ;  /* 0x00000049b3b37824 */ /* 0x000fca00078e02ff */
[----:B------:R-:W3:Y:S08]  /*12cb0*/  LDC R183, c[0x0][0x278] ;  /* 0x00009e00ffb77b82 */ /* 0x000ef00000000800 */
[----:B------:R-:W5:Y:S01]  /*12cc0*/  LDC R187, c[0x0][0x278] ;  /* 0x00009e00ffbb7b82 */ /* 0x000f620000000800 */
[----:B------:R-:W-:Y:S07]  /*12cd0*/  STSM.16.M88.4 [R24], R76 ;  /* 0x0000004c18007844 */ /* 0x000fee0000000200 */
[----:B------:R-:W-:Y:S01]  /*12ce0*/  BAR.SYNC.DEFER_BLOCKING 0x0 ;  /* 0x0000000000007b1d */ /* 0x000fe20000010000 */
[----:B------:R-:W-:Y:S01]  /*12cf0*/  IADD3 R96, P3, P5, R97, UR5, R98 ;  /* 0x0000000561607c10 */ /* 0x000fe2000fd7e062 */
[----:B0-----:R-:W-:-:S02]  /*12d00*/  IMAD R167, R167, 0x44, RZ ;  /* 0x00000044a7a77824 */ /* 0x001fc400078e02ff */
[----:B-1----:R-:W-:Y:S02]  /*12d10*/  IMAD R173, R173, 0x46, RZ ;  /* 0x00000046adad7824 */ /* 0x002fe400078e02ff */
[----:B------:R-:W-:Y:S02]  /*12d20*/  IMAD R189, R189, 0x5d, RZ ;  /* 0x0000005dbdbd7824 */ /* 0x000fe400078e02ff */
[----:B------:R-:W-:Y:S01]  /*12d30*/  IMAD R191, R191, 0x61, RZ ;  /* 0x00000061bfbf7824 */ /* 0x000fe200078e02ff */
[----:B------:R-:W4:Y:S04]  /*12d40*/  LDL.LU R6, [R1+0x224] ;  /* 0x0002240001067983 */ /* 0x000f280000300800 */
[----:B------:R-:W0:Y:S01]  /*12d50*/  LDS.128 R76, [R26] ;  /* 0x000000001a4c7984 */ /* 0x000e220000000c00 */
[----:B------:R-:W-:Y:S01]  /*12d60*/  BAR.SYNC.DEFER_BLOCKING 0x0 ;  /* 0x0000000000007b1d */ /* 0x000fe20000010000 */
[----:B------:R-:W-:Y:S01]  /*12d70*/  IMAD.HI R98, R25, 0x2, RZ ;  /* 0x0000000219627827 */ /* 0x000fe200078e02ff */
[----:B--2---:R-:W-:-:S04]  /*12d80*/  F2FP.F16.F32.PACK_AB R151, R192, R4 ;  /* 0x00000004c097723e */ /* 0x004fc800000000ff */
[----:B------:R-:W-:Y:S02]  /*12d90*/  STSM.16.M88.4 [R24], R64 ;  /* 0x0000004018007844 */ /* 0x000fe40000000200 */
[----:B------:R-:W-:Y:S01]  /*12da0*/  BAR.SYNC.DEFER_BLOCKING 0x0 ;  /* 0x0000000000007b1d */ /* 0x000fe20000010000 */
[----:B---3--:R-:W-:Y:S02]  /*12db0*/  IMAD R183, R183, 0x4d, RZ ;  /* 0x0000004db7b77824 */ /* 0x008fe400078e02ff */
[----:B-----5:R-:W-:Y:S02]  /*12dc0*/  IMAD R187, R187, 0x4f, RZ ;  /* 0x0000004fbbbb7824 */ /* 0x020fe400078e02ff */
[----:B------:R-:W-:Y:S02]  /*12dd0*/  IMAD R203, R203, 0x75, RZ ;  /* 0x00000075cbcb7824 */ /* 0x000fe400078e02ff */
[----:B------:R-:W-:Y:S01]  /*12de0*/  IMAD R205, R205, 0x77, RZ ;  /* 0x00000077cdcd7824 */ /* 0x000fe200078e02ff */
[----:B------:R-:W2:Y:S01]  /*12df0*/  LDL.LU R5, [R1+0x220] ;  /* 0x0002200001057983 */ /* 0x000ea20000300800 */
[----:B------:R-:W-:Y:S01]  /*12e00*/  IMAD.SHL.U32 R25, R144, 0x2, RZ ;  /* 0x0000000290197824 */ /* 0x000fe200078e00ff */
[----:B------:R-:W-:Y:S01]  /*12e10*/  IADD3.X R97, R98, UR9, R99, P3, P5 ;  /* 0x0000000962617c10 */ /* 0x000fe20009fea463 */
[----:B------:R-:W-:Y:S01]  /*12e20*/  ULDC.64 UR8, c[0x0][0x270] ;  /* 0x00009c0000087ab9 */ /* 0x000fe20000000a00 */
[----:B------:R-:W3:Y:S04]  /*12e30*/  LDL.LU R4, [R1+0x21c] ;  /* 0x00021c0001047983 */ /* 0x000ee80000300800 */
[----:B------:R-:W1:Y:S01]  /*12e40*/  LDS.128 R64, [R26] ;  /* 0x000000001a407984 */ /* 0x000e620000000c00 */
        /* <DEDUP_REMOVED lines=15> */
[----:B------:R-:W2:Y:S02]  /*12f40*/  LDS.128 R52, [R26] ;  /* 0x000000001a347984 */ /* 0x000ea40000000c00 */
[----:B------:R-:W-:Y:S06]  /*12f50*/  BAR.SYNC.DEFER_BLOCKING 0x0 ;  /* 0x0000000000007b1d */ /* 0x000fec0000010000 */
[----:B------:R-:W-:Y:S02]  /*12f60*/  STSM.16.M88.4 [R24], R92 ;  /* 0x0000005c18007844 */ /* 0x000fe40000000200 */
[----:B------:R-:W-:Y:S06]  /*12f70*/  BAR.SYNC.DEFER_BLOCKING 0x0 ;  /* 0x0000000000007b1d */ /* 0x000fec0000010000 */
[----:B------:R-:W2:Y:S02]  /*12f80*/  LDS.128 R92, [R26] ;  /* 0x000000001a5c7984 */ /* 0x000ea40000000c00 */
[----:B------:R-:W-:Y:S06]  /*12f90*/  BAR.SYNC.DEFER_BLOCKING 0x0 ;  /* 0x0000000000007b1d */ /* 0x000fec0000010000 */
[----:B------:R-:W-:Y:S02]  /*12fa0*/  STSM.16.M88.4 [R24], R48 ;  /* 0x0000003018007844 */ /* 0x000fe40000000200 */
[----:B------:R-:W-:Y:S06]  /*12fb0*/  BAR.SYNC.DEFER_BLOCKING 0x0 ;  /* 0x0000000000007b1d */ /* 0x000fec0000010000 */
[----:B------:R-:W3:Y:S02]  /*12fc0*/  LDS.128 R48, [R26] ;  /* 0x000000001a307984 */ /* 0x000ee40000000c00 */
        /* <DEDUP_REMOVED lines=17> */
[----:B------:R0:W-:Y:S02]  /*130e0*/  STSM.16.M88.4 [R24], R140 ;  /* 0x0000008c18007844 */ /* 0x0001e40000000200 */
[----:B------:R-:W-:Y:S01]  /*130f0*/  BAR.SYNC.DEFER_BLOCKING 0x0 ;  /* 0x0000000000007b1d */ /* 0x000fe20000010000 */
[----:B------:R-:W-:-:S02]  /*13100*/  IADD3 R2, P3, R25, R96, RZ ;  /* 0x0000006019027210 */ /* 0x000fc40007f7e0ff */
[----:B------:R-:W-:Y:S02]  /*13110*/  PRMT R99, R12, 0x7632, R99 ;  /* 0x000076320c637816 */ /* 0x000fe40000000063 */
[----:B------:R-:W-:Y:S02]  /*13120*/  LEA R98, P5, R147, R96, 0x2 ;  /* 0x0000006093627211 */ /* 0x000fe400078a10ff */
[----:B0-----:R-:W-:Y:S01]  /*13130*/  SHF.L.U32 R141, R144, 0x2, RZ ;  /* 0x00000002908d7819 */ /* 0x001fe200000006ff */
[----:B------:R-:W0:Y:S01]  /*13140*/  LDC R142, c[0x0][0x278] ;  /* 0x00009e00ff8e7b82 */ /* 0x000e220000000800 */
[----:B------:R-:W3:Y:S07]  /*13150*/  LDS.128 R28, [R26] ;  /* 0x000000001a1c7984 */ /* 0x000eee0000000c00 */
[----:B------:R-:W-:Y:S01]  /*13160*/  BAR.SYNC.DEFER_BLOCKING 0x0 ;  /* 0x0000000000007b1d */ /* 0x000fe20000010000 */
[----:B------:R-:W-:-:S05]  /*13170*/  LEA.HI.X.SX32 R3, R3, R97, 0x1, P3 ;  /* 0x0000006103037211 */ /* 0x000fca00018f0eff */
[----:B------:R1:W-:Y:S02]  /*13180*/  STSM.16.M88.4 [R24], R148 ;  /* 0x0000009418007844 */ /* 0x0003e40000000200 */
[----:B------:R-:W-:Y:S01]  /*13190*/  BAR.SYNC.DEFER_BLOCKING 0x0 ;  /* 0x0000000000007b1d */ /* 0x000fe20000010000 */
[C---:B------:R-:W-:Y:S02]  /*131a0*/  IMAD R147, R144.reuse, 0xa, RZ ;  /* 0x0000000a90937824 */ /* 0x040fe400078e02ff */
[----:B------:R-:W-:-:S03]  /*131b0*/  IMAD R143, R144, 0x5, RZ ;  /* 0x00000005908f7824 */ /* 0x000fc600078e02ff */
[-C--:B------:R-:W-:Y:S02]  /*131c0*/  IADD3 R140, P6, R147, R96.reuse, RZ ;  /* 0x00000060938c7210 */ /* 0x080fe40007fde0ff */
[-C--:B-1----:R-:W-:Y:S01]  /*131d0*/  IADD3 R24, P3, R145, R96.reuse, RZ ;  /* 0x0000006091187210 */ /* 0x082fe20007f7e0ff */
[----:B------:R-:W-:Y:S04]  /*131e0*/  STG.E.U16 desc[UR6][R96.64], R12 ;  /* 0x0000000c60007986 */ /* 0x000fe8000c101506 */
[----:B------:R1:W-:Y:S01]  /*131f0*/  STG.E.U16 desc[UR6][R2.64], R99 ;  /* 0x0000006302007986 */ /* 0x0003e2000c101506 */
[----:B------:R-:W-:Y:S01]  /*13200*/  IMAD R149, R144, 0xe, RZ ;  /* 0x0000000e90957824 */ /* 0x000fe200078e02ff */
[----:B-1----:R-:W-:Y:S02]  /*13210*/  LEA.HI.X.SX32 R99, R25, R97, 0x1, P5 ;  /* 0x0000006119637211 */ /* 0x002fe400028f0eff */
[----:B------:R-:W-:-:S02]  /*13220*/  LEA R2, P5, R153, R96, 0x3 ;  /* 0x0000006099027211 */ /* 0x000fc400078a18ff */
[-C--:B------:R-:W-:Y:S01]  /*13230*/  LEA.HI.X.SX32 R25, R27, R97.reuse, 0x1, P3 ;  /* 0x000000611b197211 */ /* 0x080fe200018f0eff */
[----:B------:R1:W-:Y:S01]  /*13240*/  STG.E.U16 desc[UR6][R98.64], R13 ;  /* 0x0000000d62007986 */ /* 0x0003e2000c101506 */
[-C--:B------:R-:W-:Y:S01]  /*13250*/  LEA.HI.X.SX32 R3, R141, R97.reuse, 0x1, P5 ;  /* 0x000000618d037211 */ /* 0x080fe200028f0eff */
[----:B------:R-:W5:Y:S01]  /*13260*/  LDC R153, c[0x0][0x278] ;  /* 0x00009e00ff997b82 */ /* 0x000f620000000800 */
[----:B------:R-:W-:Y:S01]  /*13270*/  LEA.HI.X.SX32 R141, R143, R97, 0x1, P6 ;  /* 0x000000618f8d7211 */ /* 0x000fe200030f0eff */
[----:B------:R-:W-:Y:S01]  /*13280*/  IMAD R143, R144, 0xc, RZ ;  /* 0x0000000c908f7824 */ /* 0x000fe200078e02ff */
[----:B------:R-:W-:Y:S01]  /*13290*/  PRMT R148, R14, 0x7632, R148 ;  /* 0x000076320e947816 */ /* 0x000fe20000000094 */
[----:B------:R4:W-:Y:S03]  /*132a0*/  STG.E.U16 desc[UR6][R24.64], R146 ;  /* 0x0000009218007986 */ /* 0x0009e6000c101506 */
[----:B------:R-:W-:Y:S01]  /*132b0*/  IADD3 R12, P5, R143, R96, RZ ;  /* 0x000000608f0c7210 */ /* 0x000fe20007fbe0ff */
[----:B------:R0:W-:Y:S01]  /*132c0*/  STG.E.U16 desc[UR6][R2.64], R14 ;  /* 0x0000000e02007986 */ /* 0x0001e2000c101506 */
[----:B------:R-:W-:-:S02]  /*132d0*/  IMAD R27, R144, 0x7, RZ ;  /* 0x00000007901b7824 */ /* 0x000fc400078e02ff */
[----:B------:R-:W-:Y:S01]  /*132e0*/  IMAD R151, R0, 0x12, RZ ;  /* 0x0000001200977824 */ /* 0x000fe200078e02ff */
[----:B-1----:R-:W-:Y:S01]  /*132f0*/  LEA.HI.X.SX32 R13, R145, R97, 0x1, P5 ;  /* 0x00000061910d7211 */ /* 0x002fe200028f0eff */
[----:B------:R1:W-:Y:S01]  /*13300*/  STG.E.U16 desc[UR6][R140.64], R148 ;  /* 0x000000948c007986 */ /* 0x0003e2000c101506 */
[----:B------:R-:W-:Y:S01]  /*13310*/  SHF.L.U32 R99, R144, 0x3, RZ ;  /* 0x0000000390637819 */ /* 0x000fe200000006ff */
[----:B------:R-:W5:Y:S01]  /*13320*/  LDC R0, c[0x0][0x278] ;  /* 0x00009e00ff007b82 */ /* 0x000f620000000800 */
[-C--:B----4-:R-:W-:Y:S02]  /*13330*/  LEA R24, P5, R157, R96.reuse, 0x4 ;  /* 0x000000609d187211 */ /* 0x090fe400078a20ff */
[----:B0-----:R-:W-:-:S05]  /*13340*/  IADD3 R2, P3, R149, R96, RZ ;  /* 0x0000006095027210 */ /* 0x001fca0007f7e0ff */
[----:B------:R-:W0:Y:S01]  /*13350*/  LDC R157, c[0x0][0x278] ;  /* 0x00009e00ff9d7b82 */ /* 0x000e220000000800 */
[----:B------:R-:W-:Y:S01]  /*13360*/  LEA.HI.X.SX32 R3, R27, R97, 0x1, P3 ;  /* 0x000000611b037211 */ /* 0x000fe200018f0eff */
[----:B-1----:R-:W-:Y:S01]  /*13370*/  IMAD R141, R144, 0x9, RZ ;  /* 0x00000009908d7824 */ /* 0x002fe200078e02ff */
[----:B------:R-:W-:Y:S02]  /*13380*/  IADD3 R98, P6, R151, R96, RZ ;  /* 0x0000006097627210 */ /* 0x000fe40007fde0ff */
[----:B------:R-:W-:-:S03]  /*13390*/  PRMT R14, R15, 0x7632, R14 ;  /* 0x000076320f0e7816 */ /* 0x000fc6000000000e */
[----:B------:R-:W1:Y:S01]  /*133a0*/  LDC R27, c[0x0][0x278] ;  /* 0x00009e00ff1b7b82 */ /* 0x000e620000000800 */
[-C--:B------:R-:W-:Y:S02]  /*133b0*/  LEA.HI.X.SX32 R25, R99, R97.reuse, 0x1, P5 ;  /* 0x0000006163197211 */ /* 0x080fe400028f0eff */
[----:B------:R-:W-:Y:S02]  /*133c0*/  LEA.HI.X.SX32 R99, R141, R97, 0x1, P6 ;  /* 0x000000618d637211 */ /* 0x000fe400030f0eff */
[----:B------:R-:W-:Y:S01]  /*133d0*/  PRMT R140, R16, 0x7632, R140 ;  /* 0x00007632108c7816 */ /* 0x000fe2000000008c */
[----:B------:R-:W-:Y:S01]  /*133e0*/  STG.E.U16 desc[UR6][R12.64], R15 ;  /* 0x0000000f0c007986 */ /* 0x000fe2000c101506 */
[----:B------:R-:W-:Y:S01]  /*133f0*/  IMAD R145, R142, 0x14, RZ ;  /* 0x000000148e917824 */ /* 0x000fe200078e02ff */
[----:B------:R-:W4:Y:S02]  /*13400*/  LDC R141, c[0x0][0x278] ;  /* 0x00009e00ff8d7b82 */ /* 0x000f240000000800 */
[----:B------:R5:W-:Y:S04]  /*13410*/  STG.E.U16 desc[UR6][R2.64], R14 ;  /* 0x0000000e02007986 */ /* 0x000be8000c101506 */
[----:B------:R-:W-:Y:S01]  /*13420*/  STG.E.U16 desc[UR6][R24.64], R16 ;  /* 0x0000001018007986 */ /* 0x000fe2000c101506 */
[----:B-----5:R-:W-:Y:S01]  /*13430*/  IMAD R153, R153, 0x16, RZ ;  /* 0x0000001699997824 */ /* 0x020fe200078e02ff */
[----:B------:R-:W5:Y:S02]  /*13440*/  LDC R142, c[0x0][0x278] ;  /* 0x00009e00ff8e7b82 */ /* 0x000f640000000800 */
[----:B------:R0:W-:Y:S01]  /*13450*/  STG.E.U16 desc[UR6][R98.64], R140 ;  /* 0x0000008c62007986 */ /* 0x0001e2000c101506 */
[----:B------:R-:W-:-:S05]  /*13460*/  IADD3 R2, P3, R145, R96, RZ ;  /* 0x0000006091027210 */ /* 0x000fca0007f7e0ff */
[----:B------:R-:W2:Y:S08]  /*13470*/  LDC R146, c[0x0][0x278] ;  /* 0x00009e00ff927b82 */ /* 0x000eb00000000800 */
[----:B0-----:R-:W0:Y:S01]  /*13480*/  LDC R99, c[0x0][0x278] ;  /* 0x00009e00ff637b82 */ /* 0x001e220000000800 */
[----:B------:R-:W-:-:S07]  /*13490*/  LEA.HI.X.SX32 R3, R147, R97, 0x1, P3 ;  /* 0x0000006193037211 */ /* 0x000fce00018f0eff */
[----:B------:R-:W4:Y:S01]  /*134a0*/  LDC R16, c[0x0][0x278] ;  /* 0x00009e00ff107b82 */ /* 0x000f220000000800 */
[----:B------:R-:W-:Y:S01]  /*134b0*/  IMAD R13, R144, 0xb, RZ ;  /* 0x0000000b900d7824 */ /* 0x000fe200078e02ff */
[-C--:B------:R-:W-:Y:S01]  /*134c0*/  IADD3 R12, P5, R153, R96.reuse, RZ ;  /* 0x00000060990c7210 */ /* 0x080fe20007fbe0ff */
[----:B------:R-:W-:Y:S01]  /*134d0*/  IMAD R157, R157, 0x1a, RZ ;  /* 0x0000001a9d9d7824 */ /* 0x000fe200078e02ff */
[----:B------:R-:W-:-:S04]  /*134e0*/  IADD3 R14, P6, R155, R96, RZ ;  /* 0x000000609b0e7210 */ /* 0x000fc80007fde0ff */
[----:B------:R-:W2:Y:S01]  /*134f0*/  LDC R140, c[0x0][0x278] ;  /* 0x00009e00ff8c7b82 */ /* 0x000ea20000000800 */
[----:B------:R-:W-:Y:S01]  /*13500*/  PRMT R24, R17, 0x7632, R24 ;  /* 0x0000763211187816 */ /* 0x000fe20000000018 */
[----:B------:R1:W-:Y:S01]  /*13510*/  STG.E.U16 desc[UR6][R2.64], R17 ;  /* 0x0000001102007986 */ /* 0x0003e2000c101506 */
[-C--:B------:R-:W-:Y:S02]  /*13520*/  LEA.HI.X.SX32 R13, R13, R97.reuse, 0x1, P5 ;  /* 0x000000610d0d7211 */ /* 0x080fe400028f0eff */
[----:B------:R-:W-:Y:S02]  /*13530*/  LEA.HI.X.SX32 R15, R143, R97, 0x1, P6 ;  /* 0x000000618f0f7211 */ /* 0x000fe400030f0eff */
[----:B------:R-:W-:Y:S01]  /*13540*/  PRMT R25, R18, 0x7632, R25 ;  /* 0x0000763212197816 */ /* 0x000fe20000000019 */
[----:B------:R5:W-:Y:S01]  /*13550*/  STG.E.U16 desc[UR6][R12.64], R24 ;  /* 0x000000180c007986 */ /* 0x000be2000c101506 */
[----:B------:R-:W3:Y:S01]  /*13560*/  LDC R143, c[0x0][0x278] ;  /* 0x00009e00ff8f7b82 */ /* 0x000ee20000000800 */
[----:B-1----:R-:W-:Y:S01]  /*13570*/  SHF.L.U32 R17, R27, 0x4, RZ ;  /* 0x000000041b117819 */ /* 0x002fe200000006ff */
[----:B------:R-:W-:Y:S01]  /*13580*/  IMAD R3, R144, 0xd, RZ ;  /* 0x0000000d90037824 */ /* 0x000fe200078e02ff */
[----:B------:R-:W-:-:S05]  /*13590*/  IADD3 R2, P5, R157, R96, RZ ;  /* 0x000000609d027210 */ /* 0x000fca0007fbe0ff */
[----:B------:R-:W1:Y:S01]  /*135a0*/  LDC R27, c[0x0][0x278] ;  /* 0x00009e00ff1b7b82 */ /* 0x000e620000000800 */
[----:B------:R0:W-:Y:S01]  /*135b0*/  STG.E.U16 desc[UR6][R14.64], R18 ;  /* 0x000000120e007986 */ /* 0x0001e2000c101506 */
[----:B------:R-:W-:Y:S01]  /*135c0*/  LEA.HI.X.SX32 R3, R3, R97, 0x1, P5 ;  /* 0x0000006103037211 */ /* 0x000fe200028f0eff */
[----:B-----5:R-:W-:-:S05]  /*135d0*/  IMAD R13, R0, 0xf, RZ ;  /* 0x0000000f000d7824 */ /* 0x020fca00078e02ff */
[----:B------:R-:W5:Y:S01]  /*135e0*/  LDC R144, c[0x0][0x278] ;  /* 0x00009e00ff907b82 */ /* 0x000f620000000800 */
[-C--:B------:R-:W-:Y:S01]  /*135f0*/  IADD3 R24, P5, R161, R96.reuse, RZ ;  /* 0x00000060a1187210 */ /* 0x080fe20007fbe0ff */
[----:B------:R4:W-:Y:S01]  /*13600*/  STG.E.U16 desc[UR6][R2.64], R25 ;  /* 0x0000001902007986 */ /* 0x0009e2000c101506 */
[-C--:B0-----:R-:W-:Y:S02]  /*13610*/  LEA R98, P6, R99, R96.reuse, 0x5 ;  /* 0x0000006063627211 */ /* 0x081fe400078c28ff */
[----:B------:R-:W-:-:S03]  /*13620*/  IADD3 R14, P3, R159, R96, RZ ;  /* 0x000000609f0e7210 */ /* 0x000fc60007f7e0ff */
[----:B------:R-:W0:Y:S01]  /*13630*/  LDC R0, c[0x0][0x278] ;  /* 0x00009e00ff007b82 */ /* 0x000e220000000800 */
[-C--:B------:R-:W-:Y:S02]  /*13640*/  LEA.HI.X.SX32 R15, R149, R97.reuse, 0x1, P3 ;  /* 0x00000061950f7211 */ /* 0x080fe400018f0eff */
[----:B------:R-:W-:Y:S02]  /*13650*/  PRMT R12, R19, 0x7632, R12 ;  /* 0x00007632130c7816 */ /* 0x000fe4000000000c */
[-C--:B----4-:R-:W-:Y:S01]  /*13660*/  LEA.HI.X.SX32 R25, R13, R97.reuse, 0x1, P5 ;  /* 0x000000610d197211 */ /* 0x090fe200028f0eff */
[----:B------:R-:W-:Y:S02]  /*13670*/  IMAD R3, R16, 0x11, RZ ;  /* 0x0000001110037824 */ /* 0x000fe400078e02ff */
[----:B------:R-:W4:Y:S01]  /*13680*/  LDC R147, c[0x0][0x278] ;  /* 0x00009e00ff937b82 */ /* 0x000f220000000800 */
[----:B------:R-:W-:Y:S01]  /*13690*/  IMAD R13, R141, 0x24, RZ ;  /* 0x000000248d0d7824 */ /* 0x000fe200078e02ff */
[----:B------:R-:W-:Y:S01]  /*136a0*/  LEA.HI.X.SX32 R99, R17, R97, 0x1, P6 ;  /* 0x0000006111637211 */ /* 0x000fe200030f0eff */
[----:B------:R-:W-:Y:S01]  /*136b0*/  IMAD R17, R142, 0x26, RZ ;  /* 0x000000268e117824 */ /* 0x000fe200078e02ff */
[----:B------:R2:W-:Y:S04]  /*136c0*/  STG.E.U16 desc[UR6][R14.64], R19 ;  /* 0x000000130e007986 */ /* 0x0005e8000c101506 */
[----:B------:R-:W0:Y:S01]  /*136d0*/  LDC R16, c[0x0][0x278] ;  /* 0x00009e00ff107b82 */ /* 0x000e220000000800 */
[----:B------:R-:W-:Y:S01]  /*136e0*/  STG.E.U16 desc[UR6][R24.64], R12 ;  /* 0x0000000c18007986 */ /* 0x000fe2000c101506 */
[----:B------:R-:W-:-:S02]  /*136f0*/  IADD3 R2, P3, R163, R96, RZ ;  /* 0x00000060a3027210 */ /* 0x000fc40007f7e0ff */
[-C--:B------:R-:W-:Y:S01]  /*13700*/  IADD3 R18, P6, R17, R96.reuse, RZ ;  /* 0x0000006011127210 */ /* 0x080fe20007fde0ff */
[----:B------:R3:W-:Y:S01]  /*13710*/  STG.E.U16 desc[UR6][R98.64], R8 ;  /* 0x0000000862007986 */ /* 0x0007e2000c101506 */
[----:B--2---:R-:W-:Y:S01]  /*13720*/  IADD3 R14, P5, R13, R96, RZ ;  /* 0x000000600d0e7210 */ /* 0x004fe20007fbe0ff */
[----:B------:R-:W-:Y:S01]  /*13730*/  IMAD R19, R140, 0x13, RZ ;  /* 0x000000138c137824 */ /* 0x000fe200078e02ff */
[-C--:B------:R-:W-:Y:S01]  /*13740*/  LEA.HI.X.SX32 R3, R3, R97.reuse, 0x1, P3 ;  /* 0x0000006103037211 */ /* 0x080fe200018f0eff */
[----:B-1----:R-:W-:Y:S01]  /*13750*/  IMAD R27, R27, 0x28, RZ ;  /* 0x000000281b1b7824 */ /* 0x002fe200078e02ff */
[----:B------:R-:W1:Y:S01]  /*13760*/  LDC R149, c[0x0][0x278] ;  /* 0x00009e00ff957b82 */ /* 0x000e620000000800 */
[-C--:B------:R-:W-:Y:S02]  /*13770*/  LEA.HI.X.SX32 R15, R151, R97.reuse, 0x1, P5 ;  /* 0x00000061970f7211 */ /* 0x080fe400028f0eff */
[----:B------:R-:W-:Y:S02]  /*13780*/  LEA.HI.X.SX32 R19, R19, R97, 0x1, P6 ;  /* 0x0000006113137211 */ /* 0x000fe400030f0eff */
[----:B---3--:R-:W-:-:S03]  /*13790*/  PRMT R8, R8, 0x7632, R8 ;  /* 0x0000763208087816 */ /* 0x008fc60000000008 */
[----:B------:R-:W2:Y:S01]  /*137a0*/  LDC R24, c[0x0][0x278] ;  /* 0x00009e00ff187b82 */ /* 0x000ea20000000800 */
[----:B------:R-:W-:Y:S01]  /*137b0*/  PRMT R25, R9, 0x7632, R25 ;  /* 0x0000763209197816 */ /* 0x000fe20000000019 */
[----:B------:R3:W-:Y:S01]  /*137c0*/  STG.E.U16 desc[UR6][R2.64], R8 ;  /* 0x0000000802007986 */ /* 0x0007e2000c101506 */
[----:B-----5:R-:W-:-:S05]  /*137d0*/  IMAD R99, R144, 0x2a, RZ ;  /* 0x0000002a90637824 */ /* 0x020fca00078e02ff */
[----:B------:R-:W5:Y:S01]  /*137e0*/  LDC R151, c[0x0][0x278] ;  /* 0x00009e00ff977b82 */ /* 0x000f620000000800 */
[----:B------:R-:W-:Y:S01]  /*137f0*/  STG.E.U16 desc[UR6][R14.64], R9 ;  /* 0x000000090e007986 */ /* 0x000fe2000c101506 */
[----:B------:R-:W-:-:S03]  /*13800*/  IMAD R143, R143, 0x15, RZ ;  /* 0x000000158f8f7824 */ /* 0x000fc600078e02ff */
[----:B------:R0:W-:Y:S01]  /*13810*/  STG.E.U16 desc[UR6][R18.64], R25 ;  /* 0x0000001912007986 */ /* 0x0001e2000c101506 */
[-C--:B---3--:R-:W-:Y:S02]  /*13820*/  IADD3 R2, P5, R27, R96.reuse, RZ ;  /* 0x000000601b027210 */ /* 0x088fe40007fbe0ff */
[----:B------:R-:W3:Y:S01]  /*13830*/  LDC R12, c[0x0][0x278] ;  /* 0x00009e00ff0c7b82 */ /* 0x000ee20000000800 */
[----:B------:R-:W-:Y:S01]  /*13840*/  IADD3 R8, P3, R99, R96, RZ ;  /* 0x0000006063087210 */ /* 0x000fe20007f7e0ff */
[----:B----4-:R-:W-:Y:S01]  /*13850*/  IMAD R141, R147, 0x2e, RZ ;  /* 0x0000002e938d7824 */ /* 0x010fe200078e02ff */
[----:B------:R-:W-:-:S05]  /*13860*/  LEA.HI.X.SX32 R3, R145, R97, 0x1, P5 ;  /* 0x0000006191037211 */ /* 0x000fca00028f0eff */
[----:B------:R-:W4:Y:S01]  /*13870*/  LDC R98, c[0x0][0x278] ;  /* 0x00009e00ff627b82 */ /* 0x000f220000000800 */
[----:B0-----:R-:W-:Y:S02]  /*13880*/  IMAD R25, R146, 0x2c, RZ ;  /* 0x0000002c92197824 */ /* 0x001fe400078e02ff */
[----:B------:R-:W-:Y:S01]  /*13890*/  IMAD R19, R0, 0x17, RZ ;  /* 0x0000001700137824 */ /* 0x000fe200078e02ff */
[-C--:B------:R-:W-:Y:S02]  /*138a0*/  LEA.HI.X.SX32 R9, R143, R97.reuse, 0x1, P3 ;  /* 0x000000618f097211 */ /* 0x080fe400018f0eff */
[----:B------:R-:W-:Y:S02]  /*138b0*/  IADD3 R14, P5, R25, R96, RZ ;  /* 0x00000060190e7210 */ /* 0x000fe40007fbe0ff */
[----:B------:R-:W0:Y:S01]  /*138c0*/  LDC R0, c[0x0][0x278] ;  /* 0x00009e00ff007b82 */ /* 0x000e220000000800 */
[----:B------:R-:W-:Y:S01]  /*138d0*/  IMAD R143, R16, 0x30, RZ ;  /* 0x00000030108f7824 */ /* 0x000fe200078e02ff */
[----:B------:R1:W-:Y:S01]  /*138e0*/  STG.E.U16 desc[UR6][R2.64], R10 ;  /* 0x0000000a02007986 */ /* 0x0003e2000c101506 */
[----:B------:R-:W-:-:S02]  /*138f0*/  LEA.HI.X.SX32 R15, R153, R97, 0x1, P5 ;  /* 0x00000061990f7211 */ /* 0x000fc400028f0eff */
[----:B------:R-:W-:-:S03]  /*13900*/  IADD3 R18, P6, R141, R96, RZ ;  /* 0x000000608d127210 */ /* 0x000fc60007fde0ff */
[----:B------:R-:W0:Y:S01]  /*13910*/  LDC R153, c[0x0][0x278] ;  /* 0x00009e00ff997b82 */ /* 0x000e220000000800 */
[----:B--2---:R-:W-:Y:S01]  /*13920*/  IMAD R145, R24, 0x32, RZ ;  /* 0x0000003218917824 */ /* 0x004fe200078e02ff */
[----:B------:R-:W-:Y:S02]  /*13930*/  LEA.HI.X.SX32 R19, R19, R97, 0x1, P6 ;  /* 0x0000006113137211 */ /* 0x000fe400030f0eff */
[----:B-1----:R-:W-:Y:S02]  /*13940*/  PRMT R3, R10, 0x7632, R3 ;  /* 0x000076320a037816 */ /* 0x002fe40000000003 */
[----:B------:R-:W-:Y:S02]  /*13950*/  IADD3 R2, P5, R143, R96, RZ ;  /* 0x000000608f027210 */ /* 0x000fe40007fbe0ff */
[----:B------:R-:W1:Y:S01]  /*13960*/  LDC R16, c[0x0][0x278] ;  /* 0x00009e00ff107b82 */ /* 0x000e620000000800 */
[----:B------:R-:W-:Y:S01]  /*13970*/  PRMT R142, R11, 0x7632, R142 ;  /* 0x000076320b8e7816 */ /* 0x000fe2000000008e */
[----:B------:R2:W-:Y:S01]  /*13980*/  STG.E.U16 desc[UR6][R8.64], R3 ;  /* 0x0000000308007986 */ /* 0x0005e2000c101506 */
[----:B-----5:R-:W-:-:S05]  /*13990*/  IMAD R151, R151, 0x19, RZ ;  /* 0x0000001997977824 */ /* 0x020fca00078e02ff */
[----:B------:R-:W5:Y:S01]  /*139a0*/  LDC R140, c[0x0][0x278] ;  /* 0x00009e00ff8c7b82 */ /* 0x000f620000000800 */
[----:B------:R3:W-:Y:S01]  /*139b0*/  STG.E.U16 desc[UR6][R14.64], R11 ;  /* 0x0000000b0e007986 */ /* 0x0007e2000c101506 */
[----:B--2---:R-:W-:-:S03]  /*139c0*/  LEA.HI.X.SX32 R3, R155, R97, 0x1, P5 ;  /* 0x000000619b037211 */ /* 0x004fc600028f0eff */
[----:B------:R-:W-:Y:S01]  /*139d0*/  STG.E.U16 desc[UR6][R18.64], R142 ;  /* 0x0000008e12007986 */ /* 0x000fe2000c101506 */
[----:B------:R-:W-:Y:S02]  /*139e0*/  IADD3 R8, P3, R145, R96, RZ ;  /* 0x0000006091087210 */ /* 0x000fe40007f7e0ff */
[----:B------:R-:W2:Y:S01]  /*139f0*/  LDC R24, c[0x0][0x278] ;  /* 0x00009e00ff187b82 */ /* 0x000ea20000000800 */
[----:B------:R4:W-:Y:S01]  /*13a00*/  STG.E.U16 desc[UR6][R2.64], R32 ;  /* 0x0000002002007986 */ /* 0x0009e2000c101506 */
[----:B------:R-:W-:Y:S01]  /*13a10*/  LEA.HI.X.SX32 R9, R151, R97, 0x1, P3 ;  /* 0x0000006197097211 */ /* 0x000fe200018f0eff */
[----:B---3--:R-:W-:-:S05]  /*13a20*/  IMAD R15, R12, 0x1b, RZ ;  /* 0x0000001b0c0f7824 */ /* 0x008fca00078e02ff */
[----:B------:R-:W3:Y:S01]  /*13a30*/  LDC R12, c[0x0][0x278] ;  /* 0x00009e00ff0c7b82 */ /* 0x000ee20000000800 */
[----:B----4-:R-:W-:-:S07]  /*13a40*/  PRMT R3, R32, 0x7632, R3 ;  /* 0x0000763220037816 */ /* 0x010fce0000000003 */
[----:B------:R-:W4:Y:S01]  /*13a50*/  LDC R18, c[0x0][0x278] ;  /* 0x00009e00ff127b82 */ /* 0x000f220000000800 */
[----:B------:R-:W-:Y:S01]  /*13a60*/  IMAD R149, R149, 0x34, RZ ;  /* 0x0000003495957824 */ /* 0x000fe200078e02ff */
[----:B------:R0:W-:Y:S01]  /*13a70*/  STG.E.U16 desc[UR6][R8.64], R3 ;  /* 0x0000000308007986 */ /* 0x0001e2000c101506 */
[----:B------:R-:W-:-:S05]  /*13a80*/  IMAD R147, R98, 0x36, RZ ;  /* 0x0000003662937824 */ /* 0x000fca00078e02ff */
[----:B------:R-:W2:Y:S01]  /*13a90*/  LDC R19, c[0x0][0x278] ;  /* 0x00009e00ff137b82 */ /* 0x000ea20000000800 */
[----:B------:R-:W-:Y:S01]  /*13aa0*/  IADD3 R10, P5, R149, R96, RZ ;  /* 0x00000060950a7210 */ /* 0x000fe20007fbe0ff */
[----:B0-----:R-:W-:-:S06]  /*13ab0*/  IMAD R9, R0, 0x1d, RZ ;  /* 0x0000001d00097824 */ /* 0x001fcc00078e02ff */
[----:B------:R-:W0:Y:S01]  /*13ac0*/  LDC R151, c[0x0][0x278] ;  /* 0x00009e00ff977b82 */ /* 0x000e220000000800 */
[----:B------:R-:W-:-:S07]  /*13ad0*/  IMAD R153, R153, 0x38, RZ ;  /* 0x0000003899997824 */ /* 0x000fce00078e02ff */
[----:B------:R-:W0:Y:S01]  /*13ae0*/  LDC R0, c[0x0][0x278] ;  /* 0x00009e00ff007b82 */ /* 0x000e220000000800 */
[-C--:B------:R-:W-:Y:S01]  /*13af0*/  IADD3 R14, P6, R147, R96.reuse, RZ ;  /* 0x00000060930e7210 */ /* 0x080fe20007fde0ff */
[----:B-1----:R-:W-:Y:S01]  /*13b00*/  IMAD R155, R16, 0x3a, RZ ;  /* 0x0000003a109b7824 */ /* 0x002fe200078e02ff */
[-C--:B------:R-:W-:Y:S01]  /*13b10*/  LEA.HI.X.SX32 R11, R157, R97.reuse, 0x1, P5 ;  /* 0x000000619d0b7211 */ /* 0x080fe200028f0eff */
[----:B-----5:R-:W-:Y:S01]  /*13b20*/  IMAD R157, R140, 0x3c, RZ ;  /* 0x0000003c8c9d7824 */ /* 0x020fe200078e02ff */
[-C--:B------:R-:W-:Y:S02]  /*13b30*/  IADD3 R2, P3, R153, R96.reuse, RZ ;  /* 0x0000006099027210 */ /* 0x080fe40007f7e0ff */
[----:B------:R-:W-:Y:S01]  /*13b40*/  LEA.HI.X.SX32 R15, R15, R97, 0x1, P6 ;  /* 0x000000610f0f7211 */ /* 0x000fe200030f0eff */
[----:B------:R-:W1:Y:S01]  /*13b50*/  LDC R32, c[0x0][0x278] ;  /* 0x00009e00ff207b82 */ /* 0x000e620000000800 */
[----:B------:R-:W-:Y:S01]  /*13b60*/  PRMT R98, R33, 0x7632, R98 ;  /* 0x0000763221627816 */ /* 0x000fe20000000062 */
[----:B------:R5:W-:Y:S01]  /*13b70*/  STG.E.U16 desc[UR6][R10.64], R33 ;  /* 0x000000210a007986 */ /* 0x000be2000c101506 */
[----:B------:R-:W-:-:S02]  /*13b80*/  IADD3 R8, P5, R155, R96, RZ ;  /* 0x000000609b087210 */ /* 0x000fc40007fbe0ff */
[-C--:B------:R-:W-:Y:S01]  /*13b90*/  LEA.HI.X.SX32 R3, R159, R97.reuse, 0x1, P3 ;  /* 0x000000619f037211 */ /* 0x080fe200018f0eff */
[----:B----4-:R-:W-:Y:S01]  /*13ba0*/  IMAD R159, R18, 0x3e, RZ ;  /* 0x0000003e129f7824 */ /* 0x010fe200078e02ff */
[----:B------:R4:W-:Y:S01]  /*13bb0*/  STG.E.U16 desc[UR6][R14.64], R98 ;  /* 0x000000620e007986 */ /* 0x0009e2000c101506 */
[-C--:B------:R-:W-:Y:S01]  /*13bc0*/  LEA.HI.X.SX32 R9, R9, R97.reuse, 0x1, P5 ;  /* 0x0000006109097211 */ /* 0x080fe200028f0eff */
[----:B--2---:R-:W-:Y:S01]  /*13bd0*/  IMAD.SHL.U32 R19, R19, 0x20, RZ ;  /* 0x0000002013137824 */ /* 0x004fe200078e00ff */
[----:B------:R-:W2:Y:S01]  /*13be0*/  LDC R16, c[0x0][0x278] ;  /* 0x00009e00ff107b82 */ /* 0x000ea20000000800 */
[----:B-----5:R-:W-:Y:S01]  /*13bf0*/  IADD3 R10, P6, R157, R96, RZ ;  /* 0x000000609d0a7210 */ /* 0x020fe20007fde0ff */
[----:B------:R5:W-:Y:S03]  /*13c00*/  STG.E.U16 desc[UR6][R2.64], R34 ;  /* 0x0000002202007986 */ /* 0x000be6000c101506 */
[----:B------:R-:W-:-:S03]  /*13c10*/  LEA.HI.X.SX32 R11, R161, R97, 0x1, P6 ;  /* 0x00000061a10b7211 */ /* 0x000fc600030f0eff */
[----:B------:R-:W2:Y:S01]  /*13c20*/  LDC R33, c[0x0][0x278] ;  /* 0x00009e00ff217b82 */ /* 0x000ea20000000800 */
[----:B----4-:R-:W-:Y:S01]  /*13c30*/  PRMT R98, R34, 0x7632, R98 ;  /* 0x0000763222627816 */ /* 0x010fe20000000062 */
[----:B---3--:R-:W-:Y:S02]  /*13c40*/  IMAD R15, R12, 0x1f, RZ ;  /* 0x0000001f0c0f7824 */ /* 0x008fe400078e02ff */
[----:B------:R-:W-:Y:S02]  /*13c50*/  IMAD R161, R24, 0x42, RZ ;  /* 0x0000004218a17824 */ /* 0x000fe400078e02ff */
[----:B------:R0:W-:Y:S01]  /*13c60*/  STG.E.U16 desc[UR6][R8.64], R98 ;  /* 0x0000006208007986 */ /* 0x0001e2000c101506 */
[----:B-----5:R-:W-:Y:S01]  /*13c70*/  IADD3 R2, P5, R159, R96, RZ ;  /* 0x000000609f027210 */ /* 0x020fe20007fbe0ff */
[----:B------:R-:W3:Y:S02]  /*13c80*/  LDC R14, c[0x0][0x278] ;  /* 0x00009e00ff0e7b82 */ /* 0x000ee40000000800 */
[----:B------:R4:W-:Y:S01]  /*13c90*/  STG.E.U16 desc[UR6][R10.64], R35 ;  /* 0x000000230a007986 */ /* 0x0009e2000c101506 */
[----:B------:R-:W-:-:S02]  /*13ca0*/  LEA.HI.X.SX32 R3, R15, R97, 0x1, P5 ;  /* 0x000000610f037211 */ /* 0x000fc400028f0eff */
[----:B------:R-:W-:-:S03]  /*13cb0*/  PRMT R140, R35, 0x7632, R140 ;  /* 0x00007632238c7816 */ /* 0x000fc6000000008c */
[----:B------:R-:W5:Y:S01]  /*13cc0*/  LDC R24, c[0x0][0x278] ;  /* 0x00009e00ff187b82 */ /* 0x000f620000000800 */
[-C--:B0-----:R-:W-:Y:S01]  /*13cd0*/  LEA R8, P3, R151, R96.reuse, 0x6 ;  /* 0x0000006097087211 */ /* 0x081fe200078630ff */
[----:B----4-:R-:W-:Y:S01]  /*13ce0*/  IMAD R11, R0, 0x21, RZ ;  /* 0x00000021000b7824 */ /* 0x010fe200078e02ff */
[-C--:B------:R-:W-:Y:S02]  /*13cf0*/  IADD3 R10, P5, R161, R96.reuse, RZ ;  /* 0x00000060a10a7210 */ /* 0x080fe40007fbe0ff */
[-C--:B------:R-:W-:Y:S01]  /*13d00*/  LEA.HI.X.SX32 R9, R19, R97.reuse, 0x1, P3 ;  /* 0x0000006113097211 */ /* 0x080fe200018f0eff */
[----:B------:R-:W-:Y:S01]  /*13d10*/  STG.E.U16 desc[UR6][R2.64], R140 ;  /* 0x0000008c02007986 */ /* 0x000fe2000c101506 */
[----:B------:R-:W-:Y:S01]  /*13d20*/  LEA.HI.X.SX32 R11, R11, R97, 0x1, P5 ;  /* 0x000000610b0b7211 */ /* 0x000fe200028f0eff */
[----:B------:R-:W0:Y:S01]  /*13d30*/  LDC R34, c[0x0][0x278] ;  /* 0x00009e00ff227b82 */ /* 0x000e220000000800 */
[----:B------:R-:W-:Y:S01]  /*13d40*/  PRMT R0, R100, 0x7632, R0 ;  /* 0x0000763264007816 */ /* 0x000fe20000000000 */
[----:B------:R-:W-:Y:S04]  /*13d50*/  STG.E.U16 desc[UR6][R8.64], R100 ;  /* 0x0000006408007986 */ /* 0x000fe8000c101506 */
[----:B------:R4:W-:Y:S02]  /*13d60*/  STG.E.U16 desc[UR6][R10.64], R0 ;  /* 0x000000000a007986 */ /* 0x0009e4000c101506 */
[----:B------:R-:W0:Y:S01]  /*13d70*/  LDC R98, c[0x0][0x278] ;  /* 0x00009e00ff627b82 */ /* 0x000e220000000800 */
[----:B------:R-:W-:Y:S01]  /*13d80*/  IADD3 R18, P6, R167, R96, RZ ;  /* 0x00000060a7127210 */ /* 0x000fe20007fde0ff */
[----:B-1----:R-:W-:-:S06]  /*13d90*/  IMAD R15, R32, 0x48, RZ ;  /* 0x00000048200f7824 */ /* 0x002fcc00078e02ff */
[----:B------:R-:W1:Y:S08]  /*13da0*/  LDC R35, c[0x0][0x278] ;  /* 0x00009e00ff237b82 */ /* 0x000e700000000800 */
[----:B----4-:R-:W4:Y:S01]  /*13db0*/  LDC R0, c[0x0][0x278] ;  /* 0x00009e00ff007b82 */ /* 0x010f220000000800 */
[----:B------:R-:W-:Y:S01]  /*13dc0*/  LEA.HI.X.SX32 R19, R163, R97, 0x1, P6 ;  /* 0x00000061a3137211 */ /* 0x000fe200030f0eff */
[----:B---3--:R-:W-:Y:S01]  /*13dd0*/  IMAD R9, R14, 0x23, RZ ;  /* 0x000000230e097824 */ /* 0x008fe200078e02ff */
[----:B------:R-:W-:-:S05]  /*13de0*/  IADD3 R8, P3, R173, R96, RZ ;  /* 0x00000060ad087210 */ /* 0x000fca0007f7e0ff */
[----:B------:R-:W3:Y:S01]  /*13df0*/  LDC R2, c[0x0][0x278] ;  /* 0x00009e00ff027b82 */ /* 0x000ee20000000800 */
[----:B------:R5:W-:Y:S07]  /*13e00*/  STG.E.U16 desc[UR6][R18.64], R101 ;  /* 0x0000006512007986 */ /* 0x000bee000c101506 */
[----:B------:R-:W3:Y:S01]  /*13e10*/  LDC R10, c[0x0][0x278] ;  /* 0x00009e00ff0a7b82 */ /* 0x000ee20000000800 */
[----:B--2---:R-:W-:Y:S01]  /*13e20*/  IMAD R3, R33, 0x4a, RZ ;  /* 0x0000004a21037824 */ /* 0x004fe200078e02ff */
[----:B------:R-:W-:-:S02]  /*13e30*/  LEA.HI.X.SX32 R9, R9, R97, 0x1, P3 ;  /* 0x0000006109097211 */ /* 0x000fc400018f0eff */
[-C--:B------:R-:W-:Y:S02]  /*13e40*/  IADD3 R12, P5, R15, R96.reuse, RZ ;  /* 0x000000600f0c7210 */ /* 0x080fe40007fbe0ff */
[----:B-----5:R-:W-:Y:S01]  /*13e50*/  PRMT R101, R101, 0x7632, R101 ;  /* 0x0000763265657816 */ /* 0x020fe20000000065 */
[----:B------:R-:W-:Y:S01]  /*13e60*/  IMAD R19, R24, 0x4c, RZ ;  /* 0x0000004c18137824 */ /* 0x000fe200078e02ff */
[----:B------:R-:W2:Y:S01]  /*13e70*/  LDC R14, c[0x0][0x278] ;  /* 0x00009e00ff0e7b82 */ /* 0x000ea20000000800 */
[----:B------:R-:W-:Y:S01]  /*13e80*/  IMAD R11, R16, 0x25, RZ ;  /* 0x00000025100b7824 */ /* 0x000fe200078e02ff */
[----:B------:R-:W-:Y:S01]  /*13e90*/  IADD3 R32, P6, R3, R96, RZ ;  /* 0x0000006003207210 */ /* 0x000fe20007fde0ff */
[----:B------:R4:W-:Y:S01]  /*13ea0*/  STG.E.U16 desc[UR6][R8.64], R101 ;  /* 0x0000006508007986 */ /* 0x0009e2000c101506 */
[----:B------:R-:W-:-:S04]  /*13eb0*/  LEA.HI.X.SX32 R13, R13, R97, 0x1, P5 ;  /* 0x000000610d0d7211 */ /* 0x000fc800028f0eff */
[----:B------:R-:W5:Y:S01]  /*13ec0*/  LDC R18, c[0x0][0x278] ;  /* 0x00009e00ff127b82 */ /* 0x000f620000000800 */
[----:B------:R-:W-:Y:S01]  /*13ed0*/  IADD3 R16, P5, R19, R96, RZ ;  /* 0x0000006013107210 */ /* 0x000fe20007fbe0ff */
[----:B------:R1:W-:Y:S01]  /*13ee0*/  STG.E.U16 desc[UR6][R12.64], R102 ;  /* 0x000000660c007986 */ /* 0x0003e2000c101506 */
[----:B------:R-:W-:Y:S01]  /*13ef0*/  LEA.HI.X.SX32 R33, R11, R97, 0x1, P6 ;  /* 0x000000610b217211 */ /* 0x000fe200030f0eff */
[----:B----4-:R-:W-:-:S04]  /*13f00*/  IMAD R101, R0, 0x29, RZ ;  /* 0x0000002900657824 */ /* 0x010fc800078e02ff */
[----:B------:R-:W4:Y:S01]  /*13f10*/  LDC R151, c[0x0][0x278] ;  /* 0x00009e00ff977b82 */ /* 0x000f220000000800 */
[----:B------:R-:W-:Y:S01]  /*13f20*/  PRMT R100, R102, 0x7632, R100 ;  /* 0x0000763266647816 */ /* 0x000fe20000000064 */
[----:B0-----:R-:W-:Y:S01]  /*13f30*/  IMAD R11, R34, 0x4e, RZ ;  /* 0x0000004e220b7824 */ /* 0x001fe200078e02ff */
[----:B------:R-:W-:-:S05]  /*13f40*/  LEA.HI.X.SX32 R17, R17, R97, 0x1, P5 ;  /* 0x0000006111117211 */ /* 0x000fca00028f0eff */
[----:B------:R-:W0:Y:S01]  /*13f50*/  LDC R24, c[0x0][0x278] ;  /* 0x00009e00ff187b82 */ /* 0x000e220000000800 */
[----:B-1----:R-:W-:-:S07]  /*13f60*/  IMAD R13, R98, 0x50, RZ ;  /* 0x00000050620d7824 */ /* 0x002fce00078e02ff */
[----:B------:R-:W1:Y:S01]  /*13f70*/  LDC R0, c[0x0][0x278] ;  /* 0x00009e00ff007b82 */ /* 0x000e620000000800 */
[----:B------:R2:W-:Y:S01]  /*13f80*/  STG.E.U16 desc[UR6][R32.64], R100 ;  /* 0x0000006420007986 */ /* 0x0005e2000c101506 */
[----:B------:R-:W-:-:S06]  /*13f90*/  IMAD R35, R35, 0x27, RZ ;  /* 0x0000002723237824 */ /* 0x000fcc00078e02ff */
[----:B------:R-:W1:Y:S01]  /*13fa0*/  LDC R8, c[0x0][0x278] ;  /* 0x00009e00ff087b82 */ /* 0x000e620000000800 */
[----:B---3--:R-:W-:Y:S01]  /*13fb0*/  IMAD R9, R2, 0x52, RZ ;  /* 0x0000005202097824 */ /* 0x008fe200078e02ff */
[-C--:B------:R-:W-:Y:S01]  /*13fc0*/  IADD3 R34, P5, R13, R96.reuse, RZ ;  /* 0x000000600d227210 */ /* 0x080fe20007fbe0ff */
[----:B------:R3:W-:Y:S01]  /*13fd0*/  STG.E.U16 desc[UR6][R16.64], R103 ;  /* 0x0000006710007986 */ /* 0x0007e2000c101506 */
[----:B------:R-:W-:Y:S02]  /*13fe0*/  PRMT R98, R103, 0x7632, R98 ;  /* 0x0000763267627816 */ /* 0x000fe40000000062 */
[----:B--2---:R-:W-:Y:S02]  /*13ff0*/  IADD3 R32, P3, R11, R96, RZ ;  /* 0x000000600b207210 */ /* 0x004fe40007f7e0ff */
[----:B------:R-:W2:Y:S02]  /*14000*/  LDC R12, c[0x0][0x278] ;  /* 0x00009e00ff0c7b82 */ /* 0x000ea40000000800 */
[----:B------:R-:W-:-:S02]  /*14010*/  LEA.HI.X.SX32 R33, R35, R97, 0x1, P3 ;  /* 0x0000006123217211 */ /* 0x000fc400018f0eff */
[-C--:B------:R-:W-:Y:S01]  /*14020*/  LEA.HI.X.SX32 R35, R27, R97.reuse, 0x1, P5 ;  /* 0x000000611b237211 */ /* 0x080fe200028f0eff */
[----:B---3--:R-:W-:Y:S01]  /*14030*/  IMAD R103, R10, 0x54, RZ ;  /* 0x000000540a677824 */ /* 0x008fe200078e02ff */
[----:B------:R-:W-:Y:S02]  /*14040*/  IADD3 R100, P6, R9, R96, RZ ;  /* 0x0000006009647210 */ /* 0x000fe40007fde0ff */
[----:B------:R-:W3:Y:S01]  /*14050*/  LDC R10, c[0x0][0x278] ;  /* 0x00009e00ff0a7b82 */ /* 0x000ee20000000800 */
[----:B------:R5:W-:Y:S01]  /*14060*/  STG.E.U16 desc[UR6][R32.64], R98 ;  /* 0x0000006220007986 */ /* 0x000be2000c101506 */
[----:B------:R-:W-:Y:S01]  /*14070*/  PRMT R17, R104, 0x7632, R17 ;  /* 0x0000763268117816 */ /* 0x000fe20000000011 */
[----:B------:R-:W-:Y:S01]  /*14080*/  IMAD R27, R14, 0x56, RZ ;  /* 0x000000560e1b7824 */ /* 0x000fe200078e02ff */
[----:B------:R-:W-:Y:S01]  /*14090*/  LEA.HI.X.SX32 R101, R101, R97, 0x1, P6 ;  /* 0x0000006165657211 */ /* 0x000fe200030f0eff */
[----:B------:R0:W-:Y:S03]  /*140a0*/  STG.E.U16 desc[UR6][R34.64], R104 ;  /* 0x0000006822007986 */ /* 0x0001e6000c101506 */
[----:B------:R-:W3:Y:S01]  /*140b0*/  LDC R2, c[0x0][0x278] ;  /* 0x00009e00ff027b82 */ /* 0x000ee20000000800 */
[----:B------:R1:W-:Y:S01]  /*140c0*/  STG.E.U16 desc[UR6][R100.64], R17 ;  /* 0x0000001164007986 */ /* 0x0003e2000c101506 */
[----:B----4-:R-:W-:-:S02]  /*140d0*/  IMAD R151, R151, 0x2b, RZ ;  /* 0x0000002b97977824 */ /* 0x010fc400078e02ff */
[----:B-----5:R-:W-:-:S04]  /*140e0*/  IMAD R33, R18, 0x58, RZ ;  /* 0x0000005812217824 */ /* 0x020fc800078e02ff */
[----:B------:R-:W4:Y:S01]  /*140f0*/  LDC R16, c[0x0][0x278] ;  /* 0x00009e00ff107b82 */ /* 0x000f220000000800 */
[-C--:B0-----:R-:W-:Y:S02]  /*14100*/  IADD3 R34, P5, R103, R96.reuse, RZ ;  /* 0x0000006067227210 */ /* 0x081fe40007fbe0ff */
[----:B------:R-:W-:Y:S02]  /*14110*/  IADD3 R150, P3, R27, R96, RZ ;  /* 0x000000601b967210 */ /* 0x000fe40007f7e0ff */
[----:B------:R-:W-:-:S03]  /*14120*/  LEA.HI.X.SX32 R35, R99, R97, 0x1, P5 ;  /* 0x0000006163237211 */ /* 0x000fc600028f0eff */
[----:B------:R-:W0:Y:S01]  /*14130*/  LDC R14, c[0x0][0x278] ;  /* 0x00009e00ff0e7b82 */ /* 0x000e220000000800 */
[----:B-1----:R-:W-:Y:S01]  /*14140*/  IMAD R17, R24, 0x5a, RZ ;  /* 0x0000005a18117824 */ /* 0x002fe200078e02ff */
[----:B------:R-:W-:Y:S01]  /*14150*/  IADD3 R24, P5, R33, R96, RZ ;  /* 0x0000006021187210 */ /* 0x000fe20007fbe0ff */
[----:B------:R-:W-:Y:S02]  /*14160*/  IMAD R99, R0, 0x2d, RZ ;  /* 0x0000002d00637824 */ /* 0x000fe400078e02ff */
[----:B------:R-:W-:-:S03]  /*14170*/  IMAD R101, R8, 0x5c, RZ ;  /* 0x0000005c08657824 */ /* 0x000fc600078e02ff */
[----:B------:R-:W1:Y:S01]  /*14180*/  LDC R0, c[0x0][0x278] ;  /* 0x00009e00ff007b82 */ /* 0x000e620000000800 */
[----:B------:R-:W-:Y:S02]  /*14190*/  LEA.HI.X.SX32 R151, R151, R97, 0x1, P3 ;  /* 0x0000006197977211 */ /* 0x000fe400018f0eff */
[----:B------:R-:W-:Y:S02]  /*141a0*/  PRMT R32, R105, 0x7632, R32 ;  /* 0x0000763269207816 */ /* 0x000fe40000000020 */
[----:B------:R-:W-:-:S03]  /*141b0*/  IADD3 R162, P6, R17, R96, RZ ;  /* 0x0000006011a27210 */ /* 0x000fc60007fde0ff */
[----:B------:R-:W5:Y:S01]  /*141c0*/  LDC R8, c[0x0][0x278] ;  /* 0x00009e00ff087b82 */ /* 0x000f620000000800 */
[-C--:B------:R-:W-:Y:S01]  /*141d0*/  LEA.HI.X.SX32 R25, R25, R97.reuse, 0x1, P5 ;  /* 0x0000006119197211 */ /* 0x080fe200028f0eff */
[----:B------:R3:W-:Y:S01]  /*141e0*/  STG.E.U16 desc[UR6][R34.64], R105 ;  /* 0x0000006922007986 */ /* 0x0007e2000c101506 */
[----:B------:R-:W-:Y:S01]  /*141f0*/  LEA.HI.X.SX32 R163, R99, R97, 0x1, P6 ;  /* 0x0000006163a37211 */ /* 0x000fe200030f0eff */
[----:B--2---:R-:W-:-:S04]  /*14200*/  IMAD R99, R12, 0x5e, RZ ;  /* 0x0000005e0c637824 */ /* 0x004fc800078e02ff */
[----:B------:R-:W2:Y:S01]  /*14210*/  LDC R18, c[0x0][0x278] ;  /* 0x00009e00ff127b82 */ /* 0x000ea20000000800 */
[----:B------:R4:W-:Y:S01]  /*14220*/  STG.E.U16 desc[UR6][R150.64], R32 ;  /* 0x0000002096007986 */ /* 0x0009e2000c101506 */
[----:B------:R-:W-:-:S03]  /*14230*/  IADD3 R104, P5, R101, R96, RZ ;  /* 0x0000006065687210 */ /* 0x000fc60007fbe0ff */
[----:B------:R4:W-:Y:S01]  /*14240*/  STG.E.U16 desc[UR6][R24.64], R106 ;  /* 0x0000006a18007986 */ /* 0x0009e2000c101506 */
[----:B---3--:R-:W-:Y:S01]  /*14250*/  LEA.HI.X.SX32 R105, R141, R97, 0x1, P5 ;  /* 0x000000618d697211 */ /* 0x008fe200028f0eff */
[----:B------:R-:W-:Y:S01]  /*14260*/  IMAD R141, R2, 0x31, RZ ;  /* 0x00000031028d7824 */ /* 0x000fe200078e02ff */
[----:B------:R-:W-:Y:S01]  /*14270*/  PRMT R98, R106, 0x7632, R98 ;  /* 0x000076326a627816 */ /* 0x000fe20000000062 */
[----:B----4-:R-:W-:Y:S01]  /*14280*/  IMAD R35, R16, 0x60, RZ ;  /* 0x0000006010237824 */ /* 0x010fe200078e02ff */
[----:B------:R-:W3:Y:S01]  /*14290*/  LDC R2, c[0x0][0x278] ;  /* 0x00009e00ff027b82 */ /* 0x000ee20000000800 */
[----:B------:R-:W-:Y:S01]  /*142a0*/  IADD3 R150, P3, R99, R96, RZ ;  /* 0x0000006063967210 */ /* 0x000fe20007f7e0ff */
[----:B------:R-:W-:Y:S01]  /*142b0*/  IMAD R25, R10, 0x62, RZ ;  /* 0x000000620a197824 */ /* 0x000fe200078e02ff */
[----:B------:R-:W-:-:S05]  /*142c0*/  PRMT R24, R107, 0x7632, R24 ;  /* 0x000076326b187816 */ /* 0x000fca0000000018 */
[----:B------:R-:W4:Y:S01]  /*142d0*/  LDC R10, c[0x0][0x278] ;  /* 0x00009e00ff0a7b82 */ /* 0x000f220000000800 */
[----:B------:R-:W-:Y:S02]  /*142e0*/  IADD3 R164, P6, R25, R96, RZ ;  /* 0x0000006019a47210 */ /* 0x000fe40007fde0ff */
[-C--:B------:R-:W-:Y:S01]  /*142f0*/  LEA.HI.X.SX32 R151, R165, R97.reuse, 0x1, P3 ;  /* 0x00000061a5977211 */ /* 0x080fe200018f0eff */
[----:B------:R1:W-:Y:S01]  /*14300*/  STG.E.U16 desc[UR6][R162.64], R98 ;  /* 0x00000062a2007986 */ /* 0x0003e2000c101506 */
[----:B------:R-:W-:-:S03]  /*14310*/  LEA.HI.X.SX32 R165, R141, R97, 0x1, P6 ;  /* 0x000000618da57211 */ /* 0x000fc600030f0eff */
[----:B------:R-:W3:Y:S01]  /*14320*/  LDC R12, c[0x0][0x278] ;  /* 0x00009e00ff0c7b82 */ /* 0x000ee20000000800 */
[----:B0-----:R-:W-:Y:S01]  /*14330*/  IMAD R141, R14, 0x64, RZ ;  /* 0x000000640e8d7824 */ /* 0x001fe200078e02ff */
[----:B------:R-:W-:Y:S06]  /*14340*/  STG.E.U16 desc[UR6][R104.64], R107 ;  /* 0x0000006b68007986 */ /* 0x000fec000c101506 */
[----:B------:R-:W0:Y:S01]  /*14350*/  LDC R16, c[0x0][0x278] ;  /* 0x00009e00ff107b82 */ /* 0x000e220000000800 */
[----:B-1----:R-:W-:Y:S01]  /*14360*/  IADD3 R162, P5, R35, R96, RZ ;  /* 0x0000006023a27210 */ /* 0x002fe20007fbe0ff */
[----:B------:R1:W-:Y:S06]  /*14370*/  STG.E.U16 desc[UR6][R150.64], R24 ;  /* 0x0000001896007986 */ /* 0x0003ec000c101506 */
[----:B------:R-:W0:Y:S01]  /*14380*/  LDC R14, c[0x0][0x278] ;  /* 0x00009e00ff0e7b82 */ /* 0x000e220000000800 */
[----:B------:R-:W-:Y:S01]  /*14390*/  LEA.HI.X.SX32 R163, R143, R97, 0x1, P5 ;  /* 0x000000618fa37211 */ /* 0x000fe200028f0eff */
[----:B-----5:R-:W-:-:S02]  /*143a0*/  IMAD R143, R8, 0x66, RZ ;  /* 0x00000066088f7824 */ /* 0x020fc400078e02ff */
[----:B-1----:R-:W-:Y:S02]  /*143b0*/  IMAD R151, R0, 0x33, RZ ;  /* 0x0000003300977824 */ /* 0x002fe400078e02ff */
[----:B------:R1:W-:Y:S02]  /*143c0*/  STG.E.U16 desc[UR6][R162.64], R108 ;  /* 0x0000006ca2007986 */ /* 0x0003e4000c101506 */
[----:B------:R-:W5:Y:S01]  /*143d0*/  LDC R0, c[0x0][0x278] ;  /* 0x00009e00ff007b82 */ /* 0x000f620000000800 */
[----:B--2---:R-:W-:Y:S01]  /*143e0*/  IMAD R105, R18, 0x68, RZ ;  /* 0x0000006812697824 */ /* 0x004fe200078e02ff */
[----:B------:R-:W-:Y:S02]  /*143f0*/  PRMT R32, R108, 0x7632, R32 ;  /* 0x000076326c207816 */ /* 0x000fe40000000020 */
[----:B------:R-:W-:-:S04]  /*14400*/  IADD3 R106, P3, R141, R96, RZ ;  /* 0x000000608d6a7210 */ /* 0x000fc80007f7e0ff */
[----:B------:R-:W2:Y:S01]  /*14410*/  LDC R18, c[0x0][0x278] ;  /* 0x00009e00ff127b82 */ /* 0x000ea20000000800 */
[-C--:B-1----:R-:W-:Y:S02]  /*14420*/  IADD3 R162, P5, R143, R96.reuse, RZ ;  /* 0x000000608fa27210 */ /* 0x082fe40007fbe0ff */
[----:B------:R-:W-:-:S05]  /*14430*/  IADD3 R148, P6, R105, R96, RZ ;  /* 0x0000006069947210 */ /* 0x000fca0007fde0ff */
[----:B------:R-:W1:Y:S01]  /*14440*/  LDC R24, c[0x0][0x278] ;  /* 0x00009e00ff187b82 */ /* 0x000e620000000800 */
[-C--:B------:R-:W-:Y:S01]  /*14450*/  LEA.HI.X.SX32 R163, R151, R97.reuse, 0x1, P5 ;  /* 0x0000006197a37211 */ /* 0x080fe200028f0eff */
[----:B----4-:R-:W-:Y:S01]  /*14460*/  IMAD R151, R10, 0x6a, RZ ;  /* 0x0000006a0a977824 */ /* 0x010fe200078e02ff */
[-C--:B------:R-:W-:Y:S01]  /*14470*/  LEA.HI.X.SX32 R107, R145, R97.reuse, 0x1, P3 ;  /* 0x00000061916b7211 */ /* 0x080fe200018f0eff */
[----:B------:R4:W-:Y:S01]  /*14480*/  STG.E.U16 desc[UR6][R164.64], R32 ;  /* 0x00000020a4007986 */ /* 0x0009e2000c101506 */
[----:B------:R-:W-:Y:S02]  /*14490*/  PRMT R34, R109, 0x7632, R34 ;  /* 0x000076326d227816 */ /* 0x000fe40000000022 */
[----:B------:R-:W-:Y:S01]  /*144a0*/  LEA.HI.X.SX32 R149, R149, R97, 0x1, P6 ;  /* 0x0000006195957211 */ /* 0x000fe200030f0eff */
[----:B------:R-:W1:Y:S01]  /*144b0*/  LDC R10, c[0x0][0x278] ;  /* 0x00009e00ff0a7b82 */ /* 0x000e620000000800 */
[----:B------:R0:W-:Y:S01]  /*144c0*/  STG.E.U16 desc[UR6][R106.64], R109 ;  /* 0x0000006d6a007986 */ /* 0x0001e2000c101506 */
[----:B---3--:R-:W-:-:S06]  /*144d0*/  IMAD R145, R12, 0x6c, RZ ;  /* 0x0000006c0c917824 */ /* 0x008fcc00078e02ff */
[----:B----4-:R-:W3:Y:S01]  /*144e0*/  LDC R32, c[0x0][0x278] ;  /* 0x00009e00ff207b82 */ /* 0x010ee20000000800 */
[----:B------:R4:W-:Y:S04]  /*144f0*/  STG.E.U16 desc[UR6][R162.64], R34 ;  /* 0x00000022a2007986 */ /* 0x0009e8000c101506 */
[----:B------:R5:W-:Y:S03]  /*14500*/  STG.E.U16 desc[UR6][R148.64], R110 ;  /* 0x0000006e94007986 */ /* 0x000be6000c101506 */
[----:B------:R-:W3:Y:S01]  /*14510*/  LDC R8, c[0x0][0x278] ;  /* 0x00009e00ff087b82 */ /* 0x000ee20000000800 */
[----:B0-----:R-:W-:Y:S02]  /*14520*/  IMAD R107, R16, 0x70, RZ ;  /* 0x00000070106b7824 */ /* 0x001fe400078e02ff */
[----:B------:R-:W-:-:S02]  /*14530*/  IMAD R109, R14, 0x6e, RZ ;  /* 0x0000006e0e6d7824 */ /* 0x000fc400078e02ff */
[----:B----4-:R-:W-:-:S03]  /*14540*/  IMAD R163, R2, 0x35, RZ ;  /* 0x0000003502a37824 */ /* 0x010fc600078e02ff */
[----:B------:R-:W0:Y:S01]  /*14550*/  LDC R14, c[0x0][0x278] ;  /* 0x00009e00ff0e7b82 */ /* 0x000e220000000800 */
[-C--:B-----5:R-:W-:Y:S02]  /*14560*/  IADD3 R148, P5, R151, R96.reuse, RZ ;  /* 0x0000006097947210 */ /* 0x0a0fe40007fbe0ff */
[----:B------:R-:W-:Y:S02]  /*14570*/  PRMT R98, R110, 0x7632, R98 ;  /* 0x000076326e627816 */ /* 0x000fe40000000062 */
[-C--:B------:R-:W-:Y:S01]  /*14580*/  LEA.HI.X.SX32 R149, R163, R97.reuse, 0x1, P5 ;  /* 0x00000061a3957211 */ /* 0x080fe200028f0eff */
[----:B------:R-:W-:Y:S01]  /*14590*/  IMAD R163, R0, 0x37, RZ ;  /* 0x0000003700a37824 */ /* 0x000fe200078e02ff */
[-C--:B------:R-:W-:Y:S01]  /*145a0*/  IADD3 R146, P3, R145, R96.reuse, RZ ;  /* 0x0000006091927210 */ /* 0x080fe20007f7e0ff */
[----:B------:R-:W4:Y:S01]  /*145b0*/  LDC R12, c[0x0][0x278] ;  /* 0x00009e00ff0c7b82 */ /* 0x000f220000000800 */
[-C--:B------:R-:W-:Y:S02]  /*145c0*/  IADD3 R164, P6, R107, R96.reuse, RZ ;  /* 0x000000606ba47210 */ /* 0x080fe40007fde0ff */
[----:B------:R-:W-:Y:S01]  /*145d0*/  IADD3 R162, P5, R109, R96, RZ ;  /* 0x000000606da27210 */ /* 0x000fe20007fbe0ff */
[----:B------:R1:W-:Y:S01]  /*145e0*/  STG.E.U16 desc[UR6][R148.64], R98 ;  /* 0x0000006294007986 */ /* 0x0003e2000c101506 */
[----:B------:R-:W-:-:S02]  /*145f0*/  LEA.HI.X.SX32 R147, R147, R97, 0x1, P3 ;  /* 0x0000006193937211 */ /* 0x000fc400018f0eff */
[-C--:B------:R-:W-:Y:S01]  /*14600*/  LEA.HI.X.SX32 R165, R153, R97.reuse, 0x1, P6 ;  /* 0x0000006199a57211 */ /* 0x080fe200030f0eff */
[----:B------:R-:W5:Y:S01]  /*14610*/  LDC R0, c[0x0][0x278] ;  /* 0x00009e00ff007b82 */ /* 0x000f620000000800 */
[----:B------:R-:W-:Y:S01]  /*14620*/  LEA.HI.X.SX32 R163, R163, R97, 0x1, P5 ;  /* 0x00000061a3a37211 */ /* 0x000fe200028f0eff */
[----:B--2---:R-:W-:Y:S01]  /*14630*/  IMAD R153, R18, 0x72, RZ ;  /* 0x0000007212997824 */ /* 0x004fe200078e02ff */
[----:B------:R-:W-:Y:S01]  /*14640*/  PRMT R2, R111, 0x7632, R2 ;  /* 0x000076326f027816 */ /* 0x000fe20000000002 */
[----:B------:R2:W-:Y:S01]  /*14650*/  STG.E.U16 desc[UR6][R146.64], R111 ;  /* 0x0000006f92007986 */ /* 0x0005e2000c101506 */
[----:B-1----:R-:W-:-:S03]  /*14660*/  IMAD R149, R24, 0x74, RZ ;  /* 0x0000007418957824 */ /* 0x002fc600078e02ff */
[----:B------:R1:W-:Y:S01]  /*14670*/  STG.E.U16 desc[UR6][R162.64], R2 ;  /* 0x00000002a2007986 */ /* 0x0003e2000c101506 */
[-C--:B------:R-:W-:Y:S01]  /*14680*/  IADD3 R168, P5, R153, R96.reuse, RZ ;  /* 0x0000006099a87210 */ /* 0x080fe20007fbe0ff */
[----:B------:R-:W5:Y:S01]  /*14690*/  LDC R16, c[0x0][0x278] ;  /* 0x00009e00ff107b82 */ /* 0x000f620000000800 */
[----:B------:R-:W-:Y:S01]  /*146a0*/  PRMT R34, R112, 0x7632, R34 ;  /* 0x0000763270227816 */ /* 0x000fe20000000022 */
[----:B------:R0:W-:Y:S01]  /*146b0*/  STG.E.U16 desc[UR6][R164.64], R112 ;  /* 0x00000070a4007986 */ /* 0x0001e2000c101506 */
[----:B------:R-:W-:Y:S01]  /*146c0*/  LEA.HI.X.SX32 R169, R169, R97, 0x1, P5 ;  /* 0x00000061a9a97211 */ /* 0x000fe200028f0eff */
[----:B--2---:R-:W-:Y:S02]  /*146d0*/  IMAD R147, R10, 0x76, RZ ;  /* 0x000000760a937824 */ /* 0x004fe400078e02ff */
[----:B---3--:R-:W-:Y:S02]  /*146e0*/  IMAD R111, R32, 0x78, RZ ;  /* 0x00000078206f7824 */ /* 0x008fe400078e02ff */
[----:B------:R-:W2:Y:S01]  /*146f0*/  LDC R18, c[0x0][0x278] ;  /* 0x00009e00ff127b82 */ /* 0x000ea20000000800 */
[----:B-1----:R-:W-:-:S04]  /*14700*/  IADD3 R162, P3, R149, R96, RZ ;  /* 0x0000006095a27210 */ /* 0x002fc80007f7e0ff */
[-C--:B------:R-:W-:Y:S01]  /*14710*/  LEA.HI.X.SX32 R163, R155, R97.reuse, 0x1, P3 ;  /* 0x000000619ba37211 */ /* 0x080fe200018f0eff */
[----:B0-----:R-:W-:Y:S01]  /*14720*/  IMAD R165, R8, 0x3b, RZ ;  /* 0x0000003b08a57824 */ /* 0x001fe200078e02ff */
[-C--:B------:R-:W-:Y:S01]  /*14730*/  IADD3 R164, P5, R147, R96.reuse, RZ ;  /* 0x0000006093a47210 */ /* 0x080fe20007fbe0ff */
[----:B------:R-:W-:Y:S01]  /*14740*/  STG.E.U16 desc[UR6][R168.64], R34 ;  /* 0x00000022a8007986 */ /* 0x000fe2000c101506 */
[----:B------:R-:W-:Y:S01]  /*14750*/  IADD3 R156, P6, R111, R96, RZ ;  /* 0x000000606f9c7210 */ /* 0x000fe20007fde0ff */
[----:B------:R-:W0:Y:S01]  /*14760*/  LDC R8, c[0x0][0x278] ;  /* 0x00009e00ff087b82 */ /* 0x000e220000000800 */
[----:B------:R-:W-:Y:S01]  /*14770*/  PRMT R10, R113, 0x7632, R10 ;  /* 0x00007632710a7816 */ /* 0x000fe2000000000a */
[----:B------:R1:W-:Y:S01]  /*14780*/  STG.E.U16 desc[UR6][R162.64], R113 ;  /* 0x00000071a2007986 */ /* 0x0003e2000c101506 */
[-C--:B------:R-:W-:Y:S02]  /*14790*/  LEA.HI.X.SX32 R165, R165, R97.reuse, 0x1, P5 ;  /* 0x00000061a5a57211 */ /* 0x080fe400028f0eff */
[----:B------:R-:W-:-:S03]  /*147a0*/  LEA.HI.X.SX32 R157, R157, R97, 0x1, P6 ;  /* 0x000000619d9d7211 */ /* 0x000fc600030f0eff */
[----:B------:R-:W3:Y:S01]  /*147b0*/  LDC R2, c[0x0][0x278] ;  /* 0x00009e00ff027b82 */ /* 0x000ee20000000800 */
[----:B----4-:R-:W-:Y:S02]  /*147c0*/  IMAD R155, R12, 0x7a, RZ ;  /* 0x0000007a0c9b7824 */ /* 0x010fe400078e02ff */
[----:B-1----:R-:W-:-:S05]  /*147d0*/  IMAD R113, R14, 0x7c, RZ ;  /* 0x0000007c0e717824 */ /* 0x002fca00078e02ff */
[----:B------:R-:W1:Y:S01]  /*147e0*/  LDC R14, c[0x0][0x278] ;  /* 0x00009e00ff0e7b82 */ /* 0x000e620000000800 */
[----:B------:R-:W-:Y:S01]  /*147f0*/  STG.E.U16 desc[UR6][R164.64], R10 ;  /* 0x0000000aa4007986 */ /* 0x000fe2000c101506 */
[----:B------:R-:W-:-:S06]  /*14800*/  IADD3 R162, P3, R155, R96, RZ ;  /* 0x000000609ba27210 */ /* 0x000fcc0007f7e0ff */
[----:B------:R-:W4:Y:S01]  /*14810*/  LDC R169, c[0x0][0x228] ;  /* 0x00008a00ffa97b82 */ /* 0x000f220000000800 */
[----:B------:R5:W-:Y:S07]  /*14820*/  STG.E.U16 desc[UR6][R156.64], R114 ;  /* 0x000000729c007986 */ /* 0x000bee000c101506 */
[----:B------:R-:W2:Y:S01]  /*14830*/  LDC R24, c[0x0][0x278] ;  /* 0x00009e00ff187b82 */ /* 0x000ea20000000800 */
[----:B-----5:R-:W-:-:S07]  /*14840*/  IMAD R157, R0, 0x3d, RZ ;  /* 0x0000003d009d7824 */ /* 0x020fce00078e02ff */
[----:B------:R-:W5:Y:S01]  /*14850*/  LDC R10, c[0x0][0x278] ;  /* 0x00009e00ff0a7b82 */ /* 0x000f620000000800 */
[----:B------:R-:W-:Y:S01]  /*14860*/  LEA.HI.X.SX32 R163, R157, R97, 0x1, P3 ;  /* 0x000000619da37211 */ /* 0x000fe200018f0eff */
[----:B------:R-:W-:Y:S01]  /*14870*/  IMAD R157, R16, 0x7e, RZ ;  /* 0x0000007e109d7824 */ /* 0x000fe200078e02ff */
[----:B------:R-:W-:Y:S01]  /*14880*/  IADD3 R158, P5, R113, R96, RZ ;  /* 0x00000060719e7210 */ /* 0x000fe20007fbe0ff */
[----:B------:R-:W-:-:S04]  /*14890*/  UIMAD UR8, UR10, UR8, URZ ;  /* 0x000000080a0872a4 */ /* 0x000fc8000f8e023f */
[----:B------:R-:W5:Y:S01]  /*148a0*/  LDC R32, c[0x0][0x278] ;  /* 0x00009e00ff207b82 */ /* 0x000f620000000800 */
[----:B------:R-:W-:Y:S01]  /*148b0*/  IMAD R0, R243, UR9, RZ ;  /* 0x00000009f3007c24 */ /* 0x000fe2000f8e02ff */
[----:B------:R-:W-:-:S06]  /*148c0*/  PRMT R98, R114, 0x7632, R98 ;  /* 0x0000763272627816 */ /* 0x000fcc0000000062 */
[----:B------:R-:W5:Y:S01]  /*148d0*/  LDC R16, c[0x0][0x278] ;  /* 0x00009e00ff107b82 */ /* 0x000f620000000800 */
[----:B------:R-:W-:Y:S01]  /*148e0*/  LEA.HI.X.SX32 R159, R159, R97, 0x1, P5 ;  /* 0x000000619f9f7211 */ /* 0x000fe200028f0eff */
[----:B------:R-:W-:Y:S01]  /*148f0*/  USHF.L.U32 UR8, UR8, 0x1, URZ ;  /* 0x0000000108087899 */ /* 0x000fe2000800063f */
[----:B------:R-:W-:-:S05]  /*14900*/  SHF.L.U32 R0, R0, 0x1, RZ ;  /* 0x0000000100007819 */ /* 0x000fca00000006ff */
[----:B------:R-:W5:Y:S01]  /*14910*/  LDC R12, c[0x0][0x278] ;  /* 0x00009e00ff0c7b82 */ /* 0x000f620000000800 */
[----:B------:R3:W-:Y:S01]  /*14920*/  STG.E.U16 desc[UR6][R162.64], R98 ;  /* 0x00000062a2007986 */ /* 0x0007e2000c101506 */
[-C--:B------:R-:W-:Y:S02]  /*14930*/  LEA RZ, P3, R175, R96.reuse, 0x7 ;  /* 0x00000060afff7211 */ /* 0x080fe400078638ff */
[----:B0-----:R-:W-:Y:S01]  /*14940*/  SHF.L.U32 R165, R8, 0x6, RZ ;  /* 0x0000000608a57819 */ /* 0x001fe200000006ff */
[----:B------:R1:W-:Y:S01]  /*14950*/  STG.E.U16 desc[UR6][R158.64], R115 ;  /* 0x000000739e007986 */ /* 0x0003e2000c101506 */
[----:B------:R-:W-:Y:S02]  /*14960*/  PRMT R100, R115, 0x7632, R100 ;  /* 0x0000763273647816 */ /* 0x000fe40000000064 */
[----:B----4-:R-:W-:Y:S01]  /*14970*/  IADD3 R0, R0, UR8, R169 ;  /* 0x0000000800007c10 */ /* 0x010fe2000fffe0a9 */
[----:B------:R-:W0:Y:S01]  /*14980*/  LDC R34, c[0x0][0x278] ;  /* 0x00009e00ff227b82 */ /* 0x000e220000000800 */
[----:B------:R-:W-:Y:S01]  /*14990*/  LEA.HI.X.SX32 R169, R165, R97, 0x1, P3 ;  /* 0x00000061a5a97211 */ /* 0x000fe200018f0eff */
[----:B---3--:R-:W-:Y:S01]  /*149a0*/  IMAD R163, R2, 0x3f, RZ ;  /* 0x0000003f02a37824 */ /* 0x008fe200078e02ff */
[----:B------:R-:W-:Y:S01]  /*149b0*/  IADD3 R162, P5, R157, R96, RZ ;  /* 0x000000609da27210 */ /* 0x000fe20007fbe0ff */
[----:B-1----:R-:W-:-:S02]  /*149c0*/  IMAD R159, R14, 0x84, RZ ;  /* 0x000000840e9f7824 */ /* 0x002fc400078e02ff */
[----:B--2---:R-:W-:Y:S02]  /*149d0*/  IMAD R115, R18, 0x82, RZ ;  /* 0x0000008212737824 */ /* 0x004fe400078e02ff */
[----:B------:R-:W1:Y:S01]  /*149e0*/  LDC R14, c[0x0][0x278] ;  /* 0x00009e00ff0e7b82 */ /* 0x000e620000000800 */
[----:B------:R-:W-:Y:S01]  /*149f0*/  IMAD R165, R24, 0x86, RZ ;  /* 0x0000008618a57824 */ /* 0x000fe200078e02ff */
[----:B------:R-:W-:Y:S02]  /*14a00*/  LEA.HI.X.SX32 R163, R163, R97, 0x1, P5 ;  /* 0x00000061a3a37211 */ /* 0x000fe400028f0eff */
[----:B------:R-:W-:-:S04]  /*14a10*/  LEA R168, R177, R0, 0x7 ;  /* 0x00000000b1a87211 */ /* 0x000fc800078e38ff */
[----:B------:R-:W2:Y:S01]  /*14a20*/  LDC R18, c[0x0][0x278] ;  /* 0x00009e00ff127b82 */ /* 0x000ea20000000800 */
[-C--:B------:R-:W-:Y:S01]  /*14a30*/  IADD3 R170, P5, R115, R96.reuse, RZ ;  /* 0x0000006073aa7210 */ /* 0x080fe20007fbe0ff */
[----:B------:R5:W-:Y:S01]  /*14a40*/  STG.E.U16 desc[UR6][R162.64], R100 ;  /* 0x00000064a2007986 */ /* 0x000be2000c101506 */
[----:B------:R-:W-:-:S05]  /*14a50*/  IADD3 R174, P6, R159, R96, RZ ;  /* 0x000000609fae7210 */ /* 0x000fca0007fde0ff */
[----:B------:R-:W3:Y:S01]  /*14a60*/  LDC R24, c[0x0][0x278] ;  /* 0x00009e00ff187b82 */ /* 0x000ee20000000800 */
[----:B------:R-:W-:Y:S01]  /*14a70*/  LEA.HI.X.SX32 R171, R171, R97, 0x1, P5 ;  /* 0x00000061abab7211 */ /* 0x000fe200028f0eff */
[----:B------:R4:W-:Y:S01]  /*14a80*/  STG.E.U16 desc[UR6][R168.64], R124 ;  /* 0x0000007ca8007986 */ /* 0x0009e2000c101506 */
[----:B------:R-:W-:-:S05]  /*14a90*/  PRMT R8, R124, 0x7632, R8 ;  /* 0x000076327c087816 */ /* 0x000fca0000000008 */
[----:B------:R-:W0:Y:S01]  /*14aa0*/  LDC R2, c[0x0][0x278] ;  /* 0x00009e00ff027b82 */ /* 0x000e220000000800 */
[----:B------:R-:W-:Y:S01]  /*14ab0*/  LEA.HI.X.SX32 R175, R161, R97, 0x1, P6 ;  /* 0x00000061a1af7211 */ /* 0x000fe200030f0eff */
[----:B-----5:R-:W-:Y:S02]  /*14ac0*/  IMAD R163, R32, 0x88, RZ ;  /* 0x0000008820a37824 */ /* 0x020fe400078e02ff */
[----:B------:R-:W-:Y:S02]  /*14ad0*/  IMAD R161, R16, 0x8a, RZ ;  /* 0x0000008a10a17824 */ /* 0x000fe400078e02ff */
[----:B----4-:R-:W-:Y:S02]  /*14ae0*/  IMAD R169, R10, 0x43, RZ ;  /* 0x000000430aa97824 */ /* 0x010fe400078e02ff */
[----:B------:R-:W4:Y:S01]  /*14af0*/  LDC R10, c[0x0][0x278] ;  /* 0x00009e00ff0a7b82 */ /* 0x000f220000000800 */
[----:B------:R5:W-:Y:S01]  /*14b00*/  STG.E.U16 desc[UR6][R170.64], R8 ;  /* 0x00000008aa007986 */ /* 0x000be2000c101506 */
[----:B------:R-:W-:-:S02]  /*14b10*/  IADD3 R176, P3, R165, R96, RZ ;  /* 0x00000060a5b07210 */ /* 0x000fc40007f7e0ff */
[-C--:B------:R-:W-:Y:S02]  /*14b20*/  IADD3 R124, P5, R163, R96.reuse, RZ ;  /* 0x00000060a37c7210 */ /* 0x080fe40007fbe0ff */
[----:B------:R-:W-:Y:S01]  /*14b30*/  IADD3 R166, P6, R161, R96, RZ ;  /* 0x00000060a1a67210 */ /* 0x000fe20007fde0ff */
[----:B------:R1:W-:Y:S01]  /*14b40*/  STG.E.U16 desc[UR6][R174.64], R125 ;  /* 0x0000007dae007986 */ /* 0x0003e2000c101506 */
[----:B------:R-:W-:Y:S01]  /*14b50*/  LEA.HI.X.SX32 R177, R169, R97, 0x1, P3 ;  /* 0x00000061a9b17211 */ /* 0x000fe200018f0eff */
[----:B------:R-:W4:Y:S01]  /*14b60*/  LDC R16, c[0x0][0x278] ;  /* 0x00009e00ff107b82 */ /* 0x000f220000000800 */
[----:B-----5:R-:W-:Y:S01]  /*14b70*/  IMAD R171, R12, 0x45, RZ ;  /* 0x000000450cab7824 */ /* 0x020fe200078e02ff */
[----:B------:R-:W-:-:S06]  /*14b80*/  PRMT R98, R125, 0x7632, R98 ;  /* 0x000076327d627816 */ /* 0x000fcc0000000062 */
[----:B------:R-:W5:Y:S01]  /*14b90*/  LDC R12, c[0x0][0x278] ;  /* 0x00009e00ff0c7b82 */ /* 0x000f620000000800 */
[----:B------:R-:W-:Y:S02]  /*14ba0*/  PRMT R100, R126, 0x7632, R100 ;  /* 0x000076327e647816 */ /* 0x000fe40000000064 */
[-C--:B-1----:R-:W-:Y:S02]  /*14bb0*/  LEA.HI.X.SX32 R125, R167, R97.reuse, 0x1, P5 ;  /* 0x00000061a77d7211 */ /* 0x082fe400028f0eff */
[----:B------:R-:W-:-:S03]  /*14bc0*/  LEA.HI.X.SX32 R167, R171, R97, 0x1, P6 ;  /* 0x00000061aba77211 */ /* 0x000fc600030f0eff */
[----:B------:R-:W1:Y:S01]  /*14bd0*/  LDC R8, c[0x0][0x278] ;  /* 0x00009e00ff087b82 */ /* 0x000e620000000800 */
[----:B------:R-:W-:Y:S01]  /*14be0*/  STG.E.U16 desc[UR6][R176.64], R98 ;  /* 0x00000062b0007986 */ /* 0x000fe2000c101506 */
[----:B------:R-:W-:Y:S02]  /*14bf0*/  IMAD R171, R14, 0x8c, RZ ;  /* 0x0000008c0eab7824 */ /* 0x000fe400078e02ff */
[----:B--2---:R-:W-:Y:S01]  /*14c00*/  IMAD R169, R18, 0x8e, RZ ;  /* 0x0000008e12a97824 */ /* 0x004fe200078e02ff */
[----:B------:R2:W-:Y:S03]  /*14c10*/  STG.E.U16 desc[UR6][R124.64], R126 ;  /* 0x0000007e7c007986 */ /* 0x0005e6000c101506 */
[----:B------:R-:W1:Y:S01]  /*14c20*/  LDC R32, c[0x0][0x278] ;  /* 0x00009e00ff207b82 */ /* 0x000e620000000800 */
[----:B------:R3:W-:Y:S01]  /*14c30*/  STG.E.U16 desc[UR6][R166.64], R100 ;  /* 0x00000064a6007986 */ /* 0x0007e2000c101506 */
[----:B0-----:R-:W-:Y:S01]  /*14c40*/  IMAD R175, R2, 0x47, RZ ;  /* 0x0000004702af7824 */ /* 0x001fe200078e02ff */
[----:B------:R-:W-:-:S05]  /*14c50*/  IADD3 R172, P5, R171, R96, RZ ;  /* 0x00000060abac7210 */ /* 0x000fca0007fbe0ff */
[----:B------:R-:W0:Y:S01]  /*14c60*/  LDC R18, c[0x0][0x278] ;  /* 0x00009e00ff127b82 */ /* 0x000e220000000800 */
[----:B--2---:R-:W-:Y:S01]  /*14c70*/  IMAD R125, R34, 0x90, RZ ;  /* 0x00000090227d7824 */ /* 0x004fe200078e02ff */
[----:B------:R-:W-:Y:S01]  /*14c80*/  IADD3 R176, P3, R169, R96, RZ ;  /* 0x00000060a9b07210 */ /* 0x000fe20007f7e0ff */
[----:B---3--:R-:W-:-:S05]  /*14c90*/  IMAD R167, R24, 0x92, RZ ;  /* 0x0000009218a77824 */ /* 0x008fca00078e02ff */
[----:B------:R-:W2:Y:S01]  /*14ca0*/  LDC R24, c[0x0][0x278] ;  /* 0x00009e00ff187b82 */ /* 0x000ea20000000800 */
[-C--:B------:R-:W-:Y:S02]  /*14cb0*/  LEA.HI.X.SX32 R173, R173, R97.reuse, 0x1, P5 ;  /* 0x00000061adad7211 */ /* 0x080fe400028f0eff */
[-C--:B------:R-:W-:Y:S02]  /*14cc0*/  IADD3 R14, P5, R125, R96.reuse, RZ ;  /* 0x000000607d0e7210 */ /* 0x080fe40007fbe0ff */
[-C--:B------:R-:W-:Y:S01]  /*14cd0*/  LEA.HI.X.SX32 R177, R175, R97.reuse, 0x1, P3 ;  /* 0x00000061afb17211 */ /* 0x080fe200018f0eff */
[----:B----4-:R-:W-:Y:S01]  /*14ce0*/  IMAD R175, R10, 0x94, RZ ;  /* 0x000000940aaf7824 */ /* 0x010fe200078e02ff */
[----:B------:R-:W-:Y:S01]  /*14cf0*/  IADD3 R178, P6, R167, R96, RZ ;  /* 0x00000060a7b27210 */ /* 0x000fe20007fde0ff */
[----:B------:R-:W3:Y:S01]  /*14d00*/  LDC R10, c[0x0][0x278] ;  /* 0x00009e00ff0a7b82 */ /* 0x000ee20000000800 */
[----:B------:R-:W-:Y:S01]  /*14d10*/  PRMT R2, R127, 0x7632, R2 ;  /* 0x000076327f027816 */ /* 0x000fe20000000002 */
[----:B------:R5:W-:Y:S01]  /*14d20*/  STG.E.U16 desc[UR6][R172.64], R127 ;  /* 0x0000007fac007986 */ /* 0x000be2000c101506 */
[----:B------:R-:W-:-:S02]  /*14d30*/  LEA.HI.X.SX32 R15, R15, R97, 0x1, P5 ;  /* 0x000000610f0f7211 */ /* 0x000fc400028f0eff */
[----:B------:R-:W-:-:S03]  /*14d40*/  LEA.HI.X.SX32 R179, R179, R97, 0x1, P6 ;  /* 0x00000061b3b37211 */ /* 0x000fc600030f0eff */
[----:B------:R-:W4:Y:S01]  /*14d50*/  LDC R98, c[0x0][0x278] ;  /* 0x00009e00ff627b82 */ /* 0x000f220000000800 */
[----:B------:R-:W-:Y:S01]  /*14d60*/  PRMT R100, R116, 0x7632, R100 ;  /* 0x0000763274647816 */ /* 0x000fe20000000064 */
[----:B------:R1:W-:Y:S06]  /*14d70*/  STG.E.U16 desc[UR6][R176.64], R2 ;  /* 0x00000002b0007986 */ /* 0x0003ec000c101506 */
[----:B------:R-:W3:Y:S01]  /*14d80*/  LDC R34, c[0x0][0x278] ;  /* 0x00009e00ff227b82 */ /* 0x000ee20000000800 */
[----:B-----5:R-:W-:Y:S01]  /*14d90*/  IMAD R127, R12, 0x96, RZ ;  /* 0x000000960c7f7824 */ /* 0x020fe200078e02ff */
[----:B------:R-:W-:Y:S01]  /*14da0*/  STG.E.U16 desc[UR6][R14.64], R116 ;  /* 0x000000740e007986 */ /* 0x000fe2000c101506 */
[----:B------:R-:W-:Y:S01]  /*14db0*/  IMAD R173, R16, 0x98, RZ ;  /* 0x0000009810ad7824 */ /* 0x000fe200078e02ff */
[----:B-1----:R-:W-:-:S02]  /*14dc0*/  IADD3 R2, P5, R175, R96, RZ ;  /* 0x00000060af027210 */ /* 0x002fc40007fbe0ff */
[----:B------:R1:W-:Y:S01]  /*14dd0*/  STG.E.U16 desc[UR6][R178.64], R100 ;  /* 0x00000064b2007986 */ /* 0x0003e2000c101506 */
[----:B------:R-:W-:Y:S01]  /*14de0*/  IMAD R177, R8, 0x4b, RZ ;  /* 0x0000004b08b17824 */ /* 0x000fe200078e02ff */
[----:B------:R-:W5:Y:S01]  /*14df0*/  LDC R16, c[0x0][0x278] ;  /* 0x00009e00ff107b82 */ /* 0x000f620000000800 */
[----:B------:R-:W-:Y:S02]  /*14e00*/  LEA.HI.X.SX32 R3, R3, R97, 0x1, P5 ;  /* 0x0000006103037211 */ /* 0x000fe400028f0eff */
[----:B------:R-:W-:-:S05]  /*14e10*/  IADD3 R180, P5, R173, R96, RZ ;  /* 0x00000060adb47210 */ /* 0x000fca0007fbe0ff */
[----:B------:R-:W5:Y:S01]  /*14e20*/  LDC R8, c[0x0][0x278] ;  /* 0x00009e00ff087b82 */ /* 0x000f620000000800 */
[----:B-1----:R-:W-:Y:S01]  /*14e30*/  IADD3 R178, P3, R127, R96, RZ ;  /* 0x000000607fb27210 */ /* 0x002fe20007f7e0ff */
[----:B------:R-:W-:Y:S01]  /*14e40*/  IMAD R15, R32, 0x9a, RZ ;  /* 0x0000009a200f7824 */ /* 0x000fe200078e02ff */
[----:B------:R2:W-:Y:S02]  /*14e50*/  STG.E.U16 desc[UR6][R2.64], R117 ;  /* 0x0000007502007986 */ /* 0x0005e4000c101506 */
[----:B------:R-:W-:-:S03]  /*14e60*/  LEA.HI.X.SX32 R179, R177, R97, 0x1, P3 ;  /* 0x00000061b1b37211 */ /* 0x000fc600018f0eff */
[----:B------:R-:W1:Y:S01]  /*14e70*/  LDC R14, c[0x0][0x278] ;  /* 0x00009e00ff0e7b82 */ /* 0x000e620000000800 */
[----:B0-----:R-:W-:Y:S01]  /*14e80*/  IMAD R177, R18, 0x9c, RZ ;  /* 0x0000009c12b17824 */ /* 0x001fe200078e02ff */
[----:B------:R-:W-:Y:S02]  /*14e90*/  PRMT R32, R117, 0x7632, R32 ;  /* 0x0000763275207816 */ /* 0x000fe40000000020 */
[----:B------:R-:W-:-:S04]  /*14ea0*/  LEA.HI.X.SX32 R181, R19, R97, 0x1, P5 ;  /* 0x0000006113b57211 */ /* 0x000fc800028f0eff */
[----:B------:R-:W0:Y:S01]  /*14eb0*/  LDC R12, c[0x0][0x278] ;  /* 0x00009e00ff0c7b82 */ /* 0x000e220000000800 */
[----:B--2---:R-:W-:Y:S01]  /*14ec0*/  IMAD R3, R24, 0x9e, RZ ;  /* 0x0000009e18037824 */ /* 0x004fe200078e02ff */
[-C--:B------:R-:W-:Y:S01]  /*14ed0*/  IADD3 R182, P6, R15, R96.reuse, RZ ;  /* 0x000000600fb67210 */ /* 0x080fe20007fde0ff */
[----:B------:R2:W-:Y:S01]  /*14ee0*/  STG.E.U16 desc[UR6][R178.64], R32 ;  /* 0x00000020b2007986 */ /* 0x0005e2000c101506 */
[-C--:B------:R-:W-:Y:S01]  /*14ef0*/  IADD3 R184, P5, R177, R96.reuse, RZ ;  /* 0x00000060b1b87210 */ /* 0x080fe20007fbe0ff */
[----:B----4-:R-:W-:Y:S01]  /*14f00*/  IMAD R117, R98, 0xa2, RZ ;  /* 0x000000a262757824 */ /* 0x010fe200078e02ff */
[-C--:B------:R-:W-:Y:S02]  /*14f10*/  LEA.HI.X.SX32 R183, R183, R97.reuse, 0x1, P6 ;  /* 0x00000061b7b77211 */ /* 0x080fe400030f0eff */
[----:B------:R-:W4:Y:S01]  /*14f20*/  LDC R18, c[0x0][0x278] ;  /* 0x00009e00ff127b82 */ /* 0x000f220000000800 */
[----:B------:R-:W-:Y:S02]  /*14f30*/  PRMT R100, R118, 0x7632, R100 ;  /* 0x0000763276647816 */ /* 0x000fe40000000064 */
[-C--:B------:R-:W-:Y:S01]  /*14f40*/  LEA.HI.X.SX32 R185, R11, R97.reuse, 0x1, P5 ;  /* 0x000000610bb97211 */ /* 0x080fe200028f0eff */
[----:B---3--:R-:W-:Y:S01]  /*14f50*/  IMAD R11, R10, 0x51, RZ ;  /* 0x000000510a0b7824 */ /* 0x008fe200078e02ff */
[-C--:B--2---:R-:W-:Y:S01]  /*14f60*/  IADD3 R178, P3, R3, R96.reuse, RZ ;  /* 0x0000006003b27210 */ /* 0x084fe20007f7e0ff */
[----:B------:R-:W-:Y:S01]  /*14f70*/  IMAD R19, R34, 0xa0, RZ ;  /* 0x000000a022137824 */ /* 0x000fe200078e02ff */
[----:B------:R-:W-:Y:S01]  /*14f80*/  PRMT R10, R119, 0x7632, R10 ;  /* 0x00007632770a7816 */ /* 0x000fe2000000000a */
[----:B------:R-:W2:Y:S01]  /*14f90*/  LDC R2, c[0x0][0x278] ;  /* 0x00009e00ff027b82 */ /* 0x000ea20000000800 */
[----:B------:R-:W-:Y:S01]  /*14fa0*/  LEA.HI.X.SX32 R179, R187, R97, 0x1, P3 ;  /* 0x00000061bbb37211 */ /* 0x000fe200018f0eff */
[----:B------:R3:W-:Y:S04]  /*14fb0*/  STG.E.U16 desc[UR6][R180.64], R118 ;  /* 0x00000076b4007986 */ /* 0x0007e8000c101506 */
[----:B------:R5:W-:Y:S02]  /*14fc0*/  STG.E.U16 desc[UR6][R182.64], R100 ;  /* 0x00000064b6007986 */ /* 0x000be4000c101506 */
[----:B------:R-:W2:Y:S02]  /*14fd0*/  LDC R24, c[0x0][0x278] ;  /* 0x00009e00ff187b82 */ /* 0x000ea40000000800 */
[----:B------:R1:W-:Y:S06]  /*14fe0*/  STG.E.U16 desc[UR6][R184.64], R119 ;  /* 0x00000077b8007986 */ /* 0x0003ec000c101506 */
[----:B------:R-:W2:Y:S01]  /*14ff0*/  LDC R32, c[0x0][0x278] ;  /* 0x00009e00ff207b82 */ /* 0x000ea20000000800 */
[-C--:B---3--:R-:W-:Y:S01]  /*15000*/  IADD3 R180, P5, R19, R96.reuse, RZ ;  /* 0x0000006013b47210 */ /* 0x088fe20007fbe0ff */
[----:B------:R3:W-:Y:S01]  /*15010*/  STG.E.U16 desc[UR6][R178.64], R10 ;  /* 0x0000000ab2007986 */ /* 0x0007e2000c101506 */
[----:B-----5:R-:W-:-:S02]  /*15020*/  IADD3 R182, P6, R117, R96, RZ ;  /* 0x0000006075b67210 */ /* 0x020fc40007fde0ff */
[-C--:B------:R-:W-:Y:S02]  /*15030*/  LEA.HI.X.SX32 R181, R13, R97.reuse, 0x1, P5 ;  /* 0x000000610db57211 */ /* 0x080fe400028f0eff */
[----:B------:R-:W-:Y:S01]  /*15040*/  LEA.HI.X.SX32 R183, R11, R97, 0x1, P6 ;  /* 0x000000610bb77211 */ /* 0x000fe200030f0eff */
[----:B------:R-:W-:Y:S01]  /*15050*/  IMAD R11, R8, 0xa4, RZ ;  /* 0x000000a4080b7824 */ /* 0x000fe200078e02ff */
[----:B------:R-:W5:Y:S01]  /*15060*/  LDC R98, c[0x0][0x278] ;  /* 0x00009e00ff627b82 */ /* 0x000f620000000800 */
[----:B-1----:R-:W-:-:S07]  /*15070*/  IMAD R119, R14, 0xa6, RZ ;  /* 0x000000a60e777824 */ /* 0x002fce00078e02ff */
[----:B---3--:R-:W1:Y:S01]  /*15080*/  LDC R10, c[0x0][0x278] ;  /* 0x00009e00ff0a7b82 */ /* 0x008e620000000800 */
[----:B------:R-:W-:Y:S01]  /*15090*/  IMAD R13, R16, 0xa8, RZ ;  /* 0x000000a8100d7824 */ /* 0x000fe200078e02ff */
[----:B------:R-:W-:Y:S01]  /*150a0*/  PRMT R34, R120, 0x7632, R34 ;  /* 0x0000763278227816 */ /* 0x000fe20000000022 */
[----:B------:R3:W-:Y:S01]  /*150b0*/  STG.E.U16 desc[UR6][R180.64], R120 ;  /* 0x00000078b4007986 */ /* 0x0007e2000c101506 */
[----:B------:R-:W-:Y:S01]  /*150c0*/  IADD3 R8, P3, R11, R96, RZ ;  /* 0x000000600b087210 */ /* 0x000fe20007f7e0ff */
[----:B0-----:R-:W-:-:S03]  /*150d0*/  IMAD R179, R12, 0x53, RZ ;  /* 0x000000530cb37824 */ /* 0x001fc600078e02ff */
[----:B------:R-:W0:Y:S01]  /*150e0*/  LDC R16, c[0x0][0x278] ;  /* 0x00009e00ff107b82 */ /* 0x000e220000000800 */
[----:B------:R-:W-:Y:S01]  /*150f0*/  LEA.HI.X.SX32 R9, R9, R97, 0x1, P3 ;  /* 0x0000006109097211 */ /* 0x000fe200018f0eff */
[----:B------:R4:W-:Y:S01]  /*15100*/  STG.E.U16 desc[UR6][R182.64], R34 ;  /* 0x00000022b6007986 */ /* 0x0009e2000c101506 */
[----:B------:R-:W-:Y:S02]  /*15110*/  PRMT R100, R121, 0x7632, R100 ;  /* 0x0000763279647816 */ /* 0x000fe40000000064 */
[----:B---3--:R-:W-:-:S03]  /*15120*/  IADD3 R180, P5, R119, R96, RZ ;  /* 0x0000006077b47210 */ /* 0x008fc60007fbe0ff */
[----:B------:R-:W3:Y:S01]  /*15130*/  LDC R12, c[0x0][0x278] ;  /* 0x00009e00ff0c7b82 */ /* 0x000ee20000000800 */
[-C--:B------:R-:W-:Y:S01]  /*15140*/  LEA.HI.X.SX32 R181, R179, R97.reuse, 0x1, P5 ;  /* 0x00000061b3b57211 */ /* 0x080fe200028f0eff */
[----:B----4-:R-:W-:Y:S01]  /*15150*/  IMAD R179, R18, 0xaa, RZ ;  /* 0x000000aa12b37824 */ /* 0x010fe200078e02ff */
[----:B------:R-:W-:Y:S01]  /*15160*/  IADD3 R182, P6, R13, R96, RZ ;  /* 0x000000600db67210 */ /* 0x000fe20007fde0ff */
[----:B------:R4:W-:Y:S04]  /*15170*/  STG.E.U16 desc[UR6][R8.64], R121 ;  /* 0x0000007908007986 */ /* 0x0009e8000c101506 */
[----:B------:R-:W5:Y:S01]  /*15180*/  LDC R34, c[0x0][0x278] ;  /* 0x00009e00ff227b82 */ /* 0x000f620000000800 */
[----:B--2---:R-:W-:Y:S01]  /*15190*/  IMAD R185, R2, 0x55, RZ ;  /* 0x0000005502b97824 */ /* 0x004fe200078e02ff */
[----:B------:R-:W-:Y:S01]  /*151a0*/  LEA.HI.X.SX32 R183, R103, R97, 0x1, P6 ;  /* 0x0000006167b77211 */ /* 0x000fe200030f0eff */
[----:B------:R2:W-:Y:S01]  /*151b0*/  STG.E.U16 desc[UR6][R180.64], R100 ;  /* 0x00000064b4007986 */ /* 0x0005e2000c101506 */
[----:B------:R-:W-:-:S04]  /*151c0*/  IMAD R103, R24, 0xac, RZ ;  /* 0x000000ac18677824 */ /* 0x000fc800078e02ff */
[----:B------:R-:W3:Y:S01]  /*151d0*/  LDC R14, c[0x0][0x278] ;  /* 0x00009e00ff0e7b82 */ /* 0x000ee20000000800 */
[----:B----4-:R-:W-:Y:S01]  /*151e0*/  IMAD R121, R32, 0xae, RZ ;  /* 0x000000ae20797824 */ /* 0x010fe200078e02ff */
[----:B--2---:R-:W-:-:S06]  /*151f0*/  IADD3 R180, P5, R179, R96, RZ ;  /* 0x00000060b3b47210 */ /* 0x004fcc0007fbe0ff */
[----:B------:R-:W2:Y:S01]  /*15200*/  LDC R18, c[0x0][0x278] ;  /* 0x00009e00ff127b82 */ /* 0x000ea20000000800 */
[----:B------:R4:W-:Y:S01]  /*15210*/  STG.E.U16 desc[UR6][R182.64], R122 ;  /* 0x0000007ab6007986 */ /* 0x0009e2000c101506 */
[-C--:B------:R-:W-:Y:S01]  /*15220*/  LEA.HI.X.SX32 R181, R185, R97.reuse, 0x1, P5 ;  /* 0x00000061b9b57211 */ /* 0x080fe200028f0eff */
[----:B-1----:R-:W-:Y:S01]  /*15230*/  IMAD R185, R10, 0x57, RZ ;  /* 0x000000570ab97824 */ /* 0x002fe200078e02ff */
[-C--:B------:R-:W-:Y:S02]  /*15240*/  IADD3 R184, P5, R121, R96.reuse, RZ ;  /* 0x0000006079b87210 */ /* 0x080fe40007fbe0ff */
[----:B------:R-:W-:Y:S02]  /*15250*/  PRMT R102, R122, 0x7632, R102 ;  /* 0x000076327a667816 */ /* 0x000fe40000000066 */
[----:B------:R-:W1:Y:S01]  /*15260*/  LDC R8, c[0x0][0x278] ;  /* 0x00009e00ff087b82 */ /* 0x000e620000000800 */
[----:B----4-:R-:W-:Y:S02]  /*15270*/  IADD3 R182, P3, R103, R96, RZ ;  /* 0x0000006067b67210 */ /* 0x010fe40007f7e0ff */
[----:B------:R-:W-:-:S05]  /*15280*/  LEA.HI.X.SX32 R185, R185, R97, 0x1, P5 ;  /* 0x00000061b9b97211 */ /* 0x000fca00028f0eff */
[----:B------:R-:W4:Y:S01]  /*15290*/  LDC R10, c[0x0][0x278] ;  /* 0x00009e00ff0a7b82 */ /* 0x000f220000000800 */
[----:B------:R-:W-:Y:S02]  /*152a0*/  LEA.HI.X.SX32 R183, R27, R97, 0x1, P3 ;  /* 0x000000611bb77211 */ /* 0x000fe400018f0eff */
[----:B------:R-:W-:Y:S01]  /*152b0*/  PRMT R2, R123, 0x7632, R2 ;  /* 0x000076327b027816 */ /* 0x000fe20000000002 */
[----:B0-----:R-:W-:Y:S01]  /*152c0*/  IMAD R9, R16, 0xb0, RZ ;  /* 0x000000b010097824 */ /* 0x001fe200078e02ff */
[----:B------:R5:W-:Y:S03]  /*152d0*/  STG.E.U16 desc[UR6][R180.64], R102 ;  /* 0x00000066b4007986 */ /* 0x000be6000c101506 */
[----:B------:R-:W0:Y:S01]  /*152e0*/  LDC R24, c[0x0][0x278] ;  /* 0x00009e00ff187b82 */ /* 0x000e220000000800 */
[----:B------:R3:W-:Y:S04]  /*152f0*/  STG.E.U16 desc[UR6][R182.64], R123 ;  /* 0x0000007bb6007986 */ /* 0x0007e8000c101506 */
[----:B------:R2:W-:Y:S03]  /*15300*/  STG.E.U16 desc[UR6][R184.64], R2 ;  /* 0x00000002b8007986 */ /* 0x0005e6000c101506 */
[----:B------:R-:W0:Y:S01]  /*15310*/  LDC R16, c[0x0][0x278] ;  /* 0x00009e00ff107b82 */ /* 0x000e220000000800 */
[----:B------:R-:W-:Y:S01]  /*15320*/  IADD3 R186, P6, R9, R96, RZ ;  /* 0x0000006009ba7210 */ /* 0x000fe20007fde0ff */
[----:B-----5:R-:W-:-:S06]  /*15330*/  IMAD R181, R34, 0xb2, RZ ;  /* 0x000000b222b57824 */ /* 0x020fcc00078e02ff */
[----:B------:R-:W5:Y:S01]  /*15340*/  LDC R32, c[0x0][0x278] ;  /* 0x00009e00ff207b82 */ /* 0x000f620000000800 */
[----:B---3--:R-:W-:-:S07]  /*15350*/  IMAD R123, R12, 0x59, RZ ;  /* 0x000000590c7b7824 */ /* 0x008fce00078e02ff */
[----:B--2---:R-:W2:Y:S01]  /*15360*/  LDC R2, c[0x0][0x278] ;  /* 0x00009e00ff027b82 */ /* 0x004ea20000000800 */
[----:B------:R-:W-:Y:S01]  /*15370*/  IMAD R27, R98, 0xb4, RZ ;  /* 0x000000b4621b7824 */ /* 0x000fe200078e02ff */
[----:B------:R-:W-:Y:S01]  /*15380*/  LEA.HI.X.SX32 R187, R33, R97, 0x1, P6 ;  /* 0x0000006121bb7211 */ /* 0x000fe200030f0eff */
[----:B------:R-:W-:Y:S01]  /*15390*/  IMAD R33, R18, 0xb6, RZ ;  /* 0x000000b612217824 */ /* 0x000fe200078e02ff */
[----:B------:R-:W-:Y:S01]  /*153a0*/  IADD3 R122, P3, R181, R96, RZ ;  /* 0x00000060b57a7210 */ /* 0x000fe20007f7e0ff */
[----:B------:R-:W-:-:S03]  /*153b0*/  IMAD R183, R14, 0x5b, RZ ;  /* 0x0000005b0eb77824 */ /* 0x000fc600078e02ff */
[----:B------:R-:W3:Y:S01]  /*153c0*/  LDC R12, c[0x0][0x278] ;  /* 0x00009e00ff0c7b82 */ /* 0x000ee20000000800 */
[----:B------:R-:W-:Y:S01]  /*153d0*/  IADD3 R184, P5, R27, R96, RZ ;  /* 0x000000601bb87210 */ /* 0x000fe20007fbe0ff */
[----:B------:R1:W-:Y:S01]  /*153e0*/  STG.E.U16 desc[UR6][R186.64], R128 ;  /* 0x00000080ba007986 */ /* 0x0003e2000c101506 */
[----:B------:R-:W-:-:S05]  /*153f0*/  LEA.HI.X.SX32 R123, R123, R97, 0x1, P3 ;  /* 0x000000617b7b7211 */ /* 0x000fca00018f0eff */
[----:B------:R-:W5:Y:S01]  /*15400*/  LDC R14, c[0x0][0x278] ;  /* 0x00009e00ff0e7b82 */ /* 0x000f620000000800 */
[----:B------:R-:W-:-:S07]  /*15410*/  LEA.HI.X.SX32 R185, R17, R97, 0x1, P5 ;  /* 0x0000006111b97211 */ /* 0x000fce00028f0eff */
[----:B------:R-:W5:Y:S01]  /*15420*/  LDC R18, c[0x0][0x278] ;  /* 0x00009e00ff127b82 */ /* 0x000f620000000800 */
[-C--:B-1----:R-:W-:Y:S02]  /*15430*/  IADD3 R186, P6, R33, R96.reuse, RZ ;  /* 0x0000006021ba7210 */ /* 0x082fe40007fde0ff */
[----:B------:R-:W-:Y:S01]  /*15440*/  PRMT R128, R128, 0x7632, R128 ;  /* 0x0000763280807816 */ /* 0x000fe20000000080 */
[----:B------:R-:W-:Y:S01]  /*15450*/  IMAD R17, R8, 0xb8, RZ ;  /* 0x000000b808117824 */ /* 0x000fe200078e02ff */
[----:B------:R-:W-:Y:S01]  /*15460*/  LEA.HI.X.SX32 R187, R183, R97, 0x1, P6 ;  /* 0x00000061b7bb7211 */ /* 0x000fe200030f0eff */
[----:B----4-:R-:W-:Y:S01]  /*15470*/  IMAD R183, R10, 0xba, RZ ;  /* 0x000000ba0ab77824 */ /* 0x010fe200078e02ff */
[----:B------:R-:W-:Y:S01]  /*15480*/  PRMT R34, R129, 0x7632, R34 ;  /* 0x0000763281227816 */ /* 0x000fe20000000022 */
[----:B------:R0:W-:Y:S01]  /*15490*/  STG.E.U16 desc[UR6][R122.64], R128 ;  /* 0x000000807a007986 */ /* 0x0001e2000c101506 */
[----:B------:R-:W1:Y:S01]  /*154a0*/  LDC R8, c[0x0][0x278] ;  /* 0x00009e00ff087b82 */ /* 0x000e620000000800 */
[----:B------:R-:W-:-:S02]  /*154b0*/  IADD3 R100, P5, R17, R96, RZ ;  /* 0x0000006011647210 */ /* 0x000fc40007fbe0ff */
[----:B------:R4:W-:Y:S04]  /*154c0*/  STG.E.U16 desc[UR6][R184.64], R129 ;  /* 0x00000081b8007986 */ /* 0x0009e8000c101506 */
[----:B------:R2:W-:Y:S01]  /*154d0*/  STG.E.U16 desc[UR6][R186.64], R34 ;  /* 0x00000022ba007986 */ /* 0x0005e2000c101506 */
[----:B------:R-:W1:Y:S01]  /*154e0*/  LDC R10, c[0x0][0x278] ;  /* 0x00009e00ff0a7b82 */ /* 0x000e620000000800 */
[----:B0-----:R-:W-:Y:S02]  /*154f0*/  IMAD R123, R24, 0xbe, RZ ;  /* 0x000000be187b7824 */ /* 0x001fe400078e02ff */
[----:B----4-:R-:W-:Y:S01]  /*15500*/  IMAD R129, R16, 0xbc, RZ ;  /* 0x000000bc10817824 */ /* 0x010fe200078e02ff */
[----:B------:R-:W-:-:S04]  /*15510*/  IADD3 R184, P3, R183, R96, RZ ;  /* 0x00000060b7b87210 */ /* 0x000fc80007f7e0ff */
[----:B------:R-:W0:Y:S01]  /*15520*/  LDC R16, c[0x0][0x278] ;  /* 0x00009e00ff107b82 */ /* 0x000e220000000800 */
[-C--:B------:R-:W-:Y:S01]  /*15530*/  IADD3 R188, P6, R123, R96.reuse, RZ ;  /* 0x000000607bbc7210 */ /* 0x080fe20007fde0ff */
[----:B--2---:R-:W-:Y:S01]  /*15540*/  IMAD R187, R2, 0x5f, RZ ;  /* 0x0000005f02bb7824 */ /* 0x004fe200078e02ff */
[----:B------:R-:W-:Y:S02]  /*15550*/  LEA.HI.X.SX32 R101, R101, R97, 0x1, P5 ;  /* 0x0000006165657211 */ /* 0x000fe400028f0eff */
[----:B------:R-:W-:-:S03]  /*15560*/  IADD3 R98, P5, R129, R96, RZ ;  /* 0x0000006081627210 */ /* 0x000fc60007fbe0ff */
[----:B------:R-:W2:Y:S01]  /*15570*/  LDC R2, c[0x0][0x278] ;  /* 0x00009e00ff027b82 */ /* 0x000ea20000000800 */
[-C--:B------:R-:W-:Y:S02]  /*15580*/  LEA.HI.X.SX32 R185, R189, R97.reuse, 0x1, P3 ;  /* 0x00000061bdb97211 */ /* 0x080fe400018f0eff */
[----:B------:R-:W-:Y:S02]  /*15590*/  PRMT R24, R130, 0x7632, R24 ;  /* 0x0000763282187816 */ /* 0x000fe40000000018 */
[-C--:B------:R-:W-:Y:S01]  /*155a0*/  LEA.HI.X.SX32 R189, R187, R97.reuse, 0x1, P6 ;  /* 0x00000061bbbd7211 */ /* 0x080fe200030f0eff */
[----:B---3--:R-:W-:Y:S01]  /*155b0*/  IMAD R187, R12, 0xc0, RZ ;  /* 0x000000c00cbb7824 */ /* 0x008fe200078e02ff */
[----:B------:R-:W-:Y:S01]  /*155c0*/  LEA.HI.X.SX32 R99, R99, R97, 0x1, P5 ;  /* 0x0000006163637211 */ /* 0x000fe200028f0eff */
[----:B------:R5:W-:Y:S01]  /*155d0*/  STG.E.U16 desc[UR6][R100.64], R130 ;  /* 0x0000008264007986 */ /* 0x000be2000c101506 */
[----:B------:R-:W-:Y:S01]  /*155e0*/  PRMT R102, R131, 0x7632, R102 ;  /* 0x0000763283667816 */ /* 0x000fe20000000066 */
[----:B------:R-:W3:Y:S01]  /*155f0*/  LDC R12, c[0x0][0x278] ;  /* 0x00009e00ff0c7b82 */ /* 0x000ee20000000800 */
[----:B------:R-:W-:Y:S01]  /*15600*/  IADD3 R34, P5, R187, R96, RZ ;  /* 0x00000060bb227210 */ /* 0x000fe20007fbe0ff */
[----:B------:R4:W-:Y:S04]  /*15610*/  STG.E.U16 desc[UR6][R184.64], R24 ;  /* 0x00000018b8007986 */ /* 0x0009e8000c101506 */
[----:B------:R1:W-:Y:S01]  /*15620*/  STG.E.U16 desc[UR6][R98.64], R131 ;  /* 0x0000008362007986 */ /* 0x0003e2000c101506 */
[----:B-----5:R-:W-:-:S03]  /*15630*/  IMAD R101, R14, 0xc2, RZ ;  /* 0x000000c20e657824 */ /* 0x020fc600078e02ff */
[----:B------:R5:W-:Y:S01]  /*15640*/  STG.E.U16 desc[UR6][R188.64], R102 ;  /* 0x00000066bc007986 */ /* 0x000be2000c101506 */
[----:B------:R-:W-:Y:S01]  /*15650*/  LEA.HI.X.SX32 R35, R35, R97, 0x1, P5 ;  /* 0x0000006123237211 */ /* 0x000fe200028f0eff */
[----:B------:R-:W3:Y:S01]  /*15660*/  LDC R14, c[0x0][0x278] ;  /* 0x00009e00ff0e7b82 */ /* 0x000ee20000000800 */
[----:B----4-:R-:W-:-:S05]  /*15670*/  IMAD R185, R18, 0xc4, RZ ;  /* 0x000000c412b97824 */ /* 0x010fca00078e02ff */
[-C--:B------:R-:W-:Y:S01]  /*15680*/  IADD3 R190, P5, R185, R96.reuse, RZ ;  /* 0x00000060b9be7210 */ /* 0x080fe20007fbe0ff */
[----:B-1----:R-:W-:Y:S01]  /*15690*/  IMAD R99, R32, 0xc6, RZ ;  /* 0x000000c620637824 */ /* 0x002fe200078e02ff */
[----:B------:R-:W1:Y:S01]  /*156a0*/  LDC R24, c[0x0][0x278] ;  /* 0x00009e00ff187b82 */ /* 0x000e620000000800 */
[----:B-----5:R-:W-:Y:S02]  /*156b0*/  IADD3 R188, P3, R101, R96, RZ ;  /* 0x0000006065bc7210 */ /* 0x020fe40007f7e0ff */
[----:B------:R-:W-:Y:S02]  /*156c0*/  PRMT R32, R132, 0x7632, R32 ;  /* 0x0000763284207816 */ /* 0x000fe40000000020 */
[-C--:B------:R-:W-:Y:S01]  /*156d0*/  LEA.HI.X.SX32 R189, R191, R97.reuse, 0x1, P3 ;  /* 0x00000061bfbd7211 */ /* 0x080fe200018f0eff */
[----:B------:R-:W-:Y:S01]  /*156e0*/  IMAD R131, R8, 0x63, RZ ;  /* 0x0000006308837824 */ /* 0x000fe200078e02ff */
[----:B------:R-:W-:Y:S01]  /*156f0*/  LEA.HI.X.SX32 R191, R25, R97, 0x1, P5 ;  /* 0x0000006119bf7211 */ /* 0x000fe200028f0eff */
[----:B------:R-:W4:Y:S01]  /*15700*/  LDC R8, c[0x0][0x278] ;  /* 0x00009e00ff087b82 */ /* 0x000f220000000800 */
[----:B------:R-:W-:Y:S01]  /*15710*/  STG.E.U16 desc[UR6][R34.64], R132 ;  /* 0x0000008422007986 */ /* 0x000fe2000c101506 */
[----:B0-----:R-:W-:Y:S01]  /*15720*/  IMAD R25, R16, 0xcc, RZ ;  /* 0x000000cc10197824 */ /* 0x001fe200078e02ff */
[----:B------:R-:W-:-:S02]  /*15730*/  PRMT R98, R133, 0x7632, R98 ;  /* 0x0000763285627816 */ /* 0x000fc40000000062 */
[----:B------:R-:W-:Y:S03]  /*15740*/  STG.E.U16 desc[UR6][R188.64], R32 ;  /* 0x00000020bc007986 */ /* 0x000fe6000c101506 */
[----:B------:R-:W0:Y:S01]  /*15750*/  LDC R18, c[0x0][0x278] ;  /* 0x00009e00ff127b82 */ /* 0x000e220000000800 */
[----:B------:R2:W-:Y:S01]  /*15760*/  STG.E.U16 desc[UR6][R190.64], R133 ;  /* 0x00000085be007986 */ /* 0x0005e2000c101506 */
[----:B------:R-:W-:-:S06]  /*15770*/  IADD3 R192, P6, R99, R96, RZ ;  /* 0x0000006063c07210 */ /* 0x000fcc0007fde0ff */
[----:B------:R-:W5:Y:S01]  /*15780*/  LDC R16, c[0x0][0x278] ;  /* 0x00009e00ff107b82 */ /* 0x000f620000000800 */
[----:B--2---:R-:W-:-:S07]  /*15790*/  IMAD R133, R2, 0x65, RZ ;  /* 0x0000006502857824 */ /* 0x004fce00078e02ff */
[----:B------:R-:W2:Y:S01]  /*157a0*/  LDC R2, c[0x0][0x278] ;  /* 0x00009e00ff027b82 */ /* 0x000ea20000000800 */
[----:B------:R-:W-:Y:S01]  /*157b0*/  LEA.HI.X.SX32 R193, R131, R97, 0x1, P6 ;  /* 0x0000006183c17211 */ /* 0x000fe200030f0eff */
[----:B------:R-:W-:Y:S02]  /*157c0*/  IMAD R35, R10, 0xc8, RZ ;  /* 0x000000c80a237824 */ /* 0x000fe400078e02ff */
[----:B---3--:R-:W-:-:S03]  /*157d0*/  IMAD R131, R12, 0xca, RZ ;  /* 0x000000ca0c837824 */ /* 0x008fc600078e02ff */
[-C--:B------:R-:W-:Y:S01]  /*157e0*/  IADD3 R196, P3, R35, R96.reuse, RZ ;  /* 0x0000006023c47210 */ /* 0x080fe20007f7e0ff */
[----:B------:R3:W-:Y:S01]  /*157f0*/  STG.E.U16 desc[UR6][R192.64], R98 ;  /* 0x00000062c0007986 */ /* 0x0007e2000c101506 */
[-C--:B------:R-:W-:Y:S01]  /*15800*/  IADD3 R132, P5, R131, R96.reuse, RZ ;  /* 0x0000006083847210 */ /* 0x080fe20007fbe0ff */
[----:B------:R-:W2:Y:S01]  /*15810*/  LDC R32, c[0x0][0x278] ;  /* 0x00009e00ff207b82 */ /* 0x000ea20000000800 */
[----:B------:R-:W-:Y:S01]  /*15820*/  IADD3 R190, P6, R25, R96, RZ ;  /* 0x0000006019be7210 */ /* 0x000fe20007fde0ff */
[----:B------:R-:W-:Y:S01]  /*15830*/  IMAD R189, R14, 0xce, RZ ;  /* 0x000000ce0ebd7824 */ /* 0x000fe200078e02ff */
[-C--:B------:R-:W-:Y:S02]  /*15840*/  LEA.HI.X.SX32 R197, R141, R97.reuse, 0x1, P3 ;  /* 0x000000618dc57211 */ /* 0x080fe400018f0eff */
[----:B------:R-:W-:-:S03]  /*15850*/  LEA.HI.X.SX32 R133, R133, R97, 0x1, P5 ;  /* 0x0000006185857211 */ /* 0x000fc600028f0eff */
[----:B------:R-:W2:Y:S01]  /*15860*/  LDC R10, c[0x0][0x278] ;  /* 0x00009e00ff0a7b82 */ /* 0x000ea20000000800 */
[----:B---3--:R-:W-:Y:S01]  /*15870*/  PRMT R98, R134, 0x7632, R98 ;  /* 0x0000763286627816 */ /* 0x008fe20000000062 */
[----:B------:R-:W-:Y:S01]  /*15880*/  STG.E.U16 desc[UR6][R196.64], R134 ;  /* 0x00000086c4007986 */ /* 0x000fe2000c101506 */
[----:B------:R-:W-:Y:S01]  /*15890*/  LEA.HI.X.SX32 R191, R143, R97, 0x1, P6 ;  /* 0x000000618fbf7211 */ /* 0x000fe200030f0eff */
[----:B0-----:R-:W-:-:S04]  /*158a0*/  IMAD R141, R18, 0xd0, RZ ;  /* 0x000000d0128d7824 */ /* 0x001fc800078e02ff */
[----:B------:R-:W0:Y:S01]  /*158b0*/  LDC R34, c[0x0][0x278] ;  /* 0x00009e00ff227b82 */ /* 0x000e220000000800 */
[----:B----4-:R-:W-:Y:S01]  /*158c0*/  IMAD R193, R8, 0x67, RZ ;  /* 0x0000006708c17824 */ /* 0x010fe200078e02ff */
[----:B------:R5:W-:Y:S01]  /*158d0*/  STG.E.U16 desc[UR6][R132.64], R98 ;  /* 0x0000006284007986 */ /* 0x000be2000c101506 */
[----:B------:R-:W-:Y:S01]  /*158e0*/  IADD3 R192, P5, R189, R96, RZ ;  /* 0x00000060bdc07210 */ /* 0x000fe20007fbe0ff */
[----:B-1----:R-:W-:-:S04]  /*158f0*/  IMAD R143, R24, 0xd2, RZ ;  /* 0x000000d2188f7824 */ /* 0x002fc800078e02ff */
[----:B------:R-:W1:Y:S01]  /*15900*/  LDC R12, c[0x0][0x278] ;  /* 0x00009e00ff0c7b82 */ /* 0x000e620000000800 */
[----:B------:R-:W-:Y:S01]  /*15910*/  PRMT R100, R135, 0x7632, R100 ;  /* 0x0000763287647816 */ /* 0x000fe20000000064 */
[----:B------:R3:W-:Y:S06]  /*15920*/  STG.E.U16 desc[UR6][R190.64], R135 ;  /* 0x00000087be007986 */ /* 0x0007ec000c101506 */
[----:B------:R-:W4:Y:S01]  /*15930*/  LDC R14, c[0x0][0x278] ;  /* 0x00009e00ff0e7b82 */ /* 0x000f220000000800 */
[----:B-----5:R-:W-:Y:S01]  /*15940*/  IMAD R133, R16, 0xd4, RZ ;  /* 0x000000d410857824 */ /* 0x020fe200078e02ff */
[----:B------:R-:W-:-:S02]  /*15950*/  LEA.HI.X.SX32 R193, R193, R97, 0x1, P5 ;  /* 0x00000061c1c17211 */ /* 0x000fc400028f0eff */
[-C--:B------:R-:W-:Y:S02]  /*15960*/  IADD3 R196, P5, R143, R96.reuse, RZ ;  /* 0x000000608fc47210 */ /* 0x080fe40007fbe0ff */
[-C--:B---3--:R-:W-:Y:S01]  /*15970*/  IADD3 R190, P3, R141, R96.reuse, RZ ;  /* 0x000000608dbe7210 */ /* 0x088fe20007f7e0ff */
[----:B--2---:R-:W-:Y:S01]  /*15980*/  IMAD R135, R2, 0x69, RZ ;  /* 0x0000006902877824 */ /* 0x004fe200078e02ff */
[----:B------:R-:W-:Y:S01]  /*15990*/  IADD3 R198, P6, R133, R96, RZ ;  /* 0x0000006085c67210 */ /* 0x000fe20007fde0ff */
[----:B------:R-:W2:Y:S01]  /*159a0*/  LDC R8, c[0x0][0x278] ;  /* 0x00009e00ff087b82 */ /* 0x000ea20000000800 */
[-C--:B------:R-:W-:Y:S02]  /*159b0*/  LEA.HI.X.SX32 R191, R105, R97.reuse, 0x1, P3 ;  /* 0x0000006169bf7211 */ /* 0x080fe400018f0eff */
[----:B------:R-:W-:Y:S02]  /*159c0*/  LEA.HI.X.SX32 R197, R135, R97, 0x1, P5 ;  /* 0x0000006187c57211 */ /* 0x000fe400028f0eff */
[----:B------:R-:W-:-:S03]  /*159d0*/  PRMT R98, R136, 0x7632, R98 ;  /* 0x0000763288627816 */ /* 0x000fc60000000062 */
[----:B------:R-:W3:Y:S01]  /*159e0*/  LDC R16, c[0x0][0x278] ;  /* 0x00009e00ff107b82 */ /* 0x000ee20000000800 */
[----:B------:R-:W-:Y:S01]  /*159f0*/  LEA.HI.X.SX32 R199, R151, R97, 0x1, P6 ;  /* 0x0000006197c77211 */ /* 0x000fe200030f0eff */
[----:B------:R-:W-:Y:S04]  /*15a00*/  STG.E.U16 desc[UR6][R192.64], R100 ;  /* 0x00000064c0007986 */ /* 0x000fe8000c101506 */
[----:B------:R5:W-:Y:S02]  /*15a10*/  STG.E.U16 desc[UR6][R190.64], R136 ;  /* 0x00000088be007986 */ /* 0x000be4000c101506 */
[----:B------:R-:W3:Y:S02]  /*15a20*/  LDC R18, c[0x0][0x278] ;  /* 0x00009e00ff127b82 */ /* 0x000ee40000000800 */
[----:B------:R-:W-:Y:S06]  /*15a30*/  STG.E.U16 desc[UR6][R196.64], R98 ;  /* 0x00000062c4007986 */ /* 0x000fec000c101506 */
[----:B------:R-:W3:Y:S01]  /*15a40*/  LDC R24, c[0x0][0x278] ;  /* 0x00009e00ff187b82 */ /* 0x000ee20000000800 */
[----:B------:R1:W-:Y:S01]  /*15a50*/  STG.E.U16 desc[UR6][R198.64], R137 ;  /* 0x00000089c6007986 */ /* 0x0003e2000c101506 */
[----:B------:R-:W-:-:S02]  /*15a60*/  IMAD R151, R32, 0xd6, RZ ;  /* 0x000000d620977824 */ /* 0x000fc400078e02ff */
[----:B0-----:R-:W-:Y:S02]  /*15a70*/  IMAD R105, R34, 0xd8, RZ ;  /* 0x000000d822697824 */ /* 0x001fe400078e02ff */
[----:B-----5:R-:W-:Y:S02]  /*15a80*/  IMAD R191, R10, 0x6b, RZ ;  /* 0x0000006b0abf7824 */ /* 0x020fe400078e02ff */
[----:B----4-:R-:W-:Y:S01]  /*15a90*/  IMAD R135, R14, 0xda, RZ ;  /* 0x000000da0e877824 */ /* 0x010fe200078e02ff */
[----:B------:R-:W0:Y:S01]  /*15aa0*/  LDC R10, c[0x0][0x278] ;  /* 0x00009e00ff0a7b82 */ /* 0x000e220000000800 */
[----:B-1----:R-:W-:-:S07]  /*15ab0*/  IMAD R193, R12, 0x6d, RZ ;  /* 0x0000006d0cc17824 */ /* 0x002fce00078e02ff */
[----:B------:R-:W1:Y:S01]  /*15ac0*/  LDC R199, c[0x0][0x278] ;  /* 0x00009e00ffc77b82 */ /* 0x000e620000000800 */
[-C--:B------:R-:W-:Y:S02]  /*15ad0*/  IADD3 R190, P3, R151, R96.reuse, RZ ;  /* 0x0000006097be7210 */ /* 0x080fe40007f7e0ff */
[----:B------:R-:W-:-:S05]  /*15ae0*/  IADD3 R144, P5, R105, R96, RZ ;  /* 0x0000006069907210 */ /* 0x000fca0007fbe0ff */
[----:B------:R-:W4:Y:S01]  /*15af0*/  LDC R12, c[0x0][0x278] ;  /* 0x00009e00ff0c7b82 */ /* 0x000f220000000800 */
[----:B------:R-:W-:Y:S02]  /*15b00*/  IADD3 R196, P6, R135, R96, RZ ;  /* 0x0000006087c47210 */ /* 0x000fe40007fde0ff */
[----:B------:R-:W-:-:S05]  /*15b10*/  LEA.HI.X.SX32 R191, R191, R97, 0x1, P3 ;  /* 0x00000061bfbf7211 */ /* 0x000fca00018f0eff */
[----:B------:R-:W5:Y:S01]  /*15b20*/  LDC R14, c[0x0][0x278] ;  /* 0x00009e00ff0e7b82 */ /* 0x000f620000000800 */
[----:B------:R-:W-:Y:S01]  /*15b30*/  PRMT R34, R137, 0x7632, R34 ;  /* 0x0000763289227816 */ /* 0x000fe20000000022 */
[----:B--2---:R-:W-:Y:S01]  /*15b40*/  IMAD R137, R8, 0xdc, RZ ;  /* 0x000000dc08897824 */ /* 0x004fe200078e02ff */
[----:B------:R-:W-:-:S05]  /*15b50*/  LEA.HI.X.SX32 R145, R145, R97, 0x1, P5 ;  /* 0x0000006191917211 */ /* 0x000fca00028f0eff */
[----:B------:R-:W2:Y:S01]  /*15b60*/  LDC R2, c[0x0][0x278] ;  /* 0x00009e00ff027b82 */ /* 0x000ea20000000800 */
[----:B------:R-:W-:Y:S01]  /*15b70*/  LEA.HI.X.SX32 R197, R193, R97, 0x1, P6 ;  /* 0x00000061c1c57211 */ /* 0x000fe200030f0eff */
[----:B---3--:R-:W-:-:S06]  /*15b80*/  IMAD R193, R16, 0xde, RZ ;  /* 0x000000de10c17824 */ /* 0x008fcc00078e02ff */
[----:B------:R-:W3:Y:S01]  /*15b90*/  LDC R32, c[0x0][0x278] ;  /* 0x00009e00ff207b82 */ /* 0x000ee20000000800 */
[----:B------:R-:W-:Y:S01]  /*15ba0*/  PRMT R98, R138, 0x7632, R98 ;  /* 0x000076328a627816 */ /* 0x000fe20000000062 */
[----:B------:R0:W-:Y:S01]  /*15bb0*/  STG.E.U16 desc[UR6][R190.64], R34 ;  /* 0x00000022be007986 */ /* 0x0001e2000c101506 */
[----:B------:R-:W-:-:S03]  /*15bc0*/  IADD3 R108, P5, R137, R96, RZ ;  /* 0x00000060896c7210 */ /* 0x000fc60007fbe0ff */
[----:B------:R1:W-:Y:S02]  /*15bd0*/  STG.E.U16 desc[UR6][R144.64], R138 ;  /* 0x0000008a90007986 */ /* 0x0003e4000c101506 */
[----:B------:R-:W3:Y:S01]  /*15be0*/  LDC R16, c[0x0][0x278] ;  /* 0x00009e00ff107b82 */ /* 0x000ee20000000800 */
[----:B------:R-:W-:Y:S01]  /*15bf0*/  LEA.HI.X.SX32 R109, R109, R97, 0x1, P5 ;  /* 0x000000616d6d7211 */ /* 0x000fe200028f0eff */
[----:B------:R4:W-:Y:S01]  /*15c00*/  STG.E.U16 desc[UR6][R196.64], R98 ;  /* 0x00000062c4007986 */ /* 0x0009e2000c101506 */
[----:B0-----:R-:W-:Y:S02]  /*15c10*/  IMAD R191, R24, 0xe2, RZ ;  /* 0x000000e218bf7824 */ /* 0x001fe400078e02ff */
[----:B-1----:R-:W-:-:S03]  /*15c20*/  IMAD R199, R199, 0x71, RZ ;  /* 0x00000071c7c77824 */ /* 0x002fc600078e02ff */
[----:B------:R-:W0:Y:S01]  /*15c30*/  LDC R8, c[0x0][0x278] ;  /* 0x00009e00ff087b82 */ /* 0x000e220000000800 */
[----:B------:R-:W-:Y:S01]  /*15c40*/  IMAD R145, R18, 0xe0, RZ ;  /* 0x000000e012917824 */ /* 0x000fe200078e02ff */
[-C--:B------:R-:W-:Y:S02]  /*15c50*/  IADD3 R198, P6, R191, R96.reuse, RZ ;  /* 0x00000060bfc67210 */ /* 0x080fe40007fde0ff */
[-C--:B----4-:R-:W-:Y:S02]  /*15c60*/  IADD3 R196, P3, R193, R96.reuse, RZ ;  /* 0x00000060c1c47210 */ /* 0x090fe40007f7e0ff */
[-C--:B------:R-:W-:Y:S02]  /*15c70*/  IADD3 R106, P5, R145, R96.reuse, RZ ;  /* 0x00000060916a7210 */ /* 0x080fe40007fbe0ff */
[----:B------:R-:W1:Y:S01]  /*15c80*/  LDC R18, c[0x0][0x278] ;  /* 0x00009e00ff127b82 */ /* 0x000e620000000800 */
[-C--:B------:R-:W-:Y:S02]  /*15c90*/  LEA.HI.X.SX32 R197, R195, R97.reuse, 0x1, P3 ;  /* 0x00000061c3c57211 */ /* 0x080fe400018f0eff */
[----:B------:R-:W-:Y:S01]  /*15ca0*/  PRMT R98, R139, 0x7632, R98 ;  /* 0x000076328b627816 */ /* 0x000fe20000000062 */
[----:B------:R4:W-:Y:S01]  /*15cb0*/  STG.E.U16 desc[UR6][R108.64], R139 ;  /* 0x0000008b6c007986 */ /* 0x0009e2000c101506 */
[-C--:B------:R-:W-:Y:S01]  /*15cc0*/  LEA.HI.X.SX32 R107, R107, R97.reuse, 0x1, P5 ;  /* 0x000000616b6b7211 */ /* 0x080fe200028f0eff */
[----:B------:R-:W-:Y:S01]  /*15cd0*/  IMAD R195, R10, 0xe4, RZ ;  /* 0x000000e40ac37824 */ /* 0x000fe200078e02ff */
[----:B------:R-:W-:Y:S01]  /*15ce0*/  LEA.HI.X.SX32 R199, R199, R97, 0x1, P6 ;  /* 0x00000061c7c77211 */ /* 0x000fe200030f0eff */
[----:B------:R-:W0:Y:S01]  /*15cf0*/  LDC R24, c[0x0][0x278] ;  /* 0x00009e00ff187b82 */ /* 0x000e220000000800 */
[----:B------:R-:W-:Y:S01]  /*15d00*/  PRMT R34, R84, 0x7632, R34 ;  /* 0x0000763254227816 */ /* 0x000fe20000000022 */
[----:B------:R2:W-:Y:S01]  /*15d10*/  STG.E.U16 desc[UR6][R196.64], R98 ;  /* 0x00000062c4007986 */ /* 0x0005e2000c101506 */
[----:B------:R-:W-:-:S05]  /*15d20*/  IADD3 R152, P5, R195, R96, RZ ;  /* 0x00000060c3987210 */ /* 0x000fca0007fbe0ff */
[----:B------:R-:W1:Y:S01]  /*15d30*/  LDC R10, c[0x0][0x278] ;  /* 0x00009e00ff0a7b82 */ /* 0x000e620000000800 */
[----:B----4-:R-:W-:Y:S02]  /*15d40*/  IMAD R109, R12, 0xe6, RZ ;  /* 0x000000e60c6d7824 */ /* 0x010fe400078e02ff */
[----:B-----5:R-:W-:Y:S01]  /*15d50*/  IMAD R139, R14, 0xe8, RZ ;  /* 0x000000e80e8b7824 */ /* 0x020fe200078e02ff */
[----:B------:R3:W-:Y:S01]  /*15d60*/  STG.E.U16 desc[UR6][R106.64], R84 ;  /* 0x000000546a007986 */ /* 0x0007e2000c101506 */
[----:B--2---:R-:W-:-:S03]  /*15d70*/  IMAD R197, R2, 0x73, RZ ;  /* 0x0000007302c57824 */ /* 0x004fc600078e02ff */
[----:B------:R-:W2:Y:S01]  /*15d80*/  LDC R14, c[0x0][0x278] ;  /* 0x00009e00ff0e7b82 */ /* 0x000ea20000000800 */
[----:B------:R4:W-:Y:S01]  /*15d90*/  STG.E.U16 desc[UR6][R198.64], R34 ;  /* 0x00000022c6007986 */ /* 0x0009e2000c101506 */
[----:B------:R-:W-:Y:S02]  /*15da0*/  LEA.HI.X.SX32 R153, R153, R97, 0x1, P5 ;  /* 0x0000006199997211 */ /* 0x000fe400028f0eff */
[----:B------:R-:W-:Y:S01]  /*15db0*/  IADD3 R200, P5, R139, R96, RZ ;  /* 0x000000608bc87210 */ /* 0x000fe20007fbe0ff */
[----:B---3--:R-:W-:-:S03]  /*15dc0*/  IMAD R107, R32, 0xea, RZ ;  /* 0x000000ea206b7824 */ /* 0x008fc600078e02ff */
[----:B------:R-:W3:Y:S01]  /*15dd0*/  LDC R12, c[0x0][0x278] ;  /* 0x00009e00ff0c7b82 */ /* 0x000ee20000000800 */
[-C--:B----4-:R-:W-:Y:S02]  /*15de0*/  IADD3 R198, P3, R109, R96.reuse, RZ ;  /* 0x000000606dc67210 */ /* 0x090fe40007f7e0ff */
[----:B------:R-:W-:Y:S02]  /*15df0*/  IADD3 R202, P6, R107, R96, RZ ;  /* 0x000000606bca7210 */ /* 0x000fe40007fde0ff */
[----:B------:R-:W-:-:S03]  /*15e00*/  LEA.HI.X.SX32 R199, R197, R97, 0x1, P3 ;  /* 0x00000061c5c77211 */ /* 0x000fc600018f0eff */
[----:B------:R-:W4:Y:S01]  /*15e10*/  LDC R2, c[0x0][0x278] ;  /* 0x00009e00ff027b82 */ /* 0x000f220000000800 */
[----:B------:R-:W-:Y:S01]  /*15e20*/  IMAD R197, R16, 0xec, RZ ;  /* 0x000000ec10c57824 */ /* 0x000fe200078e02ff */
[----:B------:R-:W-:Y:S02]  /*15e30*/  PRMT R32, R85, 0x7632, R32 ;  /* 0x0000763255207816 */ /* 0x000fe40000000020 */
[----:B------:R-:W-:-:S04]  /*15e40*/  LEA.HI.X.SX32 R201, R149, R97, 0x1, P5 ;  /* 0x0000006195c97211 */ /* 0x000fc800028f0eff */
[----:B------:R-:W5:Y:S01]  /*15e50*/  LDC R16, c[0x0][0x278] ;  /* 0x00009e00ff107b82 */ /* 0x000f620000000800 */
[----:B------:R-:W-:Y:S02]  /*15e60*/  LEA.HI.X.SX32 R203, R203, R97, 0x1, P6 ;  /* 0x00000061cbcb7211 */ /* 0x000fe400030f0eff */
[----:B------:R-:W-:Y:S01]  /*15e70*/  PRMT R34, R86, 0x7632, R34 ;  /* 0x0000763256227816 */ /* 0x000fe20000000022 */
[----:B------:R1:W-:Y:S01]  /*15e80*/  STG.E.U16 desc[UR6][R152.64], R85 ;  /* 0x0000005598007986 */ /* 0x0003e2000c101506 */
[----:B------:R-:W-:-:S03]  /*15e90*/  IADD3 R146, P5, R197, R96, RZ ;  /* 0x00000060c5927210 */ /* 0x000fc60007fbe0ff */
[----:B------:R2:W-:Y:S01]  /*15ea0*/  STG.E.U16 desc[UR6][R198.64], R32 ;  /* 0x00000020c6007986 */ /* 0x0005e2000c101506 */
[----:B------:R-:W-:-:S03]  /*15eb0*/  LEA.HI.X.SX32 R147, R147, R97, 0x1, P5 ;  /* 0x0000006193937211 */ /* 0x000fc600028f0eff */
[----:B------:R-:W-:Y:S01]  /*15ec0*/  STG.E.U16 desc[UR6][R200.64], R86 ;  /* 0x00000056c8007986 */ /* 0x000fe2000c101506 */
[----:B0-----:R-:W-:Y:S02]  /*15ed0*/  IMAD R149, R24, 0xf0, RZ ;  /* 0x000000f018957824 */ /* 0x001fe400078e02ff */
[----:B------:R-:W0:Y:S01]  /*15ee0*/  LDC R24, c[0x0][0x278] ;  /* 0x00009e00ff187b82 */ /* 0x000e220000000800 */
[----:B------:R3:W-:Y:S01]  /*15ef0*/  STG.E.U16 desc[UR6][R202.64], R34 ;  /* 0x00000022ca007986 */ /* 0x0007e2000c101506 */
[----:B-1----:R-:W-:Y:S02]  /*15f00*/  IMAD R85, R18, 0xee, RZ ;  /* 0x000000ee12557824 */ /* 0x002fe400078e02ff */
[----:B------:R-:W-:Y:S01]  /*15f10*/  IMAD R153, R10, 0xf2, RZ ;  /* 0x000000f20a997824 */ /* 0x000fe200078e02ff */
[----:B------:R-:W-:Y:S01]  /*15f20*/  PRMT R10, R87, 0x7632, R10 ;  /* 0x00007632570a7816 */ /* 0x000fe2000000000a */
[----:B------:R1:W-:Y:S01]  /*15f30*/  STG.E.U16 desc[UR6][R146.64], R87 ;  /* 0x0000005792007986 */ /* 0x0003e2000c101506 */
[----:B--2---:R-:W-:Y:S01]  /*15f40*/  IADD3 R198, P3, R85, R96, RZ ;  /* 0x0000006055c67210 */ /* 0x004fe20007f7e0ff */
[----:B------:R-:W2:Y:S01]  /*15f50*/  LDC R18, c[0x0][0x278] ;  /* 0x00009e00ff127b82 */ /* 0x000ea20000000800 */
[----:B---3--:R-:W-:-:S07]  /*15f60*/  IMAD R203, R8, 0x79, RZ ;  /* 0x0000007908cb7824 */ /* 0x008fce00078e02ff */
[----:B------:R-:W3:Y:S01]  /*15f70*/  LDC R8, c[0x0][0x278] ;  /* 0x00009e00ff087b82 */ /* 0x000ee20000000800 */
[----:B------:R-:W-:Y:S01]  /*15f80*/  IADD3 R200, P5, R149, R96, RZ ;  /* 0x0000006095c87210 */ /* 0x000fe20007fbe0ff */
[----:B-1----:R-:W-:Y:S01]  /*15f90*/  IMAD R87, R14, 0xf6, RZ ;  /* 0x000000f60e577824 */ /* 0x002fe200078e02ff */
[----:B------:R-:W-:-:S05]  /*15fa0*/  LEA.HI.X.SX32 R199, R205, R97, 0x1, P3 ;  /* 0x00000061cdc77211 */ /* 0x000fca00018f0eff */
[----:B------:R-:W1:Y:S01]  /*15fb0*/  LDC R14, c[0x0][0x278] ;  /* 0x00009e00ff0e7b82 */ /* 0x000e620000000800 */
[-C--:B------:R-:W-:Y:S01]  /*15fc0*/  LEA.HI.X.SX32 R201, R111, R97.reuse, 0x1, P5 ;  /* 0x000000616fc97211 */ /* 0x080fe200028f0eff */
[----:B------:R-:W-:Y:S01]  /*15fd0*/  IMAD R111, R12, 0xf4, RZ ;  /* 0x000000f40c6f7824 */ /* 0x000fe200078e02ff */
[----:B------:R4:W-:Y:S01]  /*15fe0*/  STG.E.U16 desc[UR6][R198.64], R10 ;  /* 0x0000000ac6007986 */ /* 0x0009e2000c101506 */
[-C--:B------:R-:W-:Y:S01]  /*15ff0*/  IADD3 R202, P6, R153, R96.reuse, RZ ;  /* 0x0000006099ca7210 */ /* 0x080fe20007fde0ff */
[----:B-----5:R-:W-:Y:S02]  /*16000*/  IMAD R147, R16, 0xf8, RZ ;  /* 0x000000f810937824 */ /* 0x020fe400078e02ff */
[----:B------:R-:W-:Y:S01]  /*16010*/  IADD3 R204, P3, R111, R96, RZ ;  /* 0x000000606fcc7210 */ /* 0x000fe20007f7e0ff */
[----:B------:R-:W5:Y:S01]  /*16020*/  LDC R16, c[0x0][0x278] ;  /* 0x00009e00ff107b82 */ /* 0x000f620000000800 */
[----:B------:R-:W-:Y:S01]  /*16030*/  LEA.HI.X.SX32 R203, R203, R97, 0x1, P6 ;  /* 0x00000061cbcb7211 */ /* 0x000fe200030f0eff */
[----:B----4-:R-:W-:Y:S01]  /*16040*/  IMAD R199, R2, 0x7b, RZ ;  /* 0x0000007b02c77824 */ /* 0x010fe200078e02ff */
[----:B------:R-:W-:-:S05]  /*16050*/  PRMT R32, R80, 0x7632, R32 ;  /* 0x0000763250207816 */ /* 0x000fca0000000020 */
[----:B------:R-:W4:Y:S01]  /*16060*/  LDC R2, c[0x0][0x278] ;  /* 0x00009e00ff027b82 */ /* 0x000f220000000800 */
[----:B------:R-:W-:Y:S01]  /*16070*/  LEA.HI.X.SX32 R205, R155, R97, 0x1, P3 ;  /* 0x000000619bcd7211 */ /* 0x000fe200018f0eff */
[----:B------:R0:W-:Y:S01]  /*16080*/  STG.E.U16 desc[UR6][R200.64], R80 ;  /* 0x00000050c8007986 */ /* 0x0001e2000c101506 */
[----:B------:R-:W-:-:S05]  /*16090*/  IADD3 R198, P5, R87, R96, RZ ;  /* 0x0000006057c67210 */ /* 0x000fca0007fbe0ff */
[----:B------:R-:W4:Y:S01]  /*160a0*/  LDC R10, c[0x0][0x278] ;  /* 0x00009e00ff0a7b82 */ /* 0x000f220000000800 */
[----:B------:R3:W-:Y:S01]  /*160b0*/  STG.E.U16 desc[UR6][R202.64], R32 ;  /* 0x00000020ca007986 */ /* 0x0007e2000c101506 */
[----:B------:R-:W-:-:S06]  /*160c0*/  LEA.HI.X.SX32 R199, R199, R97, 0x1, P5 ;  /* 0x00000061c7c77211 */ /* 0x000fcc00028f0eff */
[----:B------:R-:W4:Y:S01]  /*160d0*/  LDC R12, c[0x0][0x278] ;  /* 0x00009e00ff0c7b82 */ /* 0x000f220000000800 */
[----:B0-----:R-:W-:Y:S01]  /*160e0*/  IADD3 R200, P6, R147, R96, RZ ;  /* 0x0000006093c87210 */ /* 0x001fe20007fde0ff */
[----:B------:R0:W-:Y:S01]  /*160f0*/  STG.E.U16 desc[UR6][R204.64], R81 ;  /* 0x00000051cc007986 */ /* 0x0001e2000c101506 */
[----:B---3--:R-:W-:Y:S01]  /*16100*/  IMAD R203, R8, 0x7d, RZ ;  /* 0x0000007d08cb7824 */ /* 0x008fe200078e02ff */
[----:B------:R-:W-:-:S04]  /*16110*/  PRMT R32, R81, 0x7632, R32 ;  /* 0x0000763251207816 */ /* 0x000fc80000000020 */
[----:B------:R-:W3:Y:S01]  /*16120*/  LDC R8, c[0x0][0x278] ;  /* 0x00009e00ff087b82 */ /* 0x000ee20000000800 */
[----:B--2---:R-:W-:Y:S01]  /*16130*/  IMAD R155, R18, 0xfa, RZ ;  /* 0x000000fa129b7824 */ /* 0x004fe200078e02ff */
[----:B------:R-:W-:Y:S01]  /*16140*/  LEA.HI.X.SX32 R201, R113, R97, 0x1, P6 ;  /* 0x0000006171c97211 */ /* 0x000fe200030f0eff */
[----:B------:R-:W-:-:S05]  /*16150*/  IMAD R113, R24, 0xfc, RZ ;  /* 0x000000fc18717824 */ /* 0x000fca00078e02ff */
[----:B0-----:R-:W0:Y:S01]  /*16160*/  LDC R205, c[0x0][0x278] ;  /* 0x00009e00ffcd7b82 */ /* 0x001e220000000800 */
[----:B-1----:R-:W-:Y:S01]  /*16170*/  IMAD R81, R14, 0xfe, RZ ;  /* 0x000000fe0e517824 */ /* 0x002fe200078e02ff */
[----:B------:R1:W-:Y:S01]  /*16180*/  STG.E.U16 desc[UR6][R198.64], R32 ;  /* 0x00000020c6007986 */ /* 0x0003e2000c101506 */
[----:B------:R-:W-:-:S05]  /*16190*/  IADD3 R156, P5, R113, R96, RZ ;  /* 0x00000060719c7210 */ /* 0x000fca0007fbe0ff */
[----:B------:R-:W2:Y:S01]  /*161a0*/  LDC R14, c[0x0][0x278] ;  /* 0x00009e00ff0e7b82 */ /* 0x000ea20000000800 */
[----:B------:R4:W-:Y:S01]  /*161b0*/  STG.E.U16 desc[UR6][R200.64], R82 ;  /* 0x00000052c8007986 */ /* 0x0009e2000c101506 */
[----:B------:R-:W-:Y:S02]  /*161c0*/  PRMT R34, R82, 0x7632, R34 ;  /* 0x0000763252227816 */ /* 0x000fe40000000022 */
[-C--:B-1----:R-:W-:Y:S01]  /*161d0*/  IADD3 R198, P3, R155, R96.reuse, RZ ;  /* 0x000000609bc67210 */ /* 0x082fe20007f7e0ff */
[----:B-----5:R-:W-:Y:S01]  /*161e0*/  IMAD R213, R16, 0x102, RZ ;  /* 0x0000010210d57824 */ /* 0x020fe200078e02ff */
[-C--:B------:R-:W-:Y:S02]  /*161f0*/  LEA.HI.X.SX32 R157, R157, R97.reuse, 0x1, P5 ;  /* 0x000000619d9d7211 */ /* 0x080fe400028f0eff */
[----:B------:R-:W1:Y:S01]  /*16200*/  LDC R16, c[0x0][0x278] ;  /* 0x00009e00ff107b82 */ /* 0x000e620000000800 */
[----:B------:R-:W-:Y:S01]  /*16210*/  LEA.HI.X.SX32 R199, R203, R97, 0x1, P3 ;  /* 0x00000061cbc77211 */ /* 0x000fe200018f0eff */
[----:B----4-:R-:W-:Y:S01]  /*16220*/  IMAD R201, R2, 0x7f, RZ ;  /* 0x0000007f02c97824 */ /* 0x010fe200078e02ff */
[----:B------:R-:W-:-:S05]  /*16230*/  IADD3 R200, P3, R81, R96, RZ ;  /* 0x0000006051c87210 */ /* 0x000fca0007f7e0ff */
[----:B------:R-:W4:Y:S01]  /*16240*/  LDC R203, c[0x0][0x278] ;  /* 0x00009e00ffcb7b82 */ /* 0x000f220000000800 */
[----:B------:R5:W-:Y:S01]  /*16250*/  STG.E.U16 desc[UR6][R198.64], R34 ;  /* 0x00000022c6007986 */ /* 0x000be2000c101506 */
[----:B------:R-:W-:-:S06]  /*16260*/  LEA.HI.X.SX32 R201, R201, R97, 0x1, P3 ;  /* 0x00000061c9c97211 */ /* 0x000fcc00018f0eff */
[----:B------:R-:W1:Y:S01]  /*16270*/  LDC R2, c[0x0][0x278] ;  /* 0x00009e00ff027b82 */ /* 0x000e620000000800 */
[----:B------:R3:W-:Y:S01]  /*16280*/  STG.E.U16 desc[UR6][R156.64], R83 ;  /* 0x000000539c007986 */ /* 0x0007e2000c101506 */
[-C--:B------:R-:W-:Y:S01]  /*16290*/  LEA RZ, P3, R207, R96.reuse, 0x8 ;  /* 0x00000060cfff7211 */ /* 0x080fe200078640ff */
[----:B-----5:R-:W-:Y:S01]  /*162a0*/  IMAD.SHL.U32 R199, R10, 0x80, RZ ;  /* 0x000000800ac77824 */ /* 0x020fe200078e00ff */
[----:B------:R-:W-:-:S04]  /*162b0*/  IADD3 RZ, P5, R213, R96, RZ ;  /* 0x00000060d5ff7210 */ /* 0x000fc80007fbe0ff */
[----:B------:R-:W5:Y:S01]  /*162c0*/  LDC R207, c[0x0][0x278] ;  /* 0x00009e00ffcf7b82 */ /* 0x000f620000000800 */
[----:B------:R-:W-:Y:S01]  /*162d0*/  PRMT R100, R83, 0x7632, R100 ;  /* 0x0000763253647816 */ /* 0x000fe20000000064 */
[----:B---3--:R-:W-:Y:S01]  /*162e0*/  IMAD R157, R12, 0x81, RZ ;  /* 0x000000810c9d7824 */ /* 0x008fe200078e02ff */
[----:B------:R-:W-:-:S05]  /*162f0*/  LEA.HI.X.SX32 R83, R199, R97, 0x1, P3 ;  /* 0x00000061c7537211 */ /* 0x000fca00018f0eff */
[----:B------:R-:W3:Y:S01]  /*16300*/  LDC R10, c[0x0][0x278] ;  /* 0x00009e00ff0a7b82 */ /* 0x000ee20000000800 */
[----:B------:R-:W-:Y:S01]  /*16310*/  LEA R82, R211, R0, 0x8 ;  /* 0x00000000d3527211 */ /* 0x000fe200078e40ff */
[----:B------:R-:W-:Y:S01]  /*16320*/  IMAD R199, R8, 0x104, RZ ;  /* 0x0000010408c77824 */ /* 0x000fe200078e02ff */
[----:B------:R-:W-:Y:S01]  /*16330*/  LEA.HI.X.SX32 R157, R157, R97, 0x1, P5 ;  /* 0x000000619d9d7211 */ /* 0x000fe200028f0eff */
[----:B0-----:R-:W-:Y:S01]  /*16340*/  IMAD R156, R205, 0x102, R0 ;  /* 0x00000102cd9c7824 */ /* 0x001fe200078e0200 */
[----:B------:R-:W-:Y:S01]  /*16350*/  PRMT R18, R88, 0x7632, R18 ;  /* 0x0000763258127816 */ /* 0x000fe20000000012 */
[----:B------:R0:W-:Y:S02]  /*16360*/  STG.E.U16 desc[UR6][R200.64], R100 ;  /* 0x00000064c8007986 */ /* 0x0001e4000c101506 */
[----:B------:R-:W3:Y:S01]  /*16370*/  LDC R8, c[0x0][0x278] ;  /* 0x00009e00ff087b82 */ /* 0x000ee20000000800 */
[----:B------:R-:W-:Y:S01]  /*16380*/  IADD3 RZ, P3, R199, R96, RZ ;  /* 0x00000060c7ff7210 */ /* 0x000fe20007f7e0ff */
[----:B------:R1:W-:Y:S01]  /*16390*/  STG.E.U16 desc[UR6][R82.64], R88 ;  /* 0x0000005852007986 */ /* 0x0003e2000c101506 */
[----:B--2---:R-:W-:-:S05]  /*163a0*/  IMAD R205, R14, 0x106, RZ ;  /* 0x000001060ecd7824 */ /* 0x004fca00078e02ff */
[----:B------:R-:W2:Y:S01]  /*163b0*/  LDC R12, c[0x0][0x278] ;  /* 0x00009e00ff0c7b82 */ /* 0x000ea20000000800 */
[----:B------:R1:W-:Y:S07]  /*163c0*/  STG.E.U16 desc[UR6][R156.64], R18 ;  /* 0x000000129c007986 */ /* 0x0003ee000c101506 */
[----:B------:R-:W2:Y:S01]  /*163d0*/  LDC R199, c[0x0][0x278] ;  /* 0x00009e00ffc77b82 */ /* 0x000ea20000000800 */
[----:B----4-:R-:W-:-:S07]  /*163e0*/  IMAD R114, R203, 0x104, R0 ;  /* 0x00000104cb727824 */ /* 0x010fce00078e0200 */
[----:B0-----:R-:W0:Y:S01]  /*163f0*/  LDC R201, c[0x0][0x278] ;  /* 0x00009e00ffc97b82 */ /* 0x001e220000000800 */
[----:B------:R-:W-:-:S07]  /*16400*/  LEA.HI.X.SX32 R115, R115, R97, 0x1, P3 ;  /* 0x0000006173737211 */ /* 0x000fce00018f0eff */
[----:B------:R-:W4:Y:S01]  /*16410*/  LDC R14, c[0x0][0x278] ;  /* 0x00009e00ff0e7b82 */ /* 0x000f220000000800 */
[----:B-1----:R-:W-:-:S07]  /*16420*/  IMAD R83, R2, 0x83, RZ ;  /* 0x0000008302537824 */ /* 0x002fce00078e02ff */
[----:B------:R-:W1:Y:S01]  /*16430*/  LDC R157, c[0x0][0x278] ;  /* 0x00009e00ff9d7b82 */ /* 0x000e620000000800 */
[----:B------:R-:W-:Y:S01]  /*16440*/  IADD3 RZ, P3, R205, R96, RZ ;  /* 0x00000060cdff7210 */ /* 0x000fe20007f7e0ff */
[----:B------:R-:W-:Y:S01]  /*16450*/  IMAD R203, R16, 0x108, RZ ;  /* 0x0000010810cb7824 */ /* 0x000fe200078e02ff */
[----:B------:R-:W-:Y:S01]  /*16460*/  PRMT R18, R89, 0x7632, R18 ;  /* 0x0000763259127816 */ /* 0x000fe20000000012 */
[----:B-----5:R-:W-:Y:S01]  /*16470*/  IMAD R82, R207, 0x106, R0 ;  /* 0x00000106cf527824 */ /* 0x020fe200078e0200 */
[----:B------:R-:W-:-:S03]  /*16480*/  LEA.HI.X.SX32 R83, R83, R97, 0x1, P3 ;  /* 0x0000006153537211 */ /* 0x000fc600018f0eff */
[----:B------:R-:W5:Y:S01]  /*16490*/  LDC R2, c[0x0][0x278] ;  /* 0x00009e00ff027b82 */ /* 0x000f620000000800 */
[-C--:B------:R-:W-:Y:S01]  /*164a0*/  IADD3 RZ, P3, R203, R96.reuse, RZ ;  /* 0x00000060cbff7210 */ /* 0x080fe20007f7e0ff */
[----:B---3--:R-:W-:Y:S01]  /*164b0*/  IMAD R205, R10, 0x10a, RZ ;  /* 0x0000010a0acd7824 */ /* 0x008fe200078e02ff */
[----:B------:R3:W-:Y:S05]  /*164c0*/  STG.E.U16 desc[UR6][R114.64], R89 ;  /* 0x0000005972007986 */ /* 0x0007ea000c101506 */
[----:B------:R-:W5:Y:S01]  /*164d0*/  LDC R203, c[0x0][0x278] ;  /* 0x00009e00ffcb7b82 */ /* 0x000f620000000800 */
[----:B------:R2:W-:Y:S01]  /*164e0*/  STG.E.U16 desc[UR6][R82.64], R18 ;  /* 0x0000001252007986 */ /* 0x0005e2000c101506 */
[----:B------:R-:W-:-:S06]  /*164f0*/  IADD3 RZ, P5, R205, R96, RZ ;  /* 0x00000060cdff7210 */ /* 0x000fcc0007fbe0ff */
[----:B------:R-:W5:Y:S01]  /*16500*/  LDC R10, c[0x0][0x278] ;  /* 0x00009e00ff0a7b82 */ /* 0x000f620000000800 */
[----:B---3--:R-:W-:-:S07]  /*16510*/  IMAD R115, R8, 0x85, RZ ;  /* 0x0000008508737824 */ /* 0x008fce00078e02ff */
[----:B------:R-:W3:Y:S01]  /*16520*/  LDC R16, c[0x0][0x278] ;  /* 0x00009e00ff107b82 */ /* 0x000ee20000000800 */
[----:B--2---:R-:W-:Y:S01]  /*16530*/  IMAD R83, R12, 0x10c, RZ ;  /* 0x0000010c0c537824 */ /* 0x004fe200078e02ff */
[-C--:B------:R-:W-:Y:S01]  /*16540*/  LEA.HI.X.SX32 R89, R159, R97.reuse, 0x1, P3 ;  /* 0x000000619f597211 */ /* 0x080fe200018f0eff */
[----:B------:R-:W-:Y:S01]  /*16550*/  IMAD R88, R199, 0x108, R0 ;  /* 0x00000108c7587824 */ /* 0x000fe200078e0200 */
[----:B------:R-:W-:-:S04]  /*16560*/  LEA.HI.X.SX32 R115, R115, R97, 0x1, P5 ;  /* 0x0000006173737211 */ /* 0x000fc800028f0eff */
[----:B------:R-:W2:Y:S01]  /*16570*/  LDC R8, c[0x0][0x278] ;  /* 0x00009e00ff087b82 */ /* 0x000ea20000000800 */
[----:B0-----:R-:W-:Y:S01]  /*16580*/  IMAD R114, R201, 0x10a, R0 ;  /* 0x0000010ac9727824 */ /* 0x001fe200078e0200 */
[----:B------:R-:W-:Y:S01]  /*16590*/  PRMT R18, R90, 0x7632, R18 ;  /* 0x000076325a127816 */ /* 0x000fe20000000012 */
[----:B----4-:R-:W-:-:S05]  /*165a0*/  IMAD R199, R14, 0x10e, RZ ;  /* 0x0000010e0ec77824 */ /* 0x010fca00078e02ff */
[----:B------:R-:W0:Y:S01]  /*165b0*/  LDC R12, c[0x0][0x278] ;  /* 0x00009e00ff0c7b82 */ /* 0x000e220000000800 */
[----:B-1----:R-:W-:Y:S01]  /*165c0*/  IMAD R82, R157, 0x10c, R0 ;  /* 0x0000010c9d527824 */ /* 0x002fe200078e0200 */
[----:B------:R5:W-:Y:S01]  /*165d0*/  STG.E.U16 desc[UR6][R88.64], R90 ;  /* 0x0000005a58007986 */ /* 0x000be2000c101506 */
[----:B------:R-:W-:-:S05]  /*165e0*/  IADD3 RZ, P3, R83, R96, RZ ;  /* 0x0000006053ff7210 */ /* 0x000fca0007f7e0ff */
[----:B------:R-:W1:Y:S01]  /*165f0*/  LDC R159, c[0x0][0x278] ;  /* 0x00009e00ff9f7b82 */ /* 0x000e620000000800 */
[----:B------:R4:W-:Y:S07]  /*16600*/  STG.E.U16 desc[UR6][R114.64], R18 ;  /* 0x0000001272007986 */ /* 0x0009ee000c101506 */
[----:B------:R-:W1:Y:S08]  /*16610*/  LDC R157, c[0x0][0x278] ;  /* 0x00009e00ff9d7b82 */ /* 0x000e700000000800 */
[----:B------:R-:W1:Y:S01]  /*16620*/  LDC R14, c[0x0][0x278] ;  /* 0x00009e00ff0e7b82 */ /* 0x000e620000000800 */
[----:B------:R-:W-:Y:S01]  /*16630*/  LEA.HI.X.SX32 R83, R165, R97, 0x1, P3 ;  /* 0x00000061a5537211 */ /* 0x000fe200018f0eff */
[----:B-----5:R-:W-:Y:S01]  /*16640*/  IMAD R89, R2, 0x87, RZ ;  /* 0x0000008702597824 */ /* 0x020fe200078e02ff */
[----:B------:R-:W-:-:S05]  /*16650*/  IADD3 RZ, P3, R199, R96, RZ ;  /* 0x00000060c7ff7210 */ /* 0x000fca0007f7e0ff */
[----:B----4-:R-:W4:Y:S01]  /*16660*/  LDC R115, c[0x0][0x278] ;  /* 0x00009e00ff737b82 */ /* 0x010f220000000800 */
[----:B------:R-:W-:Y:S01]  /*16670*/  PRMT R18, R91, 0x7632, R18 ;  /* 0x000076325b127816 */ /* 0x000fe20000000012 */
[----:B------:R-:W-:Y:S01]  /*16680*/  IMAD R88, R203, 0x10e, R0 ;  /* 0x0000010ecb587824 */ /* 0x000fe200078e0200 */
[----:B------:R-:W-:Y:S01]  /*16690*/  LEA.HI.X.SX32 R89, R89, R97, 0x1, P3 ;  /* 0x0000006159597211 */ /* 0x000fe200018f0eff */
[----:B------:R-:W-:Y:S02]  /*166a0*/  IMAD R165, R10, 0x110, RZ ;  /* 0x000001100aa57824 */ /* 0x000fe400078e02ff */
[----:B---3--:R-:W-:Y:S02]  /*166b0*/  IMAD R199, R16, 0x112, RZ ;  /* 0x0000011210c77824 */ /* 0x008fe400078e02ff */
[----:B------:R-:W3:Y:S01]  /*166c0*/  LDC R16, c[0x0][0x278] ;  /* 0x00009e00ff107b82 */ /* 0x000ee20000000800 */
[----:B------:R2:W-:Y:S01]  /*166d0*/  STG.E.U16 desc[UR6][R82.64], R91 ;  /* 0x0000005b52007986 */ /* 0x0005e2000c101506 */
[----:B------:R-:W-:-:S03]  /*166e0*/  IADD3 RZ, P3, R165, R96, RZ ;  /* 0x00000060a5ff7210 */ /* 0x000fc60007f7e0ff */
[----:B------:R0:W-:Y:S03]  /*166f0*/  STG.E.U16 desc[UR6][R88.64], R18 ;  /* 0x0000001258007986 */ /* 0x0001e6000c101506 */
[----:B------:R-:W5:Y:S01]  /*16700*/  LDC R2, c[0x0][0x278] ;  /* 0x00009e00ff027b82 */ /* 0x000f620000000800 */
[----:B------:R-:W-:Y:S01]  /*16710*/  IADD3 RZ, P5, R199, R96, RZ ;  /* 0x00000060c7ff7210 */ /* 0x000fe20007fbe0ff */
[----:B--2---:R-:W-:-:S06]  /*16720*/  IMAD R91, R8, 0x89, RZ ;  /* 0x00000089085b7824 */ /* 0x004fcc00078e02ff */
[----:B------:R-:W2:Y:S01]  /*16730*/  LDC R10, c[0x0][0x278] ;  /* 0x00009e00ff0a7b82 */ /* 0x000ea20000000800 */
[----:B0-----:R-:W-:Y:S01]  /*16740*/  IMAD R89, R12, 0x114, RZ ;  /* 0x000001140c597824 */ /* 0x001fe200078e02ff */
[-C--:B------:R-:W-:Y:S01]  /*16750*/  LEA.HI.X.SX32 R83, R163, R97.reuse, 0x1, P3 ;  /* 0x00000061a3537211 */ /* 0x080fe200018f0eff */
[--C-:B-1----:R-:W-:Y:S01]  /*16760*/  IMAD R82, R159, 0x110, R0.reuse ;  /* 0x000001109f527824 */ /* 0x102fe200078e0200 */
[----:B------:R-:W-:Y:S01]  /*16770*/  LEA.HI.X.SX32 R91, R91, R97, 0x1, P5 ;  /* 0x000000615b5b7211 */ /* 0x000fe200028f0eff */
[----:B------:R-:W-:Y:S01]  /*16780*/  IMAD R90, R157, 0x112, R0 ;  /* 0x000001129d5a7824 */ /* 0x000fe200078e0200 */
[----:B------:R-:W-:Y:S01]  /*16790*/  PRMT R18, R72, 0x7632, R18 ;  /* 0x0000763248127816 */ /* 0x000fe20000000012 */
[----:B------:R-:W-:Y:S01]  /*167a0*/  IMAD R159, R14, 0x116, RZ ;  /* 0x000001160e9f7824 */ /* 0x000fe200078e02ff */
[----:B------:R-:W0:Y:S01]  /*167b0*/  LDC R12, c[0x0][0x278] ;  /* 0x00009e00ff0c7b82 */ /* 0x000e220000000800 */
[----:B------:R-:W-:Y:S01]  /*167c0*/  IADD3 RZ, P3, R89, R96, RZ ;  /* 0x0000006059ff7210 */ /* 0x000fe20007f7e0ff */
[----:B------:R-:W-:Y:S01]  /*167d0*/  STG.E.U16 desc[UR6][R82.64], R72 ;  /* 0x0000004852007986 */ /* 0x000fe2000c101506 */
[----:B----4-:R-:W-:-:S05]  /*167e0*/  IMAD R88, R115, 0x114, R0 ;  /* 0x0000011473587824 */ /* 0x010fca00078e0200 */
[----:B------:R-:W1:Y:S01]  /*167f0*/  LDC R165, c[0x0][0x278] ;  /* 0x00009e00ffa57b82 */ /* 0x000e620000000800 */
[----:B------:R-:W-:Y:S01]  /*16800*/  LEA.HI.X.SX32 R89, R161, R97, 0x1, P3 ;  /* 0x00000061a1597211 */ /* 0x000fe200018f0eff */
[----:B------:R4:W-:Y:S01]  /*16810*/  STG.E.U16 desc[UR6][R90.64], R18 ;  /* 0x000000125a007986 */ /* 0x0009e2000c101506 */
[----:B------:R-:W-:-:S05]  /*16820*/  IADD3 RZ, P3, R159, R96, RZ ;  /* 0x000000609fff7210 */ /* 0x000fca0007f7e0ff */
[----:B------:R-:W1:Y:S08]  /*16830*/  LDC R157, c[0x0][0x278] ;  /* 0x00009e00ff9d7b82 */ /* 0x000e700000000800 */
[----:B------:R-:W1:Y:S08]  /*16840*/  LDC R8, c[0x0][0x278] ;  /* 0x00009e00ff087b82 */ /* 0x000e700000000800 */
[----:B------:R-:W1:Y:S08]  /*16850*/  LDC R115, c[0x0][0x278] ;  /* 0x00009e00ff737b82 */ /* 0x000e700000000800 */
[----:B----4-:R-:W4:Y:S08]  /*16860*/  LDC R91, c[0x0][0x278] ;  /* 0x00009e00ff5b7b82 */ /* 0x010f300000000800 */
[----:B------:R-:W4:Y:S01]  /*16870*/  LDC R159, c[0x0][0x278] ;  /* 0x00009e00ff9f7b82 */ /* 0x000f220000000800 */
[----:B---3--:R-:W-:-:S02]  /*16880*/  IMAD R163, R16, 0x11a, RZ ;  /* 0x0000011a10a37824 */ /* 0x008fc400078e02ff */
[----:B-----5:R-:W-:-:S05]  /*16890*/  IMAD R83, R2, 0x8b, RZ ;  /* 0x0000008b02537824 */ /* 0x020fca00078e02ff */
[----:B------:R-:W3:Y:S01]  /*168a0*/  LDC R14, c[0x0][0x278] ;  /* 0x00009e00ff0e7b82 */ /* 0x000ee20000000800 */
[----:B--2---:R-:W-:Y:S01]  /*168b0*/  IMAD R161, R10, 0x118, RZ ;  /* 0x000001180aa17824 */ /* 0x004fe200078e02ff */
[----:B------:R-:W-:-:S06]  /*168c0*/  LEA.HI.X.SX32 R83, R83, R97, 0x1, P3 ;  /* 0x0000006153537211 */ /* 0x000fcc00018f0eff */
[----:B------:R-:W2:Y:S01]  /*168d0*/  LDC R16, c[0x0][0x278] ;  /* 0x00009e00ff107b82 */ /* 0x000ea20000000800 */
[----:B------:R-:W-:Y:S01]  /*168e0*/  IADD3 RZ, P3, R161, R96, RZ ;  /* 0x00000060a1ff7210 */ /* 0x000fe20007f7e0ff */
[----:B0-----:R-:W-:-:S06]  /*168f0*/  IMAD R161, R12, 0x11c, RZ ;  /* 0x0000011c0ca17824 */ /* 0x001fcc00078e02ff */
[----:B------:R-:W0:Y:S01]  /*16900*/  LDC R10, c[0x0][0x278] ;  /* 0x00009e00ff0a7b82 */ /* 0x000e220000000800 */
[----:B------:R-:W-:Y:S01]  /*16910*/  PRMT R24, R73, 0x7632, R24 ;  /* 0x0000763249187816 */ /* 0x000fe20000000018 */
[----:B-1----:R-:W-:-:S06]  /*16920*/  IMAD R82, R165, 0x116, R0 ;  /* 0x00000116a5527824 */ /* 0x002fcc00078e0200 */
[----:B------:R-:W1:Y:S01]  /*16930*/  LDC R2, c[0x0][0x278] ;  /* 0x00009e00ff027b82 */ /* 0x000e620000000800 */
[----:B------:R5:W-:Y:S01]  /*16940*/  STG.E.U16 desc[UR6][R88.64], R73 ;  /* 0x0000004958007986 */ /* 0x000be2000c101506 */
[----:B------:R-:W-:-:S06]  /*16950*/  IMAD R72, R157, 0x118, R0 ;  /* 0x000001189d487824 */ /* 0x000fcc00078e0200 */
[----:B------:R-:W0:Y:S01]  /*16960*/  LDC R12, c[0x0][0x278] ;  /* 0x00009e00ff0c7b82 */ /* 0x000e220000000800 */
[----:B------:R3:W-:Y:S01]  /*16970*/  STG.E.U16 desc[UR6][R82.64], R24 ;  /* 0x0000001852007986 */ /* 0x0007e2000c101506 */
[----:B----4-:R-:W-:Y:S01]  /*16980*/  IMAD R90, R159, 0x11e, R0 ;  /* 0x0000011e9f5a7824 */ /* 0x010fe200078e0200 */
[----:B------:R-:W-:-:S05]  /*16990*/  IADD3 RZ, P5, R163, R96, RZ ;  /* 0x00000060a3ff7210 */ /* 0x000fca0007fbe0ff */
[----:B------:R-:W4:Y:S01]  /*169a0*/  LDC R18, c[0x0][0x278] ;  /* 0x00009e00ff127b82 */ /* 0x000f220000000800 */
[----:B-----5:R-:W-:Y:S02]  /*169b0*/  IMAD R89, R8, 0x8d, RZ ;  /* 0x0000008d08597824 */ /* 0x020fe400078e02ff */
[--C-:B------:R-:W-:Y:S02]  /*169c0*/  IMAD R88, R91, 0x11c, R0.reuse ;  /* 0x0000011c5b587824 */ /* 0x100fe400078e0200 */
[----:B---3--:R-:W-:-:S03]  /*169d0*/  IMAD R82, R115, 0x11a, R0 ;  /* 0x0000011a73527824 */ /* 0x008fc600078e0200 */
[----:B------:R-:W3:Y:S01]  /*169e0*/  LDC R0, c[0x0][0x278] ;  /* 0x00009e00ff007b82 */ /* 0x000ee20000000800 */
[-C--:B------:R-:W-:Y:S02]  /*169f0*/  LEA.HI.X.SX32 R73, R171, R97.reuse, 0x1, P3 ;  /* 0x00000061ab497211 */ /* 0x080fe400018f0eff */
[----:B------:R-:W-:Y:S01]  /*16a00*/  LEA.HI.X.SX32 R83, R89, R97, 0x1, P5 ;  /* 0x0000006159537211 */ /* 0x000fe200028f0eff */
[----:B------:R-:W-:-:S04]  /*16a10*/  IMAD R89, R14, 0x11e, RZ ;  /* 0x0000011e0e597824 */ /* 0x000fc800078e02ff */
[----:B------:R-:W5:Y:S01]  /*16a20*/  LDC R8, c[0x0][0x278] ;  /* 0x00009e00ff087b82 */ /* 0x000f620000000800 */
[----:B------:R-:W-:Y:S02]  /*16a30*/  PRMT R24, R74, 0x7632, R24 ;  /* 0x000076324a187816 */ /* 0x000fe40000000018 */
[----:B------:R-:W-:Y:S01]  /*16a40*/  IADD3 RZ, P5, R161, R96, RZ ;  /* 0x00000060a1ff7210 */ /* 0x000fe20007fbe0ff */
[----:B------:R1:W-:Y:S01]  /*16a50*/  STG.E.U16 desc[UR6][R72.64], R74 ;  /* 0x0000004a48007986 */ /* 0x0003e2000c101506 */
[----:B--2---:R-:W-:-:S03]  /*16a60*/  IMAD R91, R16, 0x120, RZ ;  /* 0x00000120105b7824 */ /* 0x004fc600078e02ff */
[----:B------:R-:W2:Y:S01]  /*16a70*/  LDC R14, c[0x0][0x278] ;  /* 0x00009e00ff0e7b82 */ /* 0x000ea20000000800 */
[----:B------:R0:W-:Y:S01]  /*16a80*/  STG.E.U16 desc[UR6][R82.64], R24 ;  /* 0x0000001852007986 */ /* 0x0001e2000c101506 */
[-C--:B------:R-:W-:Y:S02]  /*16a90*/  IADD3 RZ, P3, R89, R96.reuse, RZ ;  /* 0x0000006059ff7210 */ /* 0x080fe40007f7e0ff */
[-C--:B------:R-:W-:Y:S01]  /*16aa0*/  LEA.HI.X.SX32 R89, R169, R97.reuse, 0x1, P5 ;  /* 0x00000061a9597211 */ /* 0x080fe200028f0eff */
[----:B-1----:R-:W-:Y:S01]  /*16ab0*/  IMAD R73, R2, 0x8f, RZ ;  /* 0x0000008f02497824 */ /* 0x002fe200078e02ff */
[----:B------:R-:W-:Y:S01]  /*16ac0*/  IADD3 R72, P5, R91, R96, RZ ;  /* 0x000000605b487210 */ /* 0x000fe20007fbe0ff */
[----:B----4-:R-:W-:Y:S01]  /*16ad0*/  IMAD R115, R18, 0x122, RZ ;  /* 0x0000012212737824 */ /* 0x010fe200078e02ff */
[----:B------:R-:W1:Y:S01]  /*16ae0*/  LDC R16, c[0x0][0x278] ;  /* 0x00009e00ff107b82 */ /* 0x000e620000000800 */
[----:B0-----:R-:W-:Y:S01]  /*16af0*/  IMAD R83, R10, 0x91, RZ ;  /* 0x000000910a537824 */ /* 0x001fe200078e02ff */
[----:B------:R-:W-:Y:S01]  /*16b00*/  PRMT R24, R75, 0x7632, R24 ;  /* 0x000076324b187816 */ /* 0x000fe20000000018 */
[----:B------:R0:W-:Y:S05]  /*16b10*/  STG.E.U16 desc[UR6][R88.64], R75 ;  /* 0x0000004b58007986 */ /* 0x0001ea000c101506 */
[----:B------:R-:W4:Y:S01]  /*16b20*/  LDC R10, c[0x0][0x278] ;  /* 0x00009e00ff0a7b82 */ /* 0x000f220000000800 */
[----:B------:R-:W-:-:S02]  /*16b30*/  LEA.HI.X.SX32 R91, R73, R97, 0x1, P3 ;  /* 0x00000061495b7211 */ /* 0x000fc400018f0eff */
[----:B------:R-:W-:Y:S01]  /*16b40*/  LEA.HI.X.SX32 R73, R125, R97, 0x1, P5 ;  /* 0x000000617d497211 */ /* 0x000fe200028f0eff */
[----:B0-----:R-:W-:-:S04]  /*16b50*/  IMAD R75, R12, 0x126, RZ ;  /* 0x000001260c4b7824 */ /* 0x001fc800078e02ff */
[----:B------:R-:W0:Y:S01]  /*16b60*/  LDC R2, c[0x0][0x278] ;  /* 0x00009e00ff027b82 */ /* 0x000e220000000800 */
[----:B------:R-:W-:Y:S01]  /*16b70*/  STG.E.U16 desc[UR6][R90.64], R24 ;  /* 0x000000185a007986 */ /* 0x000fe2000c101506 */
[----:B------:R-:W-:-:S06]  /*16b80*/  IADD3 R82, P6, R115, R96, RZ ;  /* 0x0000006073527210 */ /* 0x000fcc0007fde0ff */
[----:B------:R-:W0:Y:S01]  /*16b90*/  LDC R12, c[0x0][0x278] ;  /* 0x00009e00ff0c7b82 */ /* 0x000e220000000800 */
[----:B------:R3:W-:Y:S01]  /*16ba0*/  STG.E.U16 desc[UR6][R72.64], R76 ;  /* 0x0000004c48007986 */ /* 0x0007e2000c101506 */
[----:B-----5:R-:W-:-:S06]  /*16bb0*/  IMAD R115, R8, 0x124, RZ ;  /* 0x0000012408737824 */ /* 0x020fcc00078e02ff */
[----:B------:R-:W5:Y:S01]  /*16bc0*/  LDC R18, c[0x0][0x278] ;  /* 0x00009e00ff127b82 */ /* 0x000f620000000800 */
[----:B---3--:R-:W-:-:S07]  /*16bd0*/  IMAD R73, R0, 0x93, RZ ;  /* 0x0000009300497824 */ /* 0x008fce00078e02ff */
[----:B------:R-:W3:Y:S01]  /*16be0*/  LDC R0, c[0x0][0x278] ;  /* 0x00009e00ff007b82 */ /* 0x000ee20000000800 */
[-C--:B------:R-:W-:Y:S01]  /*16bf0*/  LEA.HI.X.SX32 R83, R83, R97.reuse, 0x1, P6 ;  /* 0x0000006153537211 */ /* 0x080fe200030f0eff */
[----:B--2---:R-:W-:Y:S01]  /*16c00*/  IMAD R89, R14, 0x128, RZ ;  /* 0x000001280e597824 */ /* 0x004fe200078e02ff */
[----:B------:R-:W-:Y:S02]  /*16c10*/  PRMT R32, R76, 0x7632, R32 ;  /* 0x000076324c207816 */ /* 0x000fe40000000020 */
[-C--:B------:R-:W-:Y:S02]  /*16c20*/  IADD3 R74, P3, R115, R96.reuse, RZ ;  /* 0x00000060734a7210 */ /* 0x080fe40007f7e0ff */
[----:B------:R-:W-:Y:S01]  /*16c30*/  IADD3 R72, P5, R75, R96, RZ ;  /* 0x000000604b487210 */ /* 0x000fe20007fbe0ff */
[----:B------:R-:W2:Y:S01]  /*16c40*/  LDC R24, c[0x0][0x278] ;  /* 0x00009e00ff187b82 */ /* 0x000ea20000000800 */
[----:B------:R1:W-:Y:S01]  /*16c50*/  STG.E.U16 desc[UR6][R82.64], R32 ;  /* 0x0000002052007986 */ /* 0x0003e2000c101506 */
[----:B------:R-:W-:-:S02]  /*16c60*/  LEA.HI.X.SX32 R75, R167, R97, 0x1, P3 ;  /* 0x00000061a74b7211 */ /* 0x000fc400018f0eff */
[----:B------:R-:W-:-:S04]  /*16c70*/  LEA.HI.X.SX32 R73, R73, R97, 0x1, P5 ;  /* 0x0000006149497211 */ /* 0x000fc800028f0eff */
[----:B------:R-:W2:Y:S01]  /*16c80*/  LDC R14, c[0x0][0x278] ;  /* 0x00009e00ff0e7b82 */ /* 0x000ea20000000800 */
[----:B------:R-:W-:Y:S02]  /*16c90*/  PRMT R34, R77, 0x7632, R34 ;  /* 0x000076324d227816 */ /* 0x000fe40000000022 */
[----:B-1----:R-:W-:Y:S01]  /*16ca0*/  IADD3 R82, P6, R89, R96, RZ ;  /* 0x0000006059527210 */ /* 0x002fe20007fde0ff */
[----:B----4-:R-:W-:-:S04]  /*16cb0*/  IMAD R89, R10, 0x12a, RZ ;  /* 0x0000012a0a597824 */ /* 0x010fc800078e02ff */
[----:B------:R-:W1:Y:S01]  /*16cc0*/  LDC R8, c[0x0][0x278] ;  /* 0x00009e00ff087b82 */ /* 0x000e620000000800 */
[----:B------:R-:W-:Y:S01]  /*16cd0*/  LEA.HI.X.SX32 R83, R175, R97, 0x1, P6 ;  /* 0x00000061af537211 */ /* 0x000fe200030f0eff */
[----:B------:R0:W-:Y:S04]  /*16ce0*/  STG.E.U16 desc[UR6][R74.64], R77 ;  /* 0x0000004d4a007986 */ /* 0x0001e8000c101506 */
[----:B------:R4:W-:Y:S02]  /*16cf0*/  STG.E.U16 desc[UR6][R72.64], R34 ;  /* 0x0000002248007986 */ /* 0x0009e4000c101506 */
[----:B------:R-:W1:Y:S01]  /*16d00*/  LDC R32, c[0x0][0x278] ;  /* 0x00009e00ff207b82 */ /* 0x000e620000000800 */
[----:B------:R-:W-:Y:S01]  /*16d10*/  IMAD R91, R16, 0x12c, RZ ;  /* 0x0000012c105b7824 */ /* 0x000fe200078e02ff */
[----:B------:R5:W-:Y:S01]  /*16d20*/  STG.E.U16 desc[UR6][R82.64], R78 ;  /* 0x0000004e52007986 */ /* 0x000be2000c101506 */
[----:B0-----:R-:W-:-:S05]  /*16d30*/  IMAD R75, R2, 0x95, RZ ;  /* 0x00000095024b7824 */ /* 0x001fca00078e02ff */
[----:B------:R-:W0:Y:S01]  /*16d40*/  LDC R10, c[0x0][0x278] ;  /* 0x00009e00ff0a7b82 */ /* 0x000e220000000800 */
[----:B----4-:R-:W-:Y:S01]  /*16d50*/  IADD3 R72, P5, R89, R96, RZ ;  /* 0x0000006059487210 */ /* 0x010fe20007fbe0ff */
[----:B------:R-:W-:Y:S02]  /*16d60*/  IMAD R89, R12, 0x130, RZ ;  /* 0x000001300c597824 */ /* 0x000fe400078e02ff */
[----:B-----5:R-:W-:-:S04]  /*16d70*/  IMAD R83, R18, 0x12e, RZ ;  /* 0x0000012e12537824 */ /* 0x020fc800078e02ff */
[----:B------:R-:W4:Y:S01]  /*16d80*/  LDC R12, c[0x0][0x278] ;  /* 0x00009e00ff0c7b82 */ /* 0x000f220000000800 */
[-C--:B------:R-:W-:Y:S01]  /*16d90*/  IADD3 R74, P3, R91, R96.reuse, RZ ;  /* 0x000000605b4a7210 */ /* 0x080fe20007f7e0ff */
[----:B---3--:R-:W-:Y:S01]  /*16da0*/  IMAD R77, R0, 0x97, RZ ;  /* 0x00000097004d7824 */ /* 0x008fe200078e02ff */
[----:B------:R-:W-:Y:S02]  /*16db0*/  LEA.HI.X.SX32 R73, R75, R97, 0x1, P5 ;  /* 0x000000614b497211 */ /* 0x000fe400028f0eff */
[----:B------:R-:W-:-:S03]  /*16dc0*/  IADD3 R76, P5, R83, R96, RZ ;  /* 0x00000060534c7210 */ /* 0x000fc60007fbe0ff */
[----:B------:R-:W3:Y:S01]  /*16dd0*/  LDC R34, c[0x0][0x278] ;  /* 0x00009e00ff227b82 */ /* 0x000ee20000000800 */
[----:B------:R-:W-:Y:S01]  /*16de0*/  PRMT R80, R78, 0x7632, R80 ;  /* 0x000076324e507816 */ /* 0x000fe20000000050 */
[----:B--2---:R-:W-:Y:S01]  /*16df0*/  IMAD R91, R24, 0x134, RZ ;  /* 0x00000134185b7824 */ /* 0x004fe200078e02ff */
[-C--:B------:R-:W-:Y:S02]  /*16e00*/  LEA.HI.X.SX32 R75, R127, R97.reuse, 0x1, P3 ;  /* 0x000000617f4b7211 */ /* 0x080fe400018f0eff */
[-C--:B------:R-:W-:Y:S02]  /*16e10*/  LEA.HI.X.SX32 R77, R77, R97.reuse, 0x1, P5 ;  /* 0x000000614d4d7211 */ /* 0x080fe400028f0eff */
[----:B------:R-:W-:Y:S01]  /*16e20*/  PRMT R2, R79, 0x7632, R2 ;  /* 0x000076324f027816 */ /* 0x000fe20000000002 */
[----:B------:R-:W2:Y:S01]  /*16e30*/  LDC R16, c[0x0][0x278] ;  /* 0x00009e00ff107b82 */ /* 0x000ea20000000800 */
[----:B------:R-:W-:Y:S01]  /*16e40*/  IADD3 R82, P6, R89, R96, RZ ;  /* 0x0000006059527210 */ /* 0x000fe20007fde0ff */
[----:B------:R-:W-:Y:S01]  /*16e50*/  IMAD R89, R14, 0x132, RZ ;  /* 0x000001320e597824 */ /* 0x000fe200078e02ff */
[----:B------:R1:W-:Y:S05]  /*16e60*/  STG.E.U16 desc[UR6][R72.64], R80 ;  /* 0x0000005048007986 */ /* 0x0003ea000c101506 */
[----:B------:R-:W5:Y:S01]  /*16e70*/  LDC R24, c[0x0][0x278] ;  /* 0x00009e00ff187b82 */ /* 0x000f620000000800 */
[----:B------:R-:W-:Y:S01]  /*16e80*/  STG.E.U16 desc[UR6][R74.64], R79 ;  /* 0x0000004f4a007986 */ /* 0x000fe2000c101506 */
[----:B------:R-:W-:-:S03]  /*16e90*/  LEA.HI.X.SX32 R83, R173, R97, 0x1, P6 ;  /* 0x00000061ad537211 */ /* 0x000fc600030f0eff */
[----:B------:R0:W-:Y:S03]  /*16ea0*/  STG.E.U16 desc[UR6][R76.64], R2 ;  /* 0x000000024c007986 */ /* 0x0001e6000c101506 */
[----:B------:R-:W5:Y:S01]  /*16eb0*/  LDC R18, c[0x0][0x278] ;  /* 0x00009e00ff127b82 */ /* 0x000f620000000800 */
[----:B-1----:R-:W-:Y:S01]  /*16ec0*/  IMAD R73, R8, 0x99, RZ ;  /* 0x0000009908497824 */ /* 0x002fe200078e02ff */
[-C--:B------:R-:W-:Y:S02]  /*16ed0*/  IADD3 R72, P3, R89, R96.reuse, RZ ;  /* 0x0000006059487210 */ /* 0x080fe40007f7e0ff */
[----:B------:R-:W-:-:S04]  /*16ee0*/  IADD3 R14, P5, R91, R96, RZ ;  /* 0x000000605b0e7210 */ /* 0x000fc80007fbe0ff */
[----:B------:R-:W1:Y:S01]  /*16ef0*/  LDC R0, c[0x0][0x278] ;  /* 0x00009e00ff007b82 */ /* 0x000e620000000800 */
[----:B------:R3:W-:Y:S01]  /*16f00*/  STG.E.U16 desc[UR6][R82.64], R64 ;  /* 0x0000004052007986 */ /* 0x0007e2000c101506 */
[----:B------:R-:W-:Y:S01]  /*16f10*/  IMAD R115, R32, 0x136, RZ ;  /* 0x0000013620737824 */ /* 0x000fe200078e02ff */
[----:B------:R-:W-:-:S05]  /*16f20*/  LEA.HI.X.SX32 R73, R73, R97, 0x1, P3 ;  /* 0x0000006149497211 */ /* 0x000fca00018f0eff */
[----:B0-----:R-:W0:Y:S01]  /*16f30*/  LDC R2, c[0x0][0x278] ;  /* 0x00009e00ff027b82 */ /* 0x001e220000000800 */
[----:B------:R-:W-:Y:S01]  /*16f40*/  LEA.HI.X.SX32 R15, R15, R97, 0x1, P5 ;  /* 0x000000610f0f7211 */ /* 0x000fe200028f0eff */
[----:B----4-:R-:W-:Y:S01]  /*16f50*/  IMAD R77, R12, 0x138, RZ ;  /* 0x000001380c4d7824 */ /* 0x010fe200078e02ff */
[----:B---3--:R-:W-:-:S05]  /*16f60*/  PRMT R64, R64, 0x7632, R64 ;  /* 0x0000763240407816 */ /* 0x008fca0000000040 */
[----:B------:R-:W3:Y:S01]  /*16f70*/  LDC R32, c[0x0][0x278] ;  /* 0x00009e00ff207b82 */ /* 0x000ee20000000800 */
[----:B------:R-:W-:Y:S01]  /*16f80*/  STG.E.U16 desc[UR6][R72.64], R64 ;  /* 0x0000004048007986 */ /* 0x000fe2000c101506 */
[----:B------:R-:W-:Y:S01]  /*16f90*/  IMAD R75, R10, 0x9b, RZ ;  /* 0x0000009b0a4b7824 */ /* 0x000fe200078e02ff */
[----:B------:R-:W-:Y:S02]  /*16fa0*/  IADD3 R74, P6, R115, R96, RZ ;  /* 0x00000060734a7210 */ /* 0x000fe40007fde0ff */
[----:B------:R4:W-:Y:S03]  /*16fb0*/  STG.E.U16 desc[UR6][R14.64], R65 ;  /* 0x000000410e007986 */ /* 0x0009e6000c101506 */
[----:B------:R-:W3:Y:S01]  /*16fc0*/  LDC R76, c[0x0][0x278] ;  /* 0x00009e00ff4c7b82 */ /* 0x000ee20000000800 */
[----:B------:R-:W-:Y:S01]  /*16fd0*/  LEA.HI.X.SX32 R75, R75, R97, 0x1, P6 ;  /* 0x000000614b4b7211 */ /* 0x000fe200030f0eff */
[----:B--2---:R-:W-:-:S06]  /*16fe0*/  IMAD R79, R16, 0x13a, RZ ;  /* 0x0000013a104f7824 */ /* 0x004fcc00078e02ff */
[----:B------:R-:W2:Y:S01]  /*16ff0*/  LDC R12, c[0x0][0x278] ;  /* 0x00009e00ff0c7b82 */ /* 0x000ea20000000800 */
[----:B----4-:R-:W-:Y:S01]  /*17000*/  IADD3 R14, P5, R77, R96, RZ ;  /* 0x000000604d0e7210 */ /* 0x010fe20007fbe0ff */
[----:B------:R-:W-:-:S06]  /*17010*/  IMAD R77, R34, 0x13e, RZ ;  /* 0x0000013e224d7824 */ /* 0x000fcc00078e02ff */
[----:B------:R-:W4:Y:S01]  /*17020*/  LDC R8, c[0x0][0x278] ;  /* 0x00009e00ff087b82 */ /* 0x000f220000000800 */
[----:B------:R-:W-:Y:S02]  /*17030*/  PRMT R78, R65, 0x7632, R78 ;  /* 0x00007632414e7816 */ /* 0x000fe4000000004e */
[----:B------:R-:W-:Y:S01]  /*17040*/  IADD3 R72, P6, R77, R96, RZ ;  /* 0x000000604d487210 */ /* 0x000fe20007fde0ff */
[----:B-----5:R-:W-:-:S04]  /*17050*/  IMAD R77, R24, 0x140, RZ ;  /* 0x00000140184d7824 */ /* 0x020fc800078e02ff */
[----:B------:R-:W5:Y:S01]  /*17060*/  LDC R10, c[0x0][0x278] ;  /* 0x00009e00ff0a7b82 */ /* 0x000f620000000800 */
[----:B------:R-:W-:Y:S01]  /*17070*/  IMAD R65, R18, 0x13c, RZ ;  /* 0x0000013c12417824 */ /* 0x000fe200078e02ff */
[----:B------:R0:W-:Y:S01]  /*17080*/  STG.E.U16 desc[UR6][R74.64], R78 ;  /* 0x0000004e4a007986 */ /* 0x0001e2000c101506 */
[----:B-1----:R-:W-:-:S05]  /*17090*/  IMAD R73, R0, 0x9d, RZ ;  /* 0x0000009d00497824 */ /* 0x002fca00078e02ff */
[----:B------:R-:W1:Y:S01]  /*170a0*/  LDC R16, c[0x0][0x278] ;  /* 0x00009e00ff107b82 */ /* 0x000e620000000800 */
[----:B------:R-:W-:Y:S02]  /*170b0*/  IADD3 R64, P3, R79, R96, RZ ;  /* 0x000000604f407210 */ /* 0x000fe40007f7e0ff */
[----:B------:R-:W-:-:S05]  /*170c0*/  LEA.HI.X.SX32 R15, R177, R97, 0x1, P5 ;  /* 0x00000061b10f7211 */ /* 0x000fca00028f0eff */
[----:B------:R-:W1:Y:S01]  /*170d0*/  LDC R24, c[0x0][0x278] ;  /* 0x00009e00ff187b82 */ /* 0x000e620000000800 */
[----:B0-----:R-:W-:Y:S01]  /*170e0*/  IMAD R75, R2, 0x9f, RZ ;  /* 0x0000009f024b7824 */ /* 0x001fe200078e02ff */
[----:B------:R-:W-:Y:S01]  /*170f0*/  IADD3 R2, P5, R65, R96, RZ ;  /* 0x0000006041027210 */ /* 0x000fe20007fbe0ff */
[----:B------:R3:W-:Y:S01]  /*17100*/  STG.E.U16 desc[UR6][R14.64], R66 ;  /* 0x000000420e007986 */ /* 0x0007e2000c101506 */
[----:B------:R-:W-:-:S04]  /*17110*/  LEA.HI.X.SX32 R65, R73, R97, 0x1, P3 ;  /* 0x0000006149417211 */ /* 0x000fc800018f0eff */
[----:B------:R-:W0:Y:S01]  /*17120*/  LDC R0, c[0x0][0x278] ;  /* 0x00009e00ff007b82 */ /* 0x000e220000000800 */
[----:B------:R-:W-:Y:S02]  /*17130*/  PRMT R18, R66, 0x7632, R18 ;  /* 0x0000763242127816 */ /* 0x000fe40000000012 */
[-C--:B------:R-:W-:Y:S01]  /*17140*/  LEA.HI.X.SX32 R3, R3, R97.reuse, 0x1, P5 ;  /* 0x0000006103037211 */ /* 0x080fe200028f0eff */
[----:B---3--:R-:W-:Y:S01]  /*17150*/  IMAD R15, R32, 0x142, RZ ;  /* 0x00000142200f7824 */ /* 0x008fe200078e02ff */
[----:B------:R-:W-:Y:S01]  /*17160*/  IADD3 R14, P5, R77, R96, RZ ;  /* 0x000000604d0e7210 */ /* 0x000fe20007fbe0ff */
[----:B------:R-:W-:Y:S02]  /*17170*/  STG.E.U16 desc[UR6][R64.64], R18 ;  /* 0x0000001240007986 */ /* 0x000fe4000c101506 */
[----:B------:R-:W3:Y:S01]  /*17180*/  LDC R34, c[0x0][0x278] ;  /* 0x00009e00ff227b82 */ /* 0x000ee20000000800 */
[----:B------:R-:W-:Y:S01]  /*17190*/  LEA.HI.X.SX32 R73, R75, R97, 0x1, P6 ;  /* 0x000000614b497211 */ /* 0x000fe200030f0eff */
[----:B------:R-:W-:Y:S01]  /*171a0*/  IMAD R77, R76, 0x144, RZ ;  /* 0x000001444c4d7824 */ /* 0x000fe200078e02ff */
[----:B------:R2:W-:Y:S01]  /*171b0*/  STG.E.U16 desc[UR6][R2.64], R67 ;  /* 0x0000004302007986 */ /* 0x0005e2000c101506 */
[----:B------:R-:W-:Y:S01]  /*171c0*/  PRMT R74, R67, 0x7632, R74 ;  /* 0x00007632434a7816 */ /* 0x000fe2000000004a */
[----:B----4-:R-:W-:-:S03]  /*171d0*/  IMAD R75, R8, 0xa1, RZ ;  /* 0x000000a1084b7824 */ /* 0x010fc600078e02ff */
[----:B------:R-:W4:Y:S01]  /*171e0*/  LDC R8, c[0x0][0x278] ;  /* 0x00009e00ff087b82 */ /* 0x000f220000000800 */
[----:B------:R-:W-:Y:S01]  /*171f0*/  STG.E.U16 desc[UR6][R72.64], R74 ;  /* 0x0000004a48007986 */ /* 0x000fe2000c101506 */
[----:B--2---:R-:W-:Y:S01]  /*17200*/  IMAD R3, R12, 0x146, RZ ;  /* 0x000001460c037824 */ /* 0x004fe200078e02ff */
[----:B------:R-:W-:-:S05]  /*17210*/  IADD3 R2, P3, R15, R96, RZ ;  /* 0x000000600f027210 */ /* 0x000fca0007f7e0ff */
[----:B------:R-:W2:Y:S01]  /*17220*/  LDC R12, c[0x0][0x278] ;  /* 0x00009e00ff0c7b82 */ /* 0x000ea20000000800 */
[-C--:B------:R-:W-:Y:S01]  /*17230*/  LEA.HI.X.SX32 R15, R19, R97.reuse, 0x1, P5 ;  /* 0x00000061130f7211 */ /* 0x080fe200028f0eff */
[----:B-----5:R-:W-:Y:S01]  /*17240*/  IMAD R65, R10, 0xa3, RZ ;  /* 0x000000a30a417824 */ /* 0x020fe200078e02ff */
[-C--:B------:R-:W-:Y:S02]  /*17250*/  IADD3 R18, P5, R77, R96.reuse, RZ ;  /* 0x000000604d127210 */ /* 0x080fe40007fbe0ff */
[----:B------:R-:W-:Y:S01]  /*17260*/  IADD3 R64, P6, R3, R96, RZ ;  /* 0x0000006003407210 */ /* 0x000fe20007fde0ff */
[----:B------:R5:W-:Y:S01]  /*17270*/  STG.E.U16 desc[UR6][R14.64], R68 ;  /* 0x000000440e007986 */ /* 0x000be2000c101506 */
[-C--:B------:R-:W-:Y:S01]  /*17280*/  LEA.HI.X.SX32 R3, R75, R97.reuse, 0x1, P3 ;  /* 0x000000614b037211 */ /* 0x080fe200018f0eff */
[----:B------:R-:W4:Y:S01]  /*17290*/  LDC R32, c[0x0][0x278] ;  /* 0x00009e00ff207b82 */ /* 0x000f220000000800 */
[----:B------:R-:W-:Y:S01]  /*172a0*/  PRMT R10, R68, 0x7632, R10 ;  /* 0x00007632440a7816 */ /* 0x000fe2000000000a */
[----:B-1----:R-:W-:Y:S01]  /*172b0*/  IMAD R67, R24, 0x14a, RZ ;  /* 0x0000014a18437824 */ /* 0x002fe200078e02ff */
[----:B------:R-:W-:-:S03]  /*172c0*/  LEA.HI.X.SX32 R19, R117, R97, 0x1, P5 ;  /* 0x0000006175137211 */ /* 0x000fc600028f0eff */
[----:B------:R1:W-:Y:S02]  /*172d0*/  STG.E.U16 desc[UR6][R2.64], R10 ;  /* 0x0000000a02007986 */ /* 0x0003e4000c101506 */
[----:B------:R-:W4:Y:S01]  /*172e0*/  LDC R66, c[0x0][0x278] ;  /* 0x00009e00ff427b82 */ /* 0x000f220000000800 */
[----:B-----5:R-:W-:Y:S01]  /*172f0*/  IMAD R15, R16, 0x148, RZ ;  /* 0x00000148100f7824 */ /* 0x020fe200078e02ff */
[----:B------:R5:W-:Y:S06]  /*17300*/  STG.E.U16 desc[UR6][R18.64], R69 ;  /* 0x0000004512007986 */ /* 0x000bec000c101506 */
[----:B------:R-:W4:Y:S01]  /*17310*/  LDC R24, c[0x0][0x278] ;  /* 0x00009e00ff187b82 */ /* 0x000f220000000800 */
[----:B-1----:R-:W-:Y:S01]  /*17320*/  IADD3 R2, P3, R15, R96, RZ ;  /* 0x000000600f027210 */ /* 0x002fe20007f7e0ff */
[----:B0-----:R-:W-:-:S06]  /*17330*/  IMAD R15, R0, 0xa5, RZ ;  /* 0x000000a5000f7824 */ /* 0x001fcc00078e02ff */
[----:B------:R-:W0:Y:S01]  /*17340*/  LDC R0, c[0x0][0x278] ;  /* 0x00009e00ff007b82 */ /* 0x000e220000000800 */
[----:B------:R-:W-:-:S07]  /*17350*/  LEA.HI.X.SX32 R65, R65, R97, 0x1, P6 ;  /* 0x0000006141417211 */ /* 0x000fce00030f0eff */
[----:B-----5:R-:W1:Y:S01]  /*17360*/  LDC R19, c[0x0][0x278] ;  /* 0x00009e00ff137b82 */ /* 0x020e620000000800 */
[----:B------:R-:W-:Y:S01]  /*17370*/  PRMT R72, R69, 0x7632, R72 ;  /* 0x0000763245487816 */ /* 0x000fe20000000048 */
[----:B---3--:R-:W-:Y:S01]  /*17380*/  IMAD R73, R34, 0x14c, RZ ;  /* 0x0000014c22497824 */ /* 0x008fe200078e02ff */
[-C--:B------:R-:W-:Y:S02]  /*17390*/  IADD3 R10, P5, R67, R96.reuse, RZ ;  /* 0x00000060430a7210 */ /* 0x080fe40007fbe0ff */
[-C--:B------:R-:W-:Y:S01]  /*173a0*/  LEA.HI.X.SX32 R3, R11, R97.reuse, 0x1, P3 ;  /* 0x000000610b037211 */ /* 0x080fe200018f0eff */
[----:B------:R2:W-:Y:S01]  /*173b0*/  STG.E.U16 desc[UR6][R64.64], R72 ;  /* 0x0000004840007986 */ /* 0x0005e2000c101506 */
[----:B------:R-:W-:Y:S01]  /*173c0*/  IADD3 R14, P6, R73, R96, RZ ;  /* 0x00000060490e7210 */ /* 0x000fe20007fde0ff */
[----:B------:R-:W3:Y:S01]  /*173d0*/  LDC R34, c[0x0][0x278] ;  /* 0x00009e00ff227b82 */ /* 0x000ee20000000800 */
[-C--:B------:R-:W-:Y:S02]  /*173e0*/  LEA.HI.X.SX32 R11, R15, R97.reuse, 0x1, P5 ;  /* 0x000000610f0b7211 */ /* 0x080fe400028f0eff */
[----:B------:R-:W-:Y:S01]  /*173f0*/  PRMT R68, R70, 0x7632, R68 ;  /* 0x0000763246447816 */ /* 0x000fe20000000044 */
[----:B------:R5:W-:Y:S01]  /*17400*/  STG.E.U16 desc[UR6][R2.64], R70 ;  /* 0x0000004602007986 */ /* 0x000be2000c101506 */
[----:B------:R-:W-:-:S03]  /*17410*/  LEA.HI.X.SX32 R15, R119, R97, 0x1, P6 ;  /* 0x00000061770f7211 */ /* 0x000fc600030f0eff */
[----:B------:R-:W3:Y:S01]  /*17420*/  LDC R16, c[0x0][0x278] ;  /* 0x00009e00ff107b82 */ /* 0x000ee20000000800 */
[----:B--2---:R-:W-:Y:S01]  /*17430*/  IMAD R65, R12, 0x14e, RZ ;  /* 0x0000014e0c417824 */ /* 0x004fe200078e02ff */
[----:B------:R2:W-:Y:S01]  /*17440*/  STG.E.U16 desc[UR6][R10.64], R68 ;  /* 0x000000440a007986 */ /* 0x0005e2000c101506 */
[----:B----4-:R-:W-:-:S05]  /*17450*/  IMAD R67, R32, 0x150, RZ ;  /* 0x0000015020437824 */ /* 0x010fca00078e02ff */
[----:B------:R-:W4:Y:S01]  /*17460*/  LDC R64, c[0x0][0x278] ;  /* 0x00009e00ff407b82 */ /* 0x000f220000000800 */
[----:B-----5:R-:W-:Y:S01]  /*17470*/  IMAD R3, R8, 0xa7, RZ ;  /* 0x000000a708037824 */ /* 0x020fe200078e02ff */
[----:B------:R-:W-:Y:S01]  /*17480*/  IADD3 R2, P5, R65, R96, RZ ;  /* 0x0000006041027210 */ /* 0x000fe20007fbe0ff */
[----:B------:R-:W-:Y:S01]  /*17490*/  IMAD R65, R24, 0x154, RZ ;  /* 0x0000015418417824 */ /* 0x000fe200078e02ff */
[----:B------:R0:W-:Y:S01]  /*174a0*/  STG.E.U16 desc[UR6][R14.64], R71 ;  /* 0x000000470e007986 */ /* 0x0001e2000c101506 */
[----:B--2---:R-:W-:-:S03]  /*174b0*/  IMAD R11, R66, 0x152, RZ ;  /* 0x00000152420b7824 */ /* 0x004fc600078e02ff */
[----:B------:R-:W2:Y:S01]  /*174c0*/  LDC R18, c[0x0][0x278] ;  /* 0x00009e00ff127b82 */ /* 0x000ea20000000800 */
[----:B------:R-:W-:Y:S01]  /*174d0*/  IADD3 R10, P3, R67, R96, RZ ;  /* 0x00000060430a7210 */ /* 0x000fe20007f7e0ff */
[----:B-1----:R-:W-:Y:S01]  /*174e0*/  IMAD R67, R19, 0x156, RZ ;  /* 0x0000015613437824 */ /* 0x002fe200078e02ff */
[----:B------:R-:W-:-:S05]  /*174f0*/  LEA.HI.X.SX32 R3, R3, R97, 0x1, P5 ;  /* 0x0000006103037211 */ /* 0x000fca00028f0eff */
[----:B------:R-:W1:Y:S01]  /*17500*/  LDC R24, c[0x0][0x278] ;  /* 0x00009e00ff187b82 */ /* 0x000e620000000800 */
[----:B0-----:R-:W-:Y:S01]  /*17510*/  IMAD R15, R0, 0xa9, RZ ;  /* 0x000000a9000f7824 */ /* 0x001fe200078e02ff */
[----:B------:R-:W-:Y:S02]  /*17520*/  IADD3 R12, P5, R11, R96, RZ ;  /* 0x000000600b0c7210 */ /* 0x000fe40007fbe0ff */
[----:B------:R-:W-:Y:S02]  /*17530*/  PRMT R69, R71, 0x7632, R69 ;  /* 0x0000763247457816 */ /* 0x000fe40000000045 */
[-C--:B------:R-:W-:Y:S02]  /*17540*/  LEA.HI.X.SX32 R11, R13, R97.reuse, 0x1, P3 ;  /* 0x000000610d0b7211 */ /* 0x080fe400018f0eff */
[----:B------:R-:W0:Y:S01]  /*17550*/  LDC R19, c[0x0][0x278] ;  /* 0x00009e00ff137b82 */ /* 0x000e220000000800 */
[----:B------:R-:W-:Y:S02]  /*17560*/  LEA.HI.X.SX32 R13, R15, R97, 0x1, P5 ;  /* 0x000000610f0d7211 */ /* 0x000fe400028f0eff */
[----:B------:R-:W-:-:S02]  /*17570*/  PRMT R8, R56, 0x7632, R8 ;  /* 0x0000763238087816 */ /* 0x000fc40000000008 */
[----:B------:R-:W-:Y:S01]  /*17580*/  IADD3 R14, P6, R65, R96, RZ ;  /* 0x00000060410e7210 */ /* 0x000fe20007fde0ff */
[----:B------:R3:W-:Y:S02]  /*17590*/  STG.E.U16 desc[UR6][R2.64], R69 ;  /* 0x0000004502007986 */ /* 0x0007e4000c101506 */
[----:B------:R-:W5:Y:S02]  /*175a0*/  LDC R32, c[0x0][0x278] ;  /* 0x00009e00ff207b82 */ /* 0x000f640000000800 */
[----:B------:R-:W-:Y:S06]  /*175b0*/  STG.E.U16 desc[UR6][R10.64], R56 ;  /* 0x000000380a007986 */ /* 0x000fec000c101506 */
[----:B------:R-:W5:Y:S01]  /*175c0*/  LDC R65, c[0x0][0x278] ;  /* 0x00009e00ff417b82 */ /* 0x000f620000000800 */
[----:B------:R2:W-:Y:S01]  /*175d0*/  STG.E.U16 desc[UR6][R12.64], R8 ;  /* 0x000000080c007986 */ /* 0x0005e2000c101506 */
[----:B------:R-:W-:Y:S01]  /*175e0*/  LEA.HI.X.SX32 R15, R179, R97, 0x1, P6 ;  /* 0x00000061b30f7211 */ /* 0x000fe200030f0eff */
[----:B---3--:R-:W-:-:S05]  /*175f0*/  IMAD R69, R34, 0x158, RZ ;  /* 0x0000015822457824 */ /* 0x008fca00078e02ff */
[----:B------:R-:W3:Y:S01]  /*17600*/  LDC R0, c[0x0][0x278] ;  /* 0x00009e00ff007b82 */ /* 0x000ee20000000800 */
[----:B----4-:R-:W-:Y:S02]  /*17610*/  IMAD R71, R64, 0x15a, RZ ;  /* 0x0000015a40477824 */ /* 0x010fe400078e02ff */
[----:B------:R-:W-:-:S05]  /*17620*/  IMAD R3, R16, 0xab, RZ ;  /* 0x000000ab10037824 */ /* 0x000fca00078e02ff */
[----:B--2---:R-:W2:Y:S01]  /*17630*/  LDC R8, c[0x0][0x278] ;  /* 0x00009e00ff087b82 */ /* 0x004ea20000000800 */
[-C--:B------:R-:W-:Y:S01]  /*17640*/  IADD3 R2, P3, R67, R96.reuse, RZ ;  /* 0x0000006043027210 */ /* 0x080fe20007f7e0ff */
[----:B------:R1:W-:Y:S01]  /*17650*/  STG.E.U16 desc[UR6][R14.64], R57 ;  /* 0x000000390e007986 */ /* 0x0003e2000c101506 */
[----:B------:R-:W-:Y:S01]  /*17660*/  IMAD R13, R18, 0xad, RZ ;  /* 0x000000ad120d7824 */ /* 0x000fe200078e02ff */
[----:B------:R-:W-:-:S04]  /*17670*/  IADD3 R10, P5, R69, R96, RZ ;  /* 0x00000060450a7210 */ /* 0x000fc80007fbe0ff */
[----:B------:R-:W4:Y:S01]  /*17680*/  LDC R16, c[0x0][0x278] ;  /* 0x00009e00ff107b82 */ /* 0x000f220000000800 */
[----:B------:R-:W-:Y:S02]  /*17690*/  PRMT R56, R57, 0x7632, R56 ;  /* 0x0000763239387816 */ /* 0x000fe40000000038 */
[----:B------:R-:W-:Y:S01]  /*176a0*/  IADD3 R12, P6, R71, R96, RZ ;  /* 0x00000060470c7210 */ /* 0x000fe20007fde0ff */
[----:B-1----:R-:W-:-:S04]  /*176b0*/  IMAD R57, R24, 0x15c, RZ ;  /* 0x0000015c18397824 */ /* 0x002fc800078e02ff */
[----:B------:R-:W1:Y:S01]  /*176c0*/  LDC R18, c[0x0][0x278] ;  /* 0x00009e00ff127b82 */ /* 0x000e620000000800 */
[-C--:B------:R-:W-:Y:S02]  /*176d0*/  LEA.HI.X.SX32 R3, R3, R97.reuse, 0x1, P3 ;  /* 0x0000006103037211 */ /* 0x080fe400018f0eff */
[-C--:B------:R-:W-:Y:S01]  /*176e0*/  LEA.HI.X.SX32 R11, R103, R97.reuse, 0x1, P5 ;  /* 0x00000061670b7211 */ /* 0x080fe200028f0eff */
[----:B0-----:R-:W-:Y:S01]  /*176f0*/  IMAD R19, R19, 0x162, RZ ;  /* 0x0000016213137824 */ /* 0x001fe200078e02ff */
[----:B------:R-:W-:-:S03]  /*17700*/  LEA.HI.X.SX32 R13, R13, R97, 0x1, P6 ;  /* 0x000000610d0d7211 */ /* 0x000fc600030f0eff */
[----:B------:R-:W0:Y:S01]  /*17710*/  LDC R24, c[0x0][0x278] ;  /* 0x00009e00ff187b82 */ /* 0x000e220000000800 */
[----:B------:R-:W-:Y:S01]  /*17720*/  PRMT R64, R58, 0x7632, R64 ;  /* 0x000076323a407816 */ /* 0x000fe20000000040 */
[----:B------:R3:W-:Y:S01]  /*17730*/  STG.E.U16 desc[UR6][R2.64], R56 ;  /* 0x0000003802007986 */ /* 0x0007e2000c101506 */
[----:B-----5:R-:W-:-:S05]  /*17740*/  IMAD R67, R32, 0x15e, RZ ;  /* 0x0000015e20437824 */ /* 0x020fca00078e02ff */
[----:B------:R-:W5:Y:S01]  /*17750*/  LDC R14, c[0x0][0x278] ;  /* 0x00009e00ff0e7b82 */ /* 0x000f620000000800 */
[----:B------:R2:W-:Y:S01]  /*17760*/  STG.E.U16 desc[UR6][R10.64], R58 ;  /* 0x0000003a0a007986 */ /* 0x0005e2000c101506 */
[----:B------:R-:W-:-:S03]  /*17770*/  IMAD R65, R65, 0x160, RZ ;  /* 0x0000016041417824 */ /* 0x000fc600078e02ff */
[----:B------:R2:W-:Y:S01]  /*17780*/  STG.E.U16 desc[UR6][R12.64], R64 ;  /* 0x000000400c007986 */ /* 0x0005e2000c101506 */
[-C--:B---3--:R-:W-:Y:S01]  /*17790*/  IADD3 R2, P5, R57, R96.reuse, RZ ;  /* 0x0000006039027210 */ /* 0x088fe20007fbe0ff */
[----:B------:R-:W-:Y:S01]  /*177a0*/  IMAD R15, R0, 0xaf, RZ ;  /* 0x000000af000f7824 */ /* 0x000fe200078e02ff */
[----:B------:R-:W3:Y:S02]  /*177b0*/  LDC R32, c[0x0][0x278] ;  /* 0x00009e00ff207b82 */ /* 0x000ee40000000800 */
[----:B------:R-:W-:Y:S02]  /*177c0*/  LEA.HI.X.SX32 R3, R121, R97, 0x1, P5 ;  /* 0x0000006179037211 */ /* 0x000fe400028f0eff */
[----:B--2---:R-:W-:-:S04]  /*177d0*/  IADD3 R10, P3, R67, R96, RZ ;  /* 0x00000060430a7210 */ /* 0x004fc80007f7e0ff */
[----:B------:R-:W2:Y:S01]  /*177e0*/  LDC R34, c[0x0][0x278] ;  /* 0x00009e00ff227b82 */ /* 0x000ea20000000800 */
[-C--:B------:R-:W-:Y:S01]  /*177f0*/  IADD3 R12, P6, R19, R96.reuse, RZ ;  /* 0x00000060130c7210 */ /* 0x080fe20007fde0ff */
[----:B------:R-:W-:Y:S01]  /*17800*/  IMAD R13, R8, 0xb1, RZ ;  /* 0x000000b1080d7824 */ /* 0x000fe200078e02ff */
[----:B------:R-:W-:-:S05]  /*17810*/  IADD3 R8, P5, R65, R96, RZ ;  /* 0x0000006041087210 */ /* 0x000fca0007fbe0ff */
[----:B------:R-:W3:Y:S01]  /*17820*/  LDC R19, c[0x0][0x278] ;  /* 0x00009e00ff137b82 */ /* 0x000ee20000000800 */
[-C--:B------:R-:W-:Y:S01]  /*17830*/  LEA.HI.X.SX32 R11, R15, R97.reuse, 0x1, P3 ;  /* 0x000000610f0b7211 */ /* 0x080fe200018f0eff */
[----:B------:R4:W-:Y:S01]  /*17840*/  STG.E.U16 desc[UR6][R2.64], R59 ;  /* 0x0000003b02007986 */ /* 0x0009e2000c101506 */
[----:B------:R-:W-:Y:S02]  /*17850*/  PRMT R58, R59, 0x7632, R58 ;  /* 0x000076323b3a7816 */ /* 0x000fe4000000003a */
[----:B------:R-:W-:-:S03]  /*17860*/  LEA.HI.X.SX32 R9, R9, R97, 0x1, P5 ;  /* 0x0000006109097211 */ /* 0x000fc600028f0eff */
[----:B------:R-:W2:Y:S01]  /*17870*/  LDC R56, c[0x0][0x278] ;  /* 0x00009e00ff387b82 */ /* 0x000ea20000000800 */
[----:B------:R5:W-:Y:S01]  /*17880*/  STG.E.U16 desc[UR6][R10.64], R58 ;  /* 0x0000003a0a007986 */ /* 0x000be2000c101506 */
[----:B----4-:R-:W-:-:S06]  /*17890*/  IMAD R3, R16, 0x164, RZ ;  /* 0x0000016410037824 */ /* 0x010fcc00078e02ff */
[----:B------:R-:W4:Y:S01]  /*178a0*/  LDC R0, c[0x0][0x278] ;  /* 0x00009e00ff007b82 */ /* 0x000f220000000800 */
[----:B------:R0:W-:Y:S01]  /*178b0*/  STG.E.U16 desc[UR6][R8.64], R60 ;  /* 0x0000003c08007986 */ /* 0x0001e2000c101506 */
[----:B-1----:R-:W-:Y:S01]  /*178c0*/  IMAD R59, R18, 0x166, RZ ;  /* 0x00000166123b7824 */ /* 0x002fe200078e02ff */
[----:B------:R-:W-:Y:S01]  /*178d0*/  IADD3 R2, P5, R3, R96, RZ ;  /* 0x0000006003027210 */ /* 0x000fe20007fbe0ff */
[----:B-----5:R-:W-:-:S03]  /*178e0*/  IMAD R11, R14, 0xb3, RZ ;  /* 0x000000b30e0b7824 */ /* 0x020fc600078e02ff */
[-C--:B------:R-:W-:Y:S01]  /*178f0*/  LEA.HI.X.SX32 R3, R181, R97.reuse, 0x1, P5 ;  /* 0x00000061b5037211 */ /* 0x080fe200028f0eff */
[----:B------:R-:W1:Y:S01]  /*17900*/  LDC R16, c[0x0][0x278] ;  /* 0x00009e00ff107b82 */ /* 0x000e620000000800 */
[----:B0-----:R-:W-:Y:S01]  /*17910*/  IMAD R9, R24, 0x168, RZ ;  /* 0x0000016818097824 */ /* 0x001fe200078e02ff */
[----:B------:R-:W-:Y:S02]  /*17920*/  IADD3 R8, P3, R59, R96, RZ ;  /* 0x000000603b087210 */ /* 0x000fe40007f7e0ff */
[----:B------:R-:W-:-:S04]  /*17930*/  LEA.HI.X.SX32 R13, R13, R97, 0x1, P6 ;  /* 0x000000610d0d7211 */ /* 0x000fc800030f0eff */
[----:B------:R-:W0:Y:S01]  /*17940*/  LDC R15, c[0x0][0x278] ;  /* 0x00009e00ff0f7b82 */ /* 0x000e220000000800 */
[----:B------:R-:W-:Y:S02]  /*17950*/  IADD3 R10, P5, R9, R96, RZ ;  /* 0x00000060090a7210 */ /* 0x000fe40007fbe0ff */
[----:B------:R-:W-:Y:S02]  /*17960*/  PRMT R64, R60, 0x7632, R64 ;  /* 0x000076323c407816 */ /* 0x000fe40000000040 */
[-C--:B------:R-:W-:Y:S02]  /*17970*/  LEA.HI.X.SX32 R9, R11, R97.reuse, 0x1, P3 ;  /* 0x000000610b097211 */ /* 0x080fe400018f0eff */
[----:B------:R-:W-:Y:S01]  /*17980*/  PRMT R14, R61, 0x7632, R14 ;  /* 0x000076323d0e7816 */ /* 0x000fe2000000000e */
[----:B------:R-:W5:Y:S01]  /*17990*/  LDC R57, c[0x0][0x278] ;  /* 0x00009e00ff397b82 */ /* 0x000f620000000800 */
[----:B------:R-:W-:Y:S01]  /*179a0*/  LEA.HI.X.SX32 R11, R27, R97, 0x1, P5 ;  /* 0x000000611b0b7211 */ /* 0x000fe200028f0eff */
[----:B---3--:R-:W-:Y:S01]  /*179b0*/  IMAD R27, R19, 0x16c, RZ ;  /* 0x0000016c131b7824 */ /* 0x008fe200078e02ff */
[----:B------:R-:W-:Y:S01]  /*179c0*/  STG.E.U16 desc[UR6][R12.64], R64 ;  /* 0x000000400c007986 */ /* 0x000fe2000c101506 */
[----:B--2---:R-:W-:-:S03]  /*179d0*/  IMAD R65, R34, 0x16a, RZ ;  /* 0x0000016a22417824 */ /* 0x004fc600078e02ff */
[----:B------:R2:W-:Y:S01]  /*179e0*/  STG.E.U16 desc[UR6][R2.64], R61 ;  /* 0x0000003d02007986 */ /* 0x0005e2000c101506 */
[----:B------:R-:W3:Y:S03]  /*179f0*/  LDC R18, c[0x0][0x278] ;  /* 0x00009e00ff127b82 */ /* 0x000ee60000000800 */
[----:B------:R4:W-:Y:S05]  /*17a00*/  STG.E.U16 desc[UR6][R8.64], R14 ;  /* 0x0000000e08007986 */ /* 0x0009ea000c101506 */
[----:B------:R-:W3:Y:S01]  /*17a10*/  LDC R19, c[0x0][0x278] ;  /* 0x00009e00ff137b82 */ /* 0x000ee20000000800 */
[----:B--2---:R-:W-:Y:S01]  /*17a20*/  IMAD R3, R32, 0x16e, RZ ;  /* 0x0000016e20037824 */ /* 0x004fe200078e02ff */
[----:B------:R-:W-:Y:S01]  /*17a30*/  IADD3 R2, P5, R27, R96, RZ ;  /* 0x000000601b027210 */ /* 0x000fe20007fbe0ff */
[----:B----4-:R-:W-:-:S02]  /*17a40*/  IMAD R13, R0, 0xb5, RZ ;  /* 0x000000b5000d7824 */ /* 0x010fc400078e02ff */
[----:B------:R-:W-:-:S03]  /*17a50*/  IMAD R9, R56, 0x170, RZ ;  /* 0x0000017038097824 */ /* 0x000fc600078e02ff */
[----:B------:R-:W2:Y:S01]  /*17a60*/  LDC R0, c[0x0][0x278] ;  /* 0x00009e00ff007b82 */ /* 0x000ea20000000800 */
[-C--:B------:R-:W-:Y:S01]  /*17a70*/  IADD3 R8, P3, R3, R96.reuse, RZ ;  /* 0x0000006003087210 */ /* 0x080fe20007f7e0ff */
[----:B------:R4:W-:Y:S01]  /*17a80*/  STG.E.U16 desc[UR6][R10.64], R62 ;  /* 0x0000003e0a007986 */ /* 0x0009e2000c101506 */
[----:B------:R-:W-:Y:S02]  /*17a90*/  IADD3 R12, P6, R65, R96, RZ ;  /* 0x00000060410c7210 */ /* 0x000fe40007fde0ff */
[----:B------:R-:W-:-:S03]  /*17aa0*/  LEA.HI.X.SX32 R3, R33, R97, 0x1, P5 ;  /* 0x0000006121037211 */ /* 0x000fc600028f0eff */
[----:B------:R-:W2:Y:S01]  /*17ab0*/  LDC R24, c[0x0][0x278] ;  /* 0x00009e00ff187b82 */ /* 0x000ea20000000800 */
[-C--:B------:R-:W-:Y:S02]  /*17ac0*/  LEA.HI.X.SX32 R13, R13, R97.reuse, 0x1, P6 ;  /* 0x000000610d0d7211 */ /* 0x080fe400030f0eff */
[----:B------:R-:W-:Y:S02]  /*17ad0*/  PRMT R34, R62, 0x7632, R34 ;  /* 0x000076323e227816 */ /* 0x000fe40000000022 */
[----:B----4-:R-:W-:Y:S01]  /*17ae0*/  IADD3 R10, P5, R9, R96, RZ ;  /* 0x00000060090a7210 */ /* 0x010fe20007fbe0ff */
[----:B0-----:R-:W-:Y:S02]  /*17af0*/  IMAD R15, R15, 0xb7, RZ ;  /* 0x000000b70f0f7824 */ /* 0x001fe400078e02ff */
[----:B------:R-:W0:Y:S01]  /*17b00*/  LDC R14, c[0x0][0x278] ;  /* 0x00009e00ff0e7b82 */ /* 0x000e220000000800 */
[----:B------:R-:W-:Y:S01]  /*17b10*/  LEA.HI.X.SX32 R11, R17, R97, 0x1, P5 ;  /* 0x00000061110b7211 */ /* 0x000fe200028f0eff */
[----:B------:R1:W-:Y:S06]  /*17b20*/  STG.E.U16 desc[UR6][R12.64], R34 ;  /* 0x000000220c007986 */ /* 0x0003ec000c101506 */
[----:B------:R-:W4:Y:S01]  /*17b30*/  LDC R17, c[0x0][0x278] ;  /* 0x00009e00ff117b82 */ /* 0x000f220000000800 */
[----:B-----5:R-:W-:-:S02]  /*17b40*/  IMAD R57, R57, 0x172, RZ ;  /* 0x0000017239397824 */ /* 0x020fc400078e02ff */
[----:B-1----:R-:W-:-:S05]  /*17b50*/  IMAD R13, R16, 0xb9, RZ ;  /* 0x000000b9100d7824 */ /* 0x002fca00078e02ff */
[----:B------:R-:W1:Y:S01]  /*17b60*/  LDC R16, c[0x0][0x278] ;  /* 0x00009e00ff107b82 */ /* 0x000e620000000800 */
[----:B------:R-:W-:Y:S01]  /*17b70*/  LEA.HI.X.SX32 R9, R15, R97, 0x1, P3 ;  /* 0x000000610f097211 */ /* 0x000fe200018f0eff */
[----:B------:R5:W-:Y:S01]  /*17b80*/  STG.E.U16 desc[UR6][R2.64], R63 ;  /* 0x0000003f02007986 */ /* 0x000be2000c101506 */
[----:B------:R-:W-:Y:S01]  /*17b90*/  PRMT R32, R63, 0x7632, R32 ;  /* 0x000076323f207816 */ /* 0x000fe20000000020 */
[----:B---3--:R-:W-:Y:S01]  /*17ba0*/  IMAD R15, R18, 0x174, RZ ;  /* 0x00000174120f7824 */ /* 0x008fe200078e02ff */
[----:B------:R-:W-:-:S03]  /*17bb0*/  IADD3 R12, P6, R57, R96, RZ ;  /* 0x00000060390c7210 */ /* 0x000fc60007fde0ff */
[----:B------:R-:W3:Y:S01]  /*17bc0*/  LDC R18, c[0x0][0x278] ;  /* 0x00009e00ff127b82 */ /* 0x000ee20000000800 */
[----:B------:R2:W-:Y:S01]  /*17bd0*/  STG.E.U16 desc[UR6][R8.64], R32 ;  /* 0x0000002008007986 */ /* 0x0005e2000c101506 */
[----:B------:R-:W-:Y:S01]  /*17be0*/  LEA.HI.X.SX32 R13, R13, R97, 0x1, P6 ;  /* 0x000000610d0d7211 */ /* 0x000fe200030f0eff */
[----:B-----5:R-:W-:-:S05]  /*17bf0*/  IMAD R3, R19, 0x176, RZ ;  /* 0x0000017613037824 */ /* 0x020fca00078e02ff */
[----:B------:R-:W5:Y:S01]  /*17c00*/  LDC R19, c[0x0][0x278] ;  /* 0x00009e00ff137b82 */ /* 0x000f620000000800 */
[----:B------:R-:W-:Y:S01]  /*17c10*/  PRMT R33, R52, 0x7632, R33 ;  /* 0x0000763234217816 */ /* 0x000fe20000000021 */
[----:B--2---:R-:W-:Y:S01]  /*17c20*/  IMAD R27, R24, 0x178, RZ ;  /* 0x00000178181b7824 */ /* 0x004fe200078e02ff */
[-C--:B------:R-:W-:Y:S01]  /*17c30*/  IADD3 R2, P3, R15, R96.reuse, RZ ;  /* 0x000000600f027210 */ /* 0x080fe20007f7e0ff */
[----:B------:R-:W-:Y:S01]  /*17c40*/  IMAD R9, R0, 0xbb, RZ ;  /* 0x000000bb00097824 */ /* 0x000fe200078e02ff */
[----:B------:R-:W-:-:S03]  /*17c50*/  IADD3 R8, P5, R3, R96, RZ ;  /* 0x0000006003087210 */ /* 0x000fc60007fbe0ff */
[----:B------:R-:W2:Y:S01]  /*17c60*/  LDC R0, c[0x0][0x278] ;  /* 0x00009e00ff007b82 */ /* 0x000ea20000000800 */
[----:B------:R0:W-:Y:S01]  /*17c70*/  STG.E.U16 desc[UR6][R10.64], R52 ;  /* 0x000000340a007986 */ /* 0x0001e2000c101506 */
[-C--:B------:R-:W-:Y:S01]  /*17c80*/  LEA.HI.X.SX32 R3, R183, R97.reuse, 0x1, P3 ;  /* 0x00000061b7037211 */ /* 0x080fe200018f0eff */
[----:B----4-:R-:W-:Y:S01]  /*17c90*/  IMAD R17, R17, 0x17c, RZ ;  /* 0x0000017c11117824 */ /* 0x010fe200078e02ff */
[----:B------:R-:W-:Y:S01]  /*17ca0*/  LEA.HI.X.SX32 R9, R9, R97, 0x1, P5 ;  /* 0x0000006109097211 */ /* 0x000fe200028f0eff */
[----:B------:R4:W-:Y:S03]  /*17cb0*/  STG.E.U16 desc[UR6][R12.64], R33 ;  /* 0x000000210c007986 */ /* 0x0009e6000c101506 */
[----:B------:R-:W2:Y:S01]  /*17cc0*/  LDC R24, c[0x0][0x278] ;  /* 0x00009e00ff187b82 */ /* 0x000ea20000000800 */
[----:B------:R3:W-:Y:S01]  /*17cd0*/  STG.E.U16 desc[UR6][R2.64], R53 ;  /* 0x0000003502007986 */ /* 0x0007e2000c101506 */
[----:B0-----:R-:W-:-:S06]  /*17ce0*/  IADD3 R10, P6, R27, R96, RZ ;  /* 0x000000601b0a7210 */ /* 0x001fcc0007fde0ff */
[----:B------:R-:W0:Y:S01]  /*17cf0*/  LDC R15, c[0x0][0x278] ;  /* 0x00009e00ff0f7b82 */ /* 0x000e220000000800 */
[----:B----4-:R-:W-:Y:S01]  /*17d00*/  PRMT R12, R53, 0x7632, R12 ;  /* 0x00007632350c7816 */ /* 0x010fe2000000000c */
[----:B-1----:R-:W-:-:S06]  /*17d10*/  IMAD R13, R16, 0x17a, RZ ;  /* 0x0000017a100d7824 */ /* 0x002fcc00078e02ff */
[----:B------:R-:W1:Y:S01]  /*17d20*/  LDC R32, c[0x0][0x278] ;  /* 0x00009e00ff207b82 */ /* 0x000e620000000800 */
[----:B------:R4:W-:Y:S07]  /*17d30*/  STG.E.U16 desc[UR6][R8.64], R12 ;  /* 0x0000000c08007986 */ /* 0x0009ee000c101506 */
[----:B------:R-:W0:Y:S01]  /*17d40*/  LDC R27, c[0x0][0x278] ;  /* 0x00009e00ff1b7b82 */ /* 0x000e220000000800 */
[----:B---3--:R-:W-:Y:S01]  /*17d50*/  IMAD R3, R14, 0xbd, RZ ;  /* 0x000000bd0e037824 */ /* 0x008fe200078e02ff */
[----:B----4-:R-:W-:-:S06]  /*17d60*/  IADD3 R8, P3, R17, R96, RZ ;  /* 0x0000006011087210 */ /* 0x010fcc0007f7e0ff */
[----:B------:R-:W3:Y:S01]  /*17d70*/  LDC R17, c[0x0][0x278] ;  /* 0x00009e00ff117b82 */ /* 0x000ee20000000800 */
[----:B------:R-:W-:Y:S02]  /*17d80*/  IADD3 R2, P5, R13, R96, RZ ;  /* 0x000000600d027210 */ /* 0x000fe40007fbe0ff */
[----:B------:R-:W-:Y:S01]  /*17d90*/  LEA.HI.X.SX32 R11, R129, R97, 0x1, P6 ;  /* 0x00000061810b7211 */ /* 0x000fe200030f0eff */
[----:B------:R-:W-:Y:S01]  /*17da0*/  IMAD R9, R18, 0x17e, RZ ;  /* 0x0000017e12097824 */ /* 0x000fe200078e02ff */
[----:B------:R-:W-:-:S03]  /*17db0*/  PRMT R33, R54, 0x7632, R33 ;  /* 0x0000763236217816 */ /* 0x000fc60000000021 */
[----:B------:R-:W4:Y:S01]  /*17dc0*/  LDC R16, c[0x0][0x278] ;  /* 0x00009e00ff107b82 */ /* 0x000f220000000800 */
[----:B-----5:R-:W-:Y:S01]  /*17dd0*/  IMAD R19, R19, 0x180, RZ ;  /* 0x0000018013137824 */ /* 0x020fe200078e02ff */
[----:B------:R-:W-:Y:S01]  /*17de0*/  LEA.HI.X.SX32 R3, R3, R97, 0x1, P5 ;  /* 0x0000006103037211 */ /* 0x000fe200028f0eff */
[----:B------:R2:W-:Y:S03]  /*17df0*/  STG.E.U16 desc[UR6][R10.64], R54 ;  /* 0x000000360a007986 */ /* 0x0005e6000c101506 */
[-C--:B------:R-:W-:Y:S01]  /*17e00*/  IADD3 R12, P6, R19, R96.reuse, RZ ;  /* 0x00000060130c7210 */ /* 0x080fe20007fde0ff */
[----:B------:R5:W-:Y:S01]  /*17e10*/  STG.E.U16 desc[UR6][R2.64], R33 ;  /* 0x0000002102007986 */ /* 0x000be2000c101506 */
[----:B------:R-:W4:Y:S01]  /*17e20*/  LDC R18, c[0x0][0x278] ;  /* 0x00009e00ff127b82 */ /* 0x000f220000000800 */
[----:B------:R-:W-:Y:S01]  /*17e30*/  PRMT R14, R55, 0x7632, R14 ;  /* 0x00007632370e7816 */ /* 0x000fe2000000000e */
[----:B--2---:R-:W-:Y:S01]  /*17e40*/  IMAD R11, R0, 0xbf, RZ ;  /* 0x000000bf000b7824 */ /* 0x004fe200078e02ff */
[----:B------:R-:W-:-:S05]  /*17e50*/  IADD3 R10, P5, R9, R96, RZ ;  /* 0x00000060090a7210 */ /* 0x000fca0007fbe0ff */
[----:B------:R-:W2:Y:S01]  /*17e60*/  LDC R19, c[0x0][0x278] ;  /* 0x00009e00ff137b82 */ /* 0x000ea20000000800 */
[----:B-----5:R-:W-:Y:S01]  /*17e70*/  IMAD R33, R24, 0x182, RZ ;  /* 0x0000018218217824 */ /* 0x020fe200078e02ff */
[-C--:B------:R-:W-:Y:S01]  /*17e80*/  LEA.HI.X.SX32 R9, R123, R97.reuse, 0x1, P3 ;  /* 0x000000617b097211 */ /* 0x080fe200018f0eff */
[----:B-1----:R-:W-:Y:S01]  /*17e90*/  IMAD R53, R32, 0x186, RZ ;  /* 0x0000018620357824 */ /* 0x002fe200078e02ff */
[----:B------:R-:W-:-:S04]  /*17ea0*/  LEA.HI.X.SX32 R11, R11, R97, 0x1, P5 ;  /* 0x000000610b0b7211 */ /* 0x000fc800028f0eff */
[----:B------:R-:W1:Y:S01]  /*17eb0*/  LDC R24, c[0x0][0x278] ;  /* 0x00009e00ff187b82 */ /* 0x000e620000000800 */
[----:B0-----:R-:W-:Y:S02]  /*17ec0*/  IMAD R3, R15, 0xc1, RZ ;  /* 0x000000c10f037824 */ /* 0x001fe400078e02ff */
[----:B------:R-:W-:Y:S01]  /*17ed0*/  IMAD R27, R27, 0x184, RZ ;  /* 0x000001841b1b7824 */ /* 0x000fe200078e02ff */
[----:B------:R0:W-:Y:S04]  /*17ee0*/  STG.E.U16 desc[UR6][R8.64], R55 ;  /* 0x0000003708007986 */ /* 0x0001e8000c101506 */
[----:B------:R-:W5:Y:S01]  /*17ef0*/  LDC R0, c[0x0][0x278] ;  /* 0x00009e00ff007b82 */ /* 0x000f620000000800 */
[----:B------:R-:W-:Y:S01]  /*17f00*/  LEA.HI.X.SX32 R13, R187, R97, 0x1, P6 ;  /* 0x00000061bb0d7211 */ /* 0x000fe200030f0eff */
[----:B------:R3:W-:Y:S06]  /*17f10*/  STG.E.U16 desc[UR6][R10.64], R14 ;  /* 0x0000000e0a007986 */ /* 0x0007ec000c101506 */
[----:B------:R-:W1:Y:S01]  /*17f20*/  LDC R15, c[0x0][0x278] ;  /* 0x00009e00ff0f7b82 */ /* 0x000e620000000800 */
[----:B0-----:R-:W-:-:S02]  /*17f30*/  IADD3 R8, P5, R27, R96, RZ ;  /* 0x000000601b087210 */ /* 0x001fc40007fbe0ff */
[----:B---3--:R-:W-:Y:S01]  /*17f40*/  IADD3 R10, P6, R53, R96, RZ ;  /* 0x00000060350a7210 */ /* 0x008fe20007fde0ff */
[----:B------:R-:W-:-:S04]  /*17f50*/  IMAD R53, R17, 0x188, RZ ;  /* 0x0000018811357824 */ /* 0x000fc800078e02ff */
[----:B------:R-:W0:Y:S01]  /*17f60*/  LDC R27, c[0x0][0x278] ;  /* 0x00009e00ff1b7b82 */ /* 0x000e220000000800 */
[----:B------:R-:W-:Y:S01]  /*17f70*/  IADD3 R2, P3, R33, R96, RZ ;  /* 0x0000006021027210 */ /* 0x000fe20007f7e0ff */
[----:B----4-:R-:W-:-:S06]  /*17f80*/  IMAD R11, R16, 0xc3, RZ ;  /* 0x000000c3100b7824 */ /* 0x010fcc00078e02ff */
[----:B------:R-:W3:Y:S01]  /*17f90*/  LDC R17, c[0x0][0x278] ;  /* 0x00009e00ff117b82 */ /* 0x000ee20000000800 */
[----:B------:R4:W-:Y:S01]  /*17fa0*/  STG.E.U16 desc[UR6][R12.64], R92 ;  /* 0x0000005c0c007986 */ /* 0x0009e2000c101506 */
[----:B------:R-:W-:-:S06]  /*17fb0*/  LEA.HI.X.SX32 R3, R3, R97, 0x1, P3 ;  /* 0x0000006103037211 */ /* 0x000fcc00018f0eff */
[----:B------:R-:W3:Y:S01]  /*17fc0*/  LDC R32, c[0x0][0x278] ;  /* 0x00009e00ff207b82 */ /* 0x000ee20000000800 */
[----:B------:R-:W-:Y:S02]  /*17fd0*/  LEA.HI.X.SX32 R9, R101, R97, 0x1, P5 ;  /* 0x0000006165097211 */ /* 0x000fe400028f0eff */
[----:B----4-:R-:W-:-:S05]  /*17fe0*/  PRMT R92, R92, 0x7632, R92 ;  /* 0x000076325c5c7816 */ /* 0x010fca000000005c */
[----:B------:R-:W4:Y:S01]  /*17ff0*/  LDC R16, c[0x0][0x278] ;  /* 0x00009e00ff107b82 */ /* 0x000f220000000800 */
[----:B------:R-:W-:Y:S01]  /*18000*/  LEA.HI.X.SX32 R11, R11, R97, 0x1, P6 ;  /* 0x000000610b0b7211 */ /* 0x000fe200030f0eff */
[----:B------:R5:W-:Y:S01]  /*18010*/  STG.E.U16 desc[UR6][R2.64], R92 ;  /* 0x0000005c02007986 */ /* 0x000be2000c101506 */
[----:B------:R-:W-:Y:S01]  /*18020*/  PRMT R12, R93, 0x7632, R12 ;  /* 0x000076325d0c7816 */ /* 0x000fe2000000000c */
[----:B------:R-:W-:-:S04]  /*18030*/  IMAD R55, R18, 0x18a, RZ ;  /* 0x0000018a12377824 */ /* 0x000fc800078e02ff */
[----:B------:R-:W4:Y:S01]  /*18040*/  LDC R14, c[0x0][0x278] ;  /* 0x00009e00ff0e7b82 */ /* 0x000f220000000800 */
[----:B------:R1:W-:Y:S01]  /*18050*/  STG.E.U16 desc[UR6][R8.64], R93 ;  /* 0x0000005d08007986 */ /* 0x0003e2000c101506 */
[----:B--2---:R-:W-:Y:S01]  /*18060*/  IMAD R19, R19, 0x18c, RZ ;  /* 0x0000018c13137824 */ /* 0x004fe200078e02ff */
[----:B-----5:R-:W-:-:S05]  /*18070*/  IADD3 R2, P5, R53, R96, RZ ;  /* 0x0000006035027210 */ /* 0x020fca0007fbe0ff */
[----:B------:R-:W2:Y:S01]  /*18080*/  LDC R33, c[0x0][0x278] ;  /* 0x00009e00ff217b82 */ /* 0x000ea20000000800 */
[----:B------:R-:W-:Y:S01]  /*18090*/  IMAD R13, R0, 0xc5, RZ ;  /* 0x000000c5000d7824 */ /* 0x000fe200078e02ff */
[----:B------:R5:W-:Y:S01]  /*180a0*/  STG.E.U16 desc[UR6][R10.64], R12 ;  /* 0x0000000c0a007986 */ /* 0x000be2000c101506 */
[----:B-1----:R-:W-:Y:S01]  /*180b0*/  IMAD R9, R24, 0x18e, RZ ;  /* 0x0000018e18097824 */ /* 0x002fe200078e02ff */
[----:B------:R-:W-:-:S04]  /*180c0*/  IADD3 R8, P3, R55, R96, RZ ;  /* 0x0000006037087210 */ /* 0x000fc80007f7e0ff */
[----:B------:R-:W1:Y:S01]  /*180d0*/  LDC R18, c[0x0][0x278] ;  /* 0x00009e00ff127b82 */ /* 0x000e620000000800 */
[-C--:B------:R-:W-:Y:S01]  /*180e0*/  LEA.HI.X.SX32 R3, R185, R97.reuse, 0x1, P5 ;  /* 0x00000061b9037211 */ /* 0x080fe200028f0eff */
[----:B------:R-:W-:Y:S01]  /*180f0*/  IMAD R15, R15, 0xc7, RZ ;  /* 0x000000c70f0f7824 */ /* 0x000fe200078e02ff */
[----:B------:R-:W-:Y:S02]  /*18100*/  PRMT R34, R94, 0x7632, R34 ;  /* 0x000076325e227816 */ /* 0x000fe40000000022 */
[-C--:B-----5:R-:W-:Y:S02]  /*18110*/  IADD3 R10, P5, R19, R96.reuse, RZ ;  /* 0x00000060130a7210 */ /* 0x0a0fe40007fbe0ff */
[----:B------:R-:W-:Y:S01]  /*18120*/  IADD3 R12, P6, R9, R96, RZ ;  /* 0x00000060090c7210 */ /* 0x000fe20007fde0ff */
[----:B------:R-:W5:Y:S01]  /*18130*/  LDC R0, c[0x0][0x278] ;  /* 0x00009e00ff007b82 */ /* 0x000f620000000800 */
[-C--:B------:R-:W-:Y:S02]  /*18140*/  LEA.HI.X.SX32 R9, R13, R97.reuse, 0x1, P3 ;  /* 0x000000610d097211 */ /* 0x080fe400018f0eff */
[-C--:B------:R-:W-:Y:S01]  /*18150*/  LEA.HI.X.SX32 R11, R99, R97.reuse, 0x1, P5 ;  /* 0x00000061630b7211 */ /* 0x080fe200028f0eff */
[----:B0-----:R-:W-:Y:S01]  /*18160*/  IMAD R27, R27, 0x190, RZ ;  /* 0x000001901b1b7824 */ /* 0x001fe200078e02ff */
[----:B------:R-:W-:-:S03]  /*18170*/  LEA.HI.X.SX32 R13, R15, R97, 0x1, P6 ;  /* 0x000000610f0d7211 */ /* 0x000fc600030f0eff */
[----:B------:R-:W0:Y:S01]  /*18180*/  LDC R19, c[0x0][0x278] ;  /* 0x00009e00ff137b82 */ /* 0x000e220000000800 */
[----:B------:R-:W-:Y:S01]  /*18190*/  PRMT R52, R95, 0x7632, R52 ;  /* 0x000076325f347816 */ /* 0x000fe20000000034 */
[----:B---3--:R-:W-:Y:S01]  /*181a0*/  IMAD R17, R17, 0x196, RZ ;  /* 0x0000019611117824 */ /* 0x008fe200078e02ff */
[----:B------:R3:W-:Y:S04]  /*181b0*/  STG.E.U16 desc[UR6][R2.64], R94 ;  /* 0x0000005e02007986 */ /* 0x0007e8000c101506 */
[----:B------:R4:W-:Y:S01]  /*181c0*/  STG.E.U16 desc[UR6][R8.64], R34 ;  /* 0x0000002208007986 */ /* 0x0009e2000c101506 */
[----:B------:R-:W5:Y:S03]  /*181d0*/  LDC R24, c[0x0][0x278] ;  /* 0x00009e00ff187b82 */ /* 0x000f660000000800 */
[----:B------:R-:W-:Y:S01]  /*181e0*/  STG.E.U16 desc[UR6][R10.64], R95 ;  /* 0x0000005f0a007986 */ /* 0x000fe2000c101506 */
[----:B---3--:R-:W-:-:S03]  /*181f0*/  IMAD R3, R32, 0x192, RZ ;  /* 0x0000019220037824 */ /* 0x008fc600078e02ff */
[----:B------:R3:W-:Y:S01]  /*18200*/  STG.E.U16 desc[UR6][R12.64], R52 ;  /* 0x000000340c007986 */ /* 0x0007e2000c101506 */
[-C--:B------:R-:W-:Y:S01]  /*18210*/  IADD3 R2, P5, R27, R96.reuse, RZ ;  /* 0x000000601b027210 */ /* 0x080fe20007fbe0ff */
[----:B----4-:R-:W-:Y:S01]  /*18220*/  IMAD R15, R14, 0xc9, RZ ;  /* 0x000000c90e0f7824 */ /* 0x010fe200078e02ff */
[-C--:B------:R-:W-:Y:S01]  /*18230*/  IADD3 R8, P3, R3, R96.reuse, RZ ;  /* 0x0000006003087210 */ /* 0x080fe20007f7e0ff */
[----:B--2---:R-:W-:Y:S01]  /*18240*/  IMAD R33, R33, 0x194, RZ ;  /* 0x0000019421217824 */ /* 0x004fe200078e02ff */
[----:B------:R-:W-:Y:S01]  /*18250*/  LEA.HI.X.SX32 R3, R35, R97, 0x1, P5 ;  /* 0x0000006123037211 */ /* 0x000fe200028f0eff */
[----:B------:R-:W2:Y:S01]  /*18260*/  LDC R14, c[0x0][0x278] ;  /* 0x00009e00ff0e7b82 */ /* 0x000ea20000000800 */
[----:B---3--:R-:W-:Y:S01]  /*18270*/  IMAD R13, R16, 0xcb, RZ ;  /* 0x000000cb100d7824 */ /* 0x008fe200078e02ff */
[----:B------:R-:W-:-:S06]  /*18280*/  IADD3 R12, P6, R17, R96, RZ ;  /* 0x00000060110c7210 */ /* 0x000fcc0007fde0ff */
[----:B------:R-:W3:Y:S01]  /*18290*/  LDC R16, c[0x0][0x278] ;  /* 0x00009e00ff107b82 */ /* 0x000ee20000000800 */
[----:B------:R-:W-:-:S07]  /*182a0*/  LEA.HI.X.SX32 R9, R15, R97, 0x1, P3 ;  /* 0x000000610f097211 */ /* 0x000fce00018f0eff */
[----:B------:R-:W4:Y:S01]  /*182b0*/  LDC R17, c[0x0][0x278] ;  /* 0x00009e00ff117b82 */ /* 0x000f220000000800 */
[----:B------:R-:W-:Y:S01]  /*182c0*/  PRMT R32, R48, 0x7632, R32 ;  /* 0x0000763230207816 */ /* 0x000fe20000000020 */
[----:B------:R1:W-:Y:S01]  /*182d0*/  STG.E.U16 desc[UR6][R2.64], R48 ;  /* 0x0000003002007986 */ /* 0x0003e2000c101506 */
[----:B------:R-:W-:Y:S01]  /*182e0*/  IADD3 R10, P5, R33, R96, RZ ;  /* 0x00000060210a7210 */ /* 0x000fe20007fbe0ff */
[----:B0-----:R-:W-:Y:S02]  /*182f0*/  IMAD R15, R19, 0x19a, RZ ;  /* 0x0000019a130f7824 */ /* 0x001fe400078e02ff */
[----:B------:R5:W-:Y:S01]  /*18300*/  STG.E.U16 desc[UR6][R8.64], R32 ;  /* 0x0000002008007986 */ /* 0x000be2000c101506 */
[----:B------:R-:W-:Y:S01]  /*18310*/  LEA.HI.X.SX32 R11, R131, R97, 0x1, P5 ;  /* 0x00000061830b7211 */ /* 0x000fe200028f0eff */
[----:B------:R-:W0:Y:S01]  /*18320*/  LDC R19, c[0x0][0x278] ;  /* 0x00009e00ff137b82 */ /* 0x000e220000000800 */
[----:B-1----:R-:W-:-:S07]  /*18330*/  IMAD R3, R18, 0x198, RZ ;  /* 0x0000019812037824 */ /* 0x002fce00078e02ff */
[----:B------:R-:W1:Y:S01]  /*18340*/  LDC R18, c[0x0][0x278] ;  /* 0x00009e00ff127b82 */ /* 0x000e620000000800 */
[----:B-----5:R-:W-:Y:S01]  /*18350*/  IMAD R9, R0, 0xcd, RZ ;  /* 0x000000cd00097824 */ /* 0x020fe200078e02ff */
[----:B------:R-:W-:Y:S02]  /*18360*/  LEA.HI.X.SX32 R13, R13, R97, 0x1, P6 ;  /* 0x000000610d0d7211 */ /* 0x000fe400030f0eff */
[----:B------:R-:W-:-:S04]  /*18370*/  PRMT R33, R49, 0x7632, R33 ;  /* 0x0000763231217816 */ /* 0x000fc80000000021 */
[----:B------:R-:W5:Y:S01]  /*18380*/  LDC R0, c[0x0][0x278] ;  /* 0x00009e00ff007b82 */ /* 0x000f620000000800 */
[-C--:B------:R-:W-:Y:S01]  /*18390*/  IADD3 R2, P3, R3, R96.reuse, RZ ;  /* 0x0000006003027210 */ /* 0x080fe20007f7e0ff */
[----:B------:R-:W-:Y:S01]  /*183a0*/  IMAD R27, R24, 0x19c, RZ ;  /* 0x0000019c181b7824 */ /* 0x000fe200078e02ff */
[----:B------:R-:W-:Y:S01]  /*183b0*/  IADD3 R8, P5, R15, R96, RZ ;  /* 0x000000600f087210 */ /* 0x000fe20007fbe0ff */
[----:B------:R-:W-:Y:S01]  /*183c0*/  STG.E.U16 desc[UR6][R10.64], R49 ;  /* 0x000000310a007986 */ /* 0x000fe2000c101506 */
[----:B------:R-:W-:-:S03]  /*183d0*/  LEA.HI.X.SX32 R3, R25, R97, 0x1, P3 ;  /* 0x0000006119037211 */ /* 0x000fc600018f0eff */
[----:B------:R-:W5:Y:S01]  /*183e0*/  LDC R24, c[0x0][0x278] ;  /* 0x00009e00ff187b82 */ /* 0x000f620000000800 */
[----:B------:R2:W-:Y:S01]  /*183f0*/  STG.E.U16 desc[UR6][R12.64], R33 ;  /* 0x000000210c007986 */ /* 0x0005e2000c101506 */
[----:B------:R-:W-:Y:S01]  /*18400*/  LEA.HI.X.SX32 R9, R9, R97, 0x1, P5 ;  /* 0x0000006109097211 */ /* 0x000fe200028f0eff */
[----:B----4-:R-:W-:Y:S02]  /*18410*/  IMAD R17, R17, 0x1a0, RZ ;  /* 0x000001a011117824 */ /* 0x010fe400078e02ff */
[----:B------:R4:W-:Y:S03]  /*18420*/  STG.E.U16 desc[UR6][R2.64], R50 ;  /* 0x0000003202007986 */ /* 0x0009e6000c101506 */
[----:B------:R-:W5:Y:S01]  /*18430*/  LDC R15, c[0x0][0x278] ;  /* 0x00009e00ff0f7b82 */ /* 0x000f620000000800 */
[----:B--2---:R-:W-:Y:S01]  /*18440*/  PRMT R12, R50, 0x7632, R12 ;  /* 0x00007632320c7816 */ /* 0x004fe2000000000c */
[----:B---3--:R-:W-:-:S06]  /*18450*/  IMAD R13, R16, 0x19e, RZ ;  /* 0x0000019e100d7824 */ /* 0x008fcc00078e02ff */
[----:B------:R-:W2:Y:S01]  /*18460*/  LDC R16, c[0x0][0x278] ;  /* 0x00009e00ff107b82 */ /* 0x000ea20000000800 */
[----:B------:R-:W-:Y:S01]  /*18470*/  IADD3 R10, P6, R27, R96, RZ ;  /* 0x000000601b0a7210 */ /* 0x000fe20007fde0ff */
[----:B------:R3:W-:Y:S01]  /*18480*/  STG.E.U16 desc[UR6][R8.64], R12 ;  /* 0x0000000c08007986 */ /* 0x0007e2000c101506 */
[----:B----4-:R-:W-:Y:S02]  /*18490*/  IMAD R3, R14, 0xcf, RZ ;  /* 0x000000cf0e037824 */ /* 0x010fe400078e02ff */
[----:B------:R-:W-:-:S03]  /*184a0*/  LEA.HI.X.SX32 R11, R189, R97, 0x1, P6 ;  /* 0x00000061bd0b7211 */ /* 0x000fc600030f0eff */
[----:B------:R-:W4:Y:S01]  /*184b0*/  LDC R25, c[0x0][0x278] ;  /* 0x00009e00ff197b82 */ /* 0x000f220000000800 */
[-C--:B------:R-:W-:Y:S02]  /*184c0*/  IADD3 R2, P5, R13, R96.reuse, RZ ;  /* 0x000000600d027210 */ /* 0x080fe40007fbe0ff */
[----:B---3--:R-:W-:-:S05]  /*184d0*/  IADD3 R8, P3, R17, R96, RZ ;  /* 0x0000006011087210 */ /* 0x008fca0007f7e0ff */
[----:B------:R-:W3:Y:S01]  /*184e0*/  LDC R17, c[0x0][0x278] ;  /* 0x00009e00ff117b82 */ /* 0x000ee20000000800 */
[----:B-1----:R-:W-:Y:S01]  /*184f0*/  IMAD R9, R18, 0x1a2, RZ ;  /* 0x000001a212097824 */ /* 0x002fe200078e02ff */
[----:B------:R5:W-:Y:S01]  /*18500*/  STG.E.U16 desc[UR6][R10.64], R51 ;  /* 0x000000330a007986 */ /* 0x000be2000c101506 */
[----:B------:R-:W-:-:S05]  /*18510*/  LEA.HI.X.SX32 R3, R3, R97, 0x1, P5 ;  /* 0x0000006103037211 */ /* 0x000fca00028f0eff */
[----:B------:R-:W1:Y:S01]  /*18520*/  LDC R27, c[0x0][0x278] ;  /* 0x00009e00ff1b7b82 */ /* 0x000e620000000800 */
[----:B0-----:R-:W-:Y:S01]  /*18530*/  IMAD R19, R19, 0x1a4, RZ ;  /* 0x000001a413137824 */ /* 0x001fe200078e02ff */
[----:B------:R-:W-:Y:S01]  /*18540*/  PRMT R32, R51, 0x7632, R32 ;  /* 0x0000763233207816 */ /* 0x000fe20000000020 */
[----:B-----5:R-:W-:Y:S01]  /*18550*/  IMAD R11, R0, 0xd1, RZ ;  /* 0x000000d1000b7824 */ /* 0x020fe200078e02ff */
[----:B------:R-:W-:-:S04]  /*18560*/  IADD3 R10, P5, R9, R96, RZ ;  /* 0x00000060090a7210 */ /* 0x000fc80007fbe0ff */
[----:B------:R-:W0:Y:S01]  /*18570*/  LDC R0, c[0x0][0x278] ;  /* 0x00009e00ff007b82 */ /* 0x000e220000000800 */
[-C--:B------:R-:W-:Y:S01]  /*18580*/  LEA.HI.X.SX32 R9, R141, R97.reuse, 0x1, P3 ;  /* 0x000000618d097211 */ /* 0x080fe200018f0eff */
[----:B------:R-:W-:Y:S01]  /*18590*/  IMAD R33, R24, 0x1a6, RZ ;  /* 0x000001a618217824 */ /* 0x000fe200078e02ff */
[----:B------:R-:W-:Y:S02]  /*185a0*/  LEA.HI.X.SX32 R11, R11, R97, 0x1, P5 ;  /* 0x000000610b0b7211 */ /* 0x000fe400028f0eff */
[----:B------:R-:W-:Y:S02]  /*185b0*/  PRMT R14, R44, 0x7632, R14 ;  /* 0x000076322c0e7816 */ /* 0x000fe4000000000e */
[----:B------:R-:W-:Y:S01]  /*185c0*/  IADD3 R12, P6, R19, R96, RZ ;  /* 0x00000060130c7210 */ /* 0x000fe20007fde0ff */
[----:B------:R-:W5:Y:S01]  /*185d0*/  LDC R18, c[0x0][0x278] ;  /* 0x00009e00ff127b82 */ /* 0x000f620000000800 */
[----:B------:R2:W-:Y:S04]  /*185e0*/  STG.E.U16 desc[UR6][R2.64], R32 ;  /* 0x0000002002007986 */ /* 0x0005e8000c101506 */
[----:B------:R-:W-:Y:S03]  /*185f0*/  STG.E.U16 desc[UR6][R8.64], R44 ;  /* 0x0000002c08007986 */ /* 0x000fe6000c101506 */
[----:B------:R-:W0:Y:S01]  /*18600*/  LDC R19, c[0x0][0x278] ;  /* 0x00009e00ff137b82 */ /* 0x000e220000000800 */
[----:B------:R4:W-:Y:S01]  /*18610*/  STG.E.U16 desc[UR6][R10.64], R14 ;  /* 0x0000000e0a007986 */ /* 0x0009e2000c101506 */
[----:B--2---:R-:W-:-:S06]  /*18620*/  IMAD R3, R15, 0xd3, RZ ;  /* 0x000000d30f037824 */ /* 0x004fcc00078e02ff */
[----:B------:R-:W2:Y:S01]  /*18630*/  LDC R24, c[0x0][0x278] ;  /* 0x00009e00ff187b82 */ /* 0x000ea20000000800 */
[----:B------:R-:W-:Y:S01]  /*18640*/  LEA.HI.X.SX32 R13, R143, R97, 0x1, P6 ;  /* 0x000000618f0d7211 */ /* 0x000fe200030f0eff */
[----:B----4-:R-:W-:-:S06]  /*18650*/  IMAD R11, R16, 0xd5, RZ ;  /* 0x000000d5100b7824 */ /* 0x010fcc00078e02ff */
[----:B------:R-:W4:Y:S01]  /*18660*/  LDC R15, c[0x0][0x278] ;  /* 0x00009e00ff0f7b82 */ /* 0x000f220000000800 */
[----:B------:R-:W-:Y:S01]  /*18670*/  IADD3 R2, P3, R33, R96, RZ ;  /* 0x0000006021027210 */ /* 0x000fe20007f7e0ff */
[----:B------:R-:W-:Y:S02]  /*18680*/  IMAD R25, R25, 0x1a8, RZ ;  /* 0x000001a819197824 */ /* 0x000fe400078e02ff */
[----:B---3--:R-:W-:-:S04]  /*18690*/  IMAD R33, R17, 0x1ac, RZ ;  /* 0x000001ac11217824 */ /* 0x008fc800078e02ff */
[----:B------:R-:W3:Y:S01]  /*186a0*/  LDC R16, c[0x0][0x278] ;  /* 0x00009e00ff107b82 */ /* 0x000ee20000000800 */
[----:B------:R5:W-:Y:S01]  /*186b0*/  STG.E.U16 desc[UR6][R12.64], R45 ;  /* 0x0000002d0c007986 */ /* 0x000be2000c101506 */
[----:B-1----:R-:W-:Y:S01]  /*186c0*/  IMAD R27, R27, 0x1aa, RZ ;  /* 0x000001aa1b1b7824 */ /* 0x002fe200078e02ff */
[----:B------:R-:W-:-:S05]  /*186d0*/  LEA.HI.X.SX32 R3, R3, R97, 0x1, P3 ;  /* 0x0000006103037211 */ /* 0x000fca00018f0eff */
[----:B------:R-:W1:Y:S01]  /*186e0*/  LDC R17, c[0x0][0x278] ;  /* 0x00009e00ff117b82 */ /* 0x000e620000000800 */
[-C--:B------:R-:W-:Y:S02]  /*186f0*/  IADD3 R8, P5, R25, R96.reuse, RZ ;  /* 0x0000006019087210 */ /* 0x080fe40007fbe0ff */
[----:B-----5:R-:W-:Y:S02]  /*18700*/  PRMT R45, R45, 0x7632, R45 ;  /* 0x000076322d2d7816 */ /* 0x020fe4000000002d */
[----:B------:R-:W-:-:S03]  /*18710*/  IADD3 R10, P6, R27, R96, RZ ;  /* 0x000000601b0a7210 */ /* 0x000fc60007fde0ff */
[----:B------:R-:W5:Y:S01]  /*18720*/  LDC R25, c[0x0][0x278] ;  /* 0x00009e00ff197b82 */ /* 0x000f620000000800 */
[-C--:B------:R-:W-:Y:S01]  /*18730*/  LEA.HI.X.SX32 R9, R133, R97.reuse, 0x1, P5 ;  /* 0x0000006185097211 */ /* 0x080fe200028f0eff */
[----:B------:R2:W-:Y:S01]  /*18740*/  STG.E.U16 desc[UR6][R2.64], R45 ;  /* 0x0000002d02007986 */ /* 0x0005e2000c101506 */
[----:B------:R-:W-:Y:S01]  /*18750*/  LEA.HI.X.SX32 R11, R11, R97, 0x1, P6 ;  /* 0x000000610b0b7211 */ /* 0x000fe200030f0eff */
[----:B------:R-:W-:Y:S01]  /*18760*/  IMAD R35, R18, 0x1ae, RZ ;  /* 0x000001ae12237824 */ /* 0x000fe200078e02ff */
[----:B------:R-:W-:-:S03]  /*18770*/  PRMT R12, R46, 0x7632, R12 ;  /* 0x000076322e0c7816 */ /* 0x000fc6000000000c */
[----:B------:R-:W5:Y:S01]  /*18780*/  LDC R27, c[0x0][0x278] ;  /* 0x00009e00ff1b7b82 */ /* 0x000f620000000800 */
[----:B------:R4:W-:Y:S01]  /*18790*/  STG.E.U16 desc[UR6][R8.64], R46 ;  /* 0x0000002e08007986 */ /* 0x0009e2000c101506 */
[----:B0-----:R-:W-:Y:S01]  /*187a0*/  IMAD R13, R0, 0xd7, RZ ;  /* 0x000000d7000d7824 */ /* 0x001fe200078e02ff */
[----:B--2---:R-:W-:-:S05]  /*187b0*/  IADD3 R2, P5, R33, R96, RZ ;  /* 0x0000006021027210 */ /* 0x004fca0007fbe0ff */
[----:B------:R-:W0:Y:S01]  /*187c0*/  LDC R14, c[0x0][0x278] ;  /* 0x00009e00ff0e7b82 */ /* 0x000e220000000800 */
[----:B------:R-:W-:Y:S01]  /*187d0*/  IMAD R19, R19, 0x1b0, RZ ;  /* 0x000001b013137824 */ /* 0x000fe200078e02ff */
[----:B------:R-:W-:Y:S01]  /*187e0*/  LEA.HI.X.SX32 R3, R151, R97, 0x1, P5 ;  /* 0x0000006197037211 */ /* 0x000fe200028f0eff */
[----:B----4-:R-:W-:-:S05]  /*187f0*/  IMAD R9, R24, 0x1b2, RZ ;  /* 0x000001b218097824 */ /* 0x010fca00078e02ff */
[----:B------:R-:W2:Y:S01]  /*18800*/  LDC R0, c[0x0][0x278] ;  /* 0x00009e00ff007b82 */ /* 0x000ea20000000800 */
[----:B------:R4:W-:Y:S01]  /*18810*/  STG.E.U16 desc[UR6][R10.64], R12 ;  /* 0x0000000c0a007986 */ /* 0x0009e2000c101506 */
[-C--:B------:R-:W-:Y:S01]  /*18820*/  IADD3 R8, P3, R35, R96.reuse, RZ ;  /* 0x0000006023087210 */ /* 0x080fe20007f7e0ff */
[----:B------:R-:W-:Y:S02]  /*18830*/  IMAD R15, R15, 0xd9, RZ ;  /* 0x000000d90f0f7824 */ /* 0x000fe400078e02ff */
[----:B------:R3:W-:Y:S03]  /*18840*/  STG.E.U16 desc[UR6][R2.64], R47 ;  /* 0x0000002f02007986 */ /* 0x0007e6000c101506 */
[----:B------:R-:W2:Y:S01]  /*18850*/  LDC R18, c[0x0][0x278] ;  /* 0x00009e00ff127b82 */ /* 0x000ea20000000800 */
[----:B------:R-:W-:Y:S02]  /*18860*/  PRMT R33, R47, 0x7632, R33 ;  /* 0x000076322f217816 */ /* 0x000fe40000000021 */
[----:B----4-:R-:W-:-:S02]  /*18870*/  IADD3 R10, P5, R19, R96, RZ ;  /* 0x00000060130a7210 */ /* 0x010fc40007fbe0ff */
[----:B------:R-:W-:-:S03]  /*18880*/  IADD3 R12, P6, R9, R96, RZ ;  /* 0x00000060090c7210 */ /* 0x000fc60007fde0ff */
[----:B------:R-:W4:Y:S01]  /*18890*/  LDC R19, c[0x0][0x278] ;  /* 0x00009e00ff137b82 */ /* 0x000f220000000800 */
[----:B---3--:R-:W-:Y:S01]  /*188a0*/  IMAD R3, R16, 0x1b4, RZ ;  /* 0x000001b410037824 */ /* 0x008fe200078e02ff */
[-C--:B------:R-:W-:Y:S01]  /*188b0*/  LEA.HI.X.SX32 R9, R13, R97.reuse, 0x1, P3 ;  /* 0x000000610d097211 */ /* 0x080fe200018f0eff */
[----:B-1----:R-:W-:Y:S01]  /*188c0*/  IMAD R17, R17, 0x1b8, RZ ;  /* 0x000001b811117824 */ /* 0x002fe200078e02ff */
[-C--:B------:R-:W-:Y:S02]  /*188d0*/  LEA.HI.X.SX32 R11, R105, R97.reuse, 0x1, P5 ;  /* 0x00000061690b7211 */ /* 0x080fe400028f0eff */
[-C--:B------:R-:W-:Y:S02]  /*188e0*/  LEA.HI.X.SX32 R13, R15, R97.reuse, 0x1, P6 ;  /* 0x000000610f0d7211 */ /* 0x080fe400030f0eff */
[----:B------:R-:W1:Y:S01]  /*188f0*/  LDC R24, c[0x0][0x278] ;  /* 0x00009e00ff187b82 */ /* 0x000e620000000800 */
[----:B------:R-:W-:Y:S01]  /*18900*/  IADD3 R2, P5, R3, R96, RZ ;  /* 0x0000006003027210 */ /* 0x000fe20007fbe0ff */
[----:B------:R-:W-:Y:S06]  /*18910*/  STG.E.U16 desc[UR6][R8.64], R33 ;  /* 0x0000002108007986 */ /* 0x000fec000c101506 */
[----:B------:R-:W3:Y:S01]  /*18920*/  LDC R15, c[0x0][0x278] ;  /* 0x00009e00ff0f7b82 */ /* 0x000ee20000000800 */
[----:B------:R0:W-:Y:S01]  /*18930*/  STG.E.U16 desc[UR6][R10.64], R40 ;  /* 0x000000280a007986 */ /* 0x0001e2000c101506 */
[----:B------:R-:W-:-:S06]  /*18940*/  LEA.HI.X.SX32 R3, R135, R97, 0x1, P5 ;  /* 0x0000006187037211 */ /* 0x000fcc00028f0eff */
[----:B------:R-:W1:Y:S01]  /*18950*/  LDC R16, c[0x0][0x278] ;  /* 0x00009e00ff107b82 */ /* 0x000e620000000800 */
[----:B------:R-:W-:Y:S01]  /*18960*/  PRMT R34, R40, 0x7632, R34 ;  /* 0x0000763228227816 */ /* 0x000fe20000000022 */
[----:B-----5:R-:W-:Y:S01]  /*18970*/  IMAD R25, R25, 0x1b6, RZ ;  /* 0x000001b619197824 */ /* 0x020fe200078e02ff */
[----:B0-----:R-:W-:-:S05]  /*18980*/  IADD3 R10, P5, R17, R96, RZ ;  /* 0x00000060110a7210 */ /* 0x001fca0007fbe0ff */
[----:B------:R-:W0:Y:S01]  /*18990*/  LDC R17, c[0x0][0x278] ;  /* 0x00009e00ff117b82 */ /* 0x000e220000000800 */
[----:B------:R-:W-:Y:S01]  /*189a0*/  IMAD R27, R27, 0x1ba, RZ ;  /* 0x000001ba1b1b7824 */ /* 0x000fe200078e02ff */
[----:B------:R2:W-:Y:S01]  /*189b0*/  STG.E.U16 desc[UR6][R12.64], R34 ;  /* 0x000000220c007986 */ /* 0x0005e2000c101506 */
[----:B------:R-:W-:Y:S01]  /*189c0*/  IMAD R9, R14, 0xdb, RZ ;  /* 0x000000db0e097824 */ /* 0x000fe200078e02ff */
[----:B------:R-:W-:-:S04]  /*189d0*/  IADD3 R8, P3, R25, R96, RZ ;  /* 0x0000006019087210 */ /* 0x000fc80007f7e0ff */
[----:B------:R-:W5:Y:S01]  /*189e0*/  LDC R32, c[0x0][0x278] ;  /* 0x00009e00ff207b82 */ /* 0x000f620000000800 */
[----:B------:R4:W-:Y:S01]  /*189f0*/  STG.E.U16 desc[UR6][R2.64], R41 ;  /* 0x0000002902007986 */ /* 0x0009e2000c101506 */
[-C--:B------:R-:W-:Y:S01]  /*18a00*/  LEA.HI.X.SX32 R9, R9, R97.reuse, 0x1, P3 ;  /* 0x0000006109097211 */ /* 0x080fe200018f0eff */
[----:B--2---:R-:W-:Y:S01]  /*18a10*/  IMAD R13, R0, 0xdd, RZ ;  /* 0x000000dd000d7824 */ /* 0x004fe200078e02ff */
[----:B------:R-:W-:Y:S01]  /*18a20*/  IADD3 R12, P6, R27, R96, RZ ;  /* 0x000000601b0c7210 */ /* 0x000fe20007fde0ff */
[----:B------:R-:W-:Y:S01]  /*18a30*/  IMAD R27, R18, 0x1bc, RZ ;  /* 0x000001bc121b7824 */ /* 0x000fe200078e02ff */
[-C--:B------:R-:W-:Y:S02]  /*18a40*/  LEA.HI.X.SX32 R11, R137, R97.reuse, 0x1, P5 ;  /* 0x00000061890b7211 */ /* 0x080fe400028f0eff */
[----:B------:R-:W2:Y:S01]  /*18a50*/  LDC R18, c[0x0][0x278] ;  /* 0x00009e00ff127b82 */ /* 0x000ea20000000800 */
[----:B------:R-:W-:Y:S02]  /*18a60*/  LEA.HI.X.SX32 R13, R13, R97, 0x1, P6 ;  /* 0x000000610d0d7211 */ /* 0x000fe400030f0eff */
[----:B----4-:R-:W-:Y:S01]  /*18a70*/  PRMT R3, R41, 0x7632, R3 ;  /* 0x0000763229037816 */ /* 0x010fe20000000003 */
[----:B------:R-:W-:Y:S01]  /*18a80*/  IMAD R19, R19, 0x1be, RZ ;  /* 0x000001be13137824 */ /* 0x000fe200078e02ff */
[----:B------:R-:W-:-:S03]  /*18a90*/  PRMT R14, R42, 0x7632, R14 ;  /* 0x000076322a0e7816 */ /* 0x000fc6000000000e */
[----:B------:R-:W4:Y:S01]  /*18aa0*/  LDC R25, c[0x0][0x278] ;  /* 0x00009e00ff197b82 */ /* 0x000f220000000800 */
[----:B------:R1:W-:Y:S01]  /*18ab0*/  STG.E.U16 desc[UR6][R8.64], R3 ;  /* 0x0000000308007986 */ /* 0x0003e2000c101506 */
[-C--:B------:R-:W-:Y:S01]  /*18ac0*/  IADD3 R2, P5, R27, R96.reuse, RZ ;  /* 0x000000601b027210 */ /* 0x080fe20007fbe0ff */
[----:B---3--:R-:W-:Y:S02]  /*18ad0*/  IMAD R15, R15, 0xdf, RZ ;  /* 0x000000df0f0f7824 */ /* 0x008fe400078e02ff */
[----:B------:R5:W-:Y:S03]  /*18ae0*/  STG.E.U16 desc[UR6][R10.64], R42 ;  /* 0x0000002a0a007986 */ /* 0x000be6000c101506 */
[----:B------:R-:W3:Y:S01]  /*18af0*/  LDC R0, c[0x0][0x278] ;  /* 0x00009e00ff007b82 */ /* 0x000ee20000000800 */
[----:B------:R0:W-:Y:S01]  /*18b00*/  STG.E.U16 desc[UR6][R12.64], R14 ;  /* 0x0000000e0c007986 */ /* 0x0001e2000c101506 */
[----:B-1----:R-:W-:Y:S01]  /*18b10*/  IMAD R9, R24, 0x1c0, RZ ;  /* 0x000001c018097824 */ /* 0x002fe200078e02ff */
[----:B------:R-:W-:-:S02]  /*18b20*/  IADD3 R8, P3, R19, R96, RZ ;  /* 0x0000006013087210 */ /* 0x000fc40007f7e0ff */
[-C--:B------:R-:W-:Y:S01]  /*18b30*/  LEA.HI.X.SX32 R3, R193, R97.reuse, 0x1, P5 ;  /* 0x00000061c1037211 */ /* 0x080fe200028f0eff */
[----:B-----5:R-:W-:Y:S01]  /*18b40*/  IMAD R11, R32, 0x1c2, RZ ;  /* 0x000001c2200b7824 */ /* 0x020fe200078e02ff */
[----:B------:R-:W-:Y:S01]  /*18b50*/  IADD3 R10, P5, R9, R96, RZ ;  /* 0x00000060090a7210 */ /* 0x000fe20007fbe0ff */
[----:B------:R-:W1:Y:S01]  /*18b60*/  LDC R19, c[0x0][0x278] ;  /* 0x00009e00ff137b82 */ /* 0x000e620000000800 */
[----:B0-----:R-:W-:Y:S01]  /*18b70*/  IMAD R13, R16, 0xe1, RZ ;  /* 0x000000e1100d7824 */ /* 0x001fe200078e02ff */
[----:B------:R-:W-:Y:S01]  /*18b80*/  LEA.HI.X.SX32 R9, R15, R97, 0x1, P3 ;  /* 0x000000610f097211 */ /* 0x000fe200018f0eff */
[----:B------:R-:W-:-:S05]  /*18b90*/  IMAD R15, R17, 0x1c4, RZ ;  /* 0x000001c4110f7824 */ /* 0x000fca00078e02ff */
[----:B------:R-:W0:Y:S08]  /*18ba0*/  LDC R16, c[0x0][0x278] ;  /* 0x00009e00ff107b82 */ /* 0x000e300000000800 */
[----:B------:R-:W5:Y:S08]  /*18bb0*/  LDC R14, c[0x0][0x278] ;  /* 0x00009e00ff0e7b82 */ /* 0x000f700000000800 */
[----:B------:R-:W1:Y:S01]  /*18bc0*/  LDC R17, c[0x0][0x278] ;  /* 0x00009e00ff117b82 */ /* 0x000e620000000800 */
[----:B------:R-:W-:Y:S01]  /*18bd0*/  IADD3 R12, P6, R11, R96, RZ ;  /* 0x000000600b0c7210 */ /* 0x000fe20007fde0ff */
[----:B------:R2:W-:Y:S01]  /*18be0*/  STG.E.U16 desc[UR6][R2.64], R43 ;  /* 0x0000002b02007986 */ /* 0x0005e2000c101506 */
[----:B------:R-:W-:-:S02]  /*18bf0*/  PRMT R24, R43, 0x7632, R24 ;  /* 0x000076322b187816 */ /* 0x000fc40000000018 */
[-C--:B------:R-:W-:Y:S01]  /*18c00*/  LEA.HI.X.SX32 R11, R145, R97.reuse, 0x1, P5 ;  /* 0x00000061910b7211 */ /* 0x080fe200028f0eff */
[----:B----4-:R-:W-:Y:S01]  /*18c10*/  IMAD R25, R25, 0x1c8, RZ ;  /* 0x000001c819197824 */ /* 0x010fe200078e02ff */
[----:B------:R-:W-:Y:S02]  /*18c20*/  LEA.HI.X.SX32 R13, R13, R97, 0x1, P6 ;  /* 0x000000610d0d7211 */ /* 0x000fe400030f0eff */
[----:B------:R-:W-:Y:S01]  /*18c30*/  PRMT R27, R36, 0x7632, R27 ;  /* 0x00007632241b7816 */ /* 0x000fe2000000001b */
[----:B------:R3:W-:Y:S01]  /*18c40*/  STG.E.U16 desc[UR6][R8.64], R24 ;  /* 0x0000001808007986 */ /* 0x0007e2000c101506 */
[----:B--2---:R-:W-:Y:S01]  /*18c50*/  IMAD R3, R18, 0x1c6, RZ ;  /* 0x000001c612037824 */ /* 0x004fe200078e02ff */
[-C--:B------:R-:W-:Y:S01]  /*18c60*/  IADD3 R2, P3, R15, R96.reuse, RZ ;  /* 0x000000600f027210 */ /* 0x080fe20007f7e0ff */
[----:B------:R-:W2:Y:S01]  /*18c70*/  LDC R18, c[0x0][0x278] ;  /* 0x00009e00ff127b82 */ /* 0x000ea20000000800 */
[----:B------:R4:W-:Y:S01]  /*18c80*/  STG.E.U16 desc[UR6][R10.64], R36 ;  /* 0x000000240a007986 */ /* 0x0009e2000c101506 */
[----:B---3--:R-:W-:Y:S01]  /*18c90*/  IMAD R9, R0, 0xe3, RZ ;  /* 0x000000e300097824 */ /* 0x008fe200078e02ff */
[----:B------:R-:W-:-:S05]  /*18ca0*/  IADD3 R8, P5, R3, R96, RZ ;  /* 0x0000006003087210 */ /* 0x000fca0007fbe0ff */
[----:B------:R-:W3:Y:S01]  /*18cb0*/  LDC R0, c[0x0][0x278] ;  /* 0x00009e00ff007b82 */ /* 0x000ee20000000800 */
[----:B------:R-:W-:Y:S01]  /*18cc0*/  LEA.HI.X.SX32 R3, R191, R97, 0x1, P3 ;  /* 0x00000061bf037211 */ /* 0x000fe200018f0eff */
[----:B------:R0:W-:Y:S01]  /*18cd0*/  STG.E.U16 desc[UR6][R12.64], R27 ;  /* 0x0000001b0c007986 */ /* 0x0001e2000c101506 */
[----:B----4-:R-:W-:-:S03]  /*18ce0*/  IADD3 R10, P6, R25, R96, RZ ;  /* 0x00000060190a7210 */ /* 0x010fc60007fde0ff */
[----:B------:R5:W-:Y:S02]  /*18cf0*/  STG.E.U16 desc[UR6][R2.64], R37 ;  /* 0x0000002502007986 */ /* 0x000be4000c101506 */
[----:B------:R-:W4:Y:S01]  /*18d00*/  LDC R24, c[0x0][0x278] ;  /* 0x00009e00ff187b82 */ /* 0x000f220000000800 */
[----:B------:R-:W-:Y:S01]  /*18d10*/  LEA.HI.X.SX32 R9, R9, R97, 0x1, P5 ;  /* 0x0000006109097211 */ /* 0x000fe200028f0eff */
[----:B0-----:R-:W-:Y:S01]  /*18d20*/  IMAD R13, R16, 0x1ca, RZ ;  /* 0x000001ca100d7824 */ /* 0x001fe200078e02ff */
[----:B------:R-:W-:-:S05]  /*18d30*/  PRMT R12, R37, 0x7632, R12 ;  /* 0x00007632250c7816 */ /* 0x000fca000000000c */
[----:B------:R-:W0:Y:S01]  /*18d40*/  LDC R15, c[0x0][0x278] ;  /* 0x00009e00ff0f7b82 */ /* 0x000e220000000800 */
[-C--:B------:R-:W-:Y:S01]  /*18d50*/  LEA.HI.X.SX32 R11, R195, R97.reuse, 0x1, P6 ;  /* 0x00000061c30b7211 */ /* 0x080fe200030f0eff */
[----:B-----5:R-:W-:Y:S01]  /*18d60*/  IMAD R3, R14, 0xe5, RZ ;  /* 0x000000e50e037824 */ /* 0x020fe200078e02ff */
[----:B------:R-:W-:Y:S01]  /*18d70*/  IADD3 R2, P5, R13, R96, RZ ;  /* 0x000000600d027210 */ /* 0x000fe20007fbe0ff */
[----:B-1----:R-:W-:Y:S01]  /*18d80*/  IMAD R17, R17, 0x1ce, RZ ;  /* 0x000001ce11117824 */ /* 0x002fe200078e02ff */
[----:B------:R-:W-:Y:S02]  /*18d90*/  STG.E.U16 desc[UR6][R8.64], R12 ;  /* 0x0000000c08007986 */ /* 0x000fe4000c101506 */
[----:B------:R-:W-:Y:S01]  /*18da0*/  LEA.HI.X.SX32 R3, R3, R97, 0x1, P5 ;  /* 0x0000006103037211 */ /* 0x000fe200028f0eff */
[----:B------:R-:W1:Y:S01]  /*18db0*/  LDC R25, c[0x0][0x278] ;  /* 0x00009e00ff197b82 */ /* 0x000e620000000800 */
[----:B------:R5:W-:Y:S01]  /*18dc0*/  STG.E.U16 desc[UR6][R10.64], R38 ;  /* 0x000000260a007986 */ /* 0x000be2000c101506 */
[----:B------:R-:W-:-:S06]  /*18dd0*/  IMAD R19, R19, 0x1cc, RZ ;  /* 0x000001cc13137824 */ /* 0x000fcc00078e02ff */
[----:B------:R-:W1:Y:S01]  /*18de0*/  LDC R27, c[0x0][0x278] ;  /* 0x00009e00ff1b7b82 */ /* 0x000e620000000800 */
[----:B-----5:R-:W-:-:S07]  /*18df0*/  IADD3 R10, P5, R17, R96, RZ ;  /* 0x00000060110a7210 */ /* 0x020fce0007fbe0ff */
[----:B------:R-:W5:Y:S01]  /*18e00*/  LDC R17, c[0x0][0x278] ;  /* 0x00009e00ff117b82 */ /* 0x000f620000000800 */
[----:B--2---:R-:W-:Y:S01]  /*18e10*/  IMAD R13, R18, 0x1d0, RZ ;  /* 0x000001d0120d7824 */ /* 0x004fe200078e02ff */
[----:B------:R-:W-:Y:S01]  /*18e20*/  IADD3 R8, P3, R19, R96, RZ ;  /* 0x0000006013087210 */ /* 0x000fe20007f7e0ff */
[----:B---3--:R-:W-:-:S05]  /*18e30*/  IMAD R11, R0, 0xe7, RZ ;  /* 0x000000e7000b7824 */ /* 0x008fca00078e02ff */
[----:B------:R-:W2:Y:S01]  /*18e40*/  LDC R16, c[0x0][0x278] ;  /* 0x00009e00ff107b82 */ /* 0x000ea20000000800 */
[----:B------:R-:W-:Y:S01]  /*18e50*/  PRMT R32, R38, 0x7632, R32 ;  /* 0x0000763226207816 */ /* 0x000fe20000000020 */
[----:B----4-:R-:W-:Y:S01]  /*18e60*/  IMAD R33, R24, 0x1d2, RZ ;  /* 0x000001d218217824 */ /* 0x010fe200078e02ff */
[----:B------:R-:W-:Y:S02]  /*18e70*/  IADD3 R12, P6, R13, R96, RZ ;  /* 0x000000600d0c7210 */ /* 0x000fe40007fde0ff */
[----:B------:R-:W-:-:S03]  /*18e80*/  LEA.HI.X.SX32 R9, R109, R97, 0x1, P3 ;  /* 0x000000616d097211 */ /* 0x000fc600018f0eff */
[----:B------:R-:W3:Y:S01]  /*18e90*/  LDC R18, c[0x0][0x278] ;  /* 0x00009e00ff127b82 */ /* 0x000ee20000000800 */
[----:B------:R-:W-:Y:S01]  /*18ea0*/  LEA.HI.X.SX32 R11, R11, R97, 0x1, P5 ;  /* 0x000000610b0b7211 */ /* 0x000fe200028f0eff */
[----:B------:R0:W-:Y:S01]  /*18eb0*/  STG.E.U16 desc[UR6][R2.64], R32 ;  /* 0x0000002002007986 */ /* 0x0001e2000c101506 */
[----:B------:R-:W-:-:S05]  /*18ec0*/  PRMT R14, R39, 0x7632, R14 ;  /* 0x00007632270e7816 */ /* 0x000fca000000000e */
[----:B------:R-:W4:Y:S01]  /*18ed0*/  LDC R19, c[0x0][0x278] ;  /* 0x00009e00ff137b82 */ /* 0x000f220000000800 */
[----:B------:R-:W-:Y:S01]  /*18ee0*/  LEA.HI.X.SX32 R13, R139, R97, 0x1, P6 ;  /* 0x000000618b0d7211 */ /* 0x000fe200030f0eff */
[----:B------:R-:W-:Y:S06]  /*18ef0*/  STG.E.U16 desc[UR6][R8.64], R39 ;  /* 0x0000002708007986 */ /* 0x000fec000c101506 */
[----:B------:R-:W4:Y:S01]  /*18f00*/  LDC R24, c[0x0][0x278] ;  /* 0x00009e00ff187b82 */ /* 0x000f220000000800 */
[----:B0-----:R-:W-:Y:S01]  /*18f10*/  IMAD R3, R15, 0xe9, RZ ;  /* 0x000000e90f037824 */ /* 0x001fe200078e02ff */
[----:B------:R-:W-:Y:S06]  /*18f20*/  STG.E.U16 desc[UR6][R10.64], R14 ;  /* 0x0000000e0a007986 */ /* 0x000fec000c101506 */
[----:B------:R-:W0:Y:S01]  /*18f30*/  LDC R0, c[0x0][0x278] ;  /* 0x00009e00ff007b82 */ /* 0x000e220000000800 */
[----:B------:R2:W-:Y:S01]  /*18f40*/  STG.E.U16 desc[UR6][R12.64], R20 ;  /* 0x000000140c007986 */ /* 0x0005e2000c101506 */
[----:B------:R-:W-:Y:S01]  /*18f50*/  IADD3 R2, P3, R33, R96, RZ ;  /* 0x0000006021027210 */ /* 0x000fe20007f7e0ff */
[----:B-1----:R-:W-:-:S05]  /*18f60*/  IMAD R25, R25, 0x1d4, RZ ;  /* 0x000001d419197824 */ /* 0x002fca00078e02ff */
[----:B------:R-:W1:Y:S01]  /*18f70*/  LDC R15, c[0x0][0x278] ;  /* 0x00009e00ff0f7b82 */ /* 0x000e620000000800 */
[----:B-----5:R-:W-:Y:S02]  /*18f80*/  IMAD R33, R17, 0x1d8, RZ ;  /* 0x000001d811217824 */ /* 0x020fe400078e02ff */
[----:B------:R-:W-:Y:S01]  /*18f90*/  IMAD R27, R27, 0x1d6, RZ ;  /* 0x000001d61b1b7824 */ /* 0x000fe200078e02ff */
[----:B--2---:R-:W-:-:S04]  /*18fa0*/  PRMT R12, R20, 0x7632, R12 ;  /* 0x00007632140c7816 */ /* 0x004fc8000000000c */
[----:B------:R-:W2:Y:S01]  /*18fb0*/  LDC R20, c[0x0][0x278] ;  /* 0x00009e00ff147b82 */ /* 0x000ea20000000800 */
[-C--:B------:R-:W-:Y:S01]  /*18fc0*/  IADD3 R8, P5, R25, R96.reuse, RZ ;  /* 0x0000006019087210 */ /* 0x080fe20007fbe0ff */
[----:B------:R-:W-:Y:S01]  /*18fd0*/  IMAD R11, R16, 0xeb, RZ ;  /* 0x000000eb100b7824 */ /* 0x000fe200078e02ff */
[----:B------:R-:W-:-:S05]  /*18fe0*/  IADD3 R10, P6, R27, R96, RZ ;  /* 0x000000601b0a7210 */ /* 0x000fca0007fde0ff */
[----:B------:R-:W5:Y:S01]  /*18ff0*/  LDC R17, c[0x0][0x278] ;  /* 0x00009e00ff117b82 */ /* 0x000f620000000800 */
[-C--:B------:R-:W-:Y:S02]  /*19000*/  LEA.HI.X.SX32 R3, R3, R97.reuse, 0x1, P3 ;  /* 0x0000006103037211 */ /* 0x080fe400018f0eff */
[----:B------:R-:W-:-:S05]  /*19010*/  LEA.HI.X.SX32 R9, R107, R97, 0x1, P5 ;  /* 0x000000616b097211 */ /* 0x000fca00028f0eff */
[----:B------:R-:W5:Y:S01]  /*19020*/  LDC R25, c[0x0][0x278] ;  /* 0x00009e00ff197b82 */ /* 0x000f620000000800 */
[----:B------:R4:W-:Y:S01]  /*19030*/  STG.E.U16 desc[UR6][R2.64], R12 ;  /* 0x0000000c02007986 */ /* 0x0009e2000c101506 */
[----:B------:R-:W-:-:S06]  /*19040*/  LEA.HI.X.SX32 R11, R11, R97, 0x1, P6 ;  /* 0x000000610b0b7211 */ /* 0x000fcc00030f0eff */
[----:B------:R-:W5:Y:S01]  /*19050*/  LDC R27, c[0x0][0x278] ;  /* 0x00009e00ff1b7b82 */ /* 0x000f620000000800 */
[----:B------:R-:W-:Y:S01]  /*19060*/  PRMT R32, R21, 0x7632, R32 ;  /* 0x0000763215207816 */ /* 0x000fe20000000020 */
[----:B---3--:R-:W-:Y:S01]  /*19070*/  IMAD R35, R18, 0x1da, RZ ;  /* 0x000001da12237824 */ /* 0x008fe200078e02ff */
[----:B------:R3:W-:Y:S01]  /*19080*/  STG.E.U16 desc[UR6][R8.64], R21 ;  /* 0x0000001508007986 */ /* 0x0007e2000c101506 */
[----:B----4-:R-:W-:Y:S01]  /*19090*/  IMAD R19, R19, 0x1dc, RZ ;  /* 0x000001dc13137824 */ /* 0x010fe200078e02ff */
[----:B------:R-:W-:-:S03]  /*190a0*/  IADD3 R2, P5, R33, R96, RZ ;  /* 0x0000006021027210 */ /* 0x000fc60007fbe0ff */
[----:B------:R-:W4:Y:S01]  /*190b0*/  LDC R16, c[0x0][0x278] ;  /* 0x00009e00ff107b82 */ /* 0x000f220000000800 */
[----:B------:R-:W-:-:S07]  /*190c0*/  LEA.HI.X.SX32 R3, R197, R97, 0x1, P5 ;  /* 0x00000061c5037211 */ /* 0x000fce00028f0eff */
[----:B------:R-:W4:Y:S01]  /*190d0*/  LDC R14, c[0x0][0x278] ;  /* 0x00009e00ff0e7b82 */ /* 0x000f220000000800 */
[----:B---3--:R-:W-:Y:S01]  /*190e0*/  IMAD R9, R24, 0x1de, RZ ;  /* 0x000001de18097824 */ /* 0x008fe200078e02ff */
[----:B------:R3:W-:Y:S01]  /*190f0*/  STG.E.U16 desc[UR6][R10.64], R32 ;  /* 0x000000200a007986 */ /* 0x0007e2000c101506 */
[----:B0-----:R-:W-:Y:S01]  /*19100*/  IMAD R13, R0, 0xed, RZ ;  /* 0x000000ed000d7824 */ /* 0x001fe200078e02ff */
[-C--:B------:R-:W-:Y:S01]  /*19110*/  IADD3 R8, P3, R35, R96.reuse, RZ ;  /* 0x0000006023087210 */ /* 0x080fe20007f7e0ff */
[----:B-1----:R-:W-:Y:S01]  /*19120*/  IMAD R15, R15, 0xef, RZ ;  /* 0x000000ef0f0f7824 */ /* 0x002fe200078e02ff */
[----:B------:R-:W-:Y:S02]  /*19130*/  IADD3 R12, P6, R9, R96, RZ ;  /* 0x00000060090c7210 */ /* 0x000fe40007fde0ff */
[----:B------:R-:W0:Y:S01]  /*19140*/  LDC R18, c[0x0][0x278] ;  /* 0x00009e00ff127b82 */ /* 0x000e220000000800 */
[----:B------:R1:W-:Y:S01]  /*19150*/  STG.E.U16 desc[UR6][R2.64], R22 ;  /* 0x0000001602007986 */ /* 0x0003e2000c101506 */
[----:B------:R-:W-:-:S02]  /*19160*/  LEA.HI.X.SX32 R9, R13, R97, 0x1, P3 ;  /* 0x000000610d097211 */ /* 0x000fc400018f0eff */
[----:B---3--:R-:W-:-:S04]  /*19170*/  IADD3 R10, P5, R19, R96, RZ ;  /* 0x00000060130a7210 */ /* 0x008fc80007fbe0ff */
[----:B------:R-:W3:Y:S01]  /*19180*/  LDC R19, c[0x0][0x278] ;  /* 0x00009e00ff137b82 */ /* 0x000ee20000000800 */
[-C--:B------:R-:W-:Y:S01]  /*19190*/  LEA.HI.X.SX32 R13, R15, R97.reuse, 0x1, P6 ;  /* 0x000000610f0d7211 */ /* 0x080fe200030f0eff */
[----:B--2---:R-:W-:Y:S01]  /*191a0*/  IMAD R21, R20, 0x1e0, RZ ;  /* 0x000001e014157824 */ /* 0x004fe200078e02ff */
[----:B------:R-:W-:Y:S02]  /*191b0*/  LEA.HI.X.SX32 R11, R85, R97, 0x1, P5 ;  /* 0x00000061550b7211 */ /* 0x000fe400028f0eff */
[----:B-1----:R-:W-:Y:S01]  /*191c0*/  PRMT R3, R22, 0x7632, R3 ;  /* 0x0000763216037816 */ /* 0x002fe20000000003 */
[----:B-----5:R-:W-:Y:S01]  /*191d0*/  IMAD R17, R17, 0x1e6, RZ ;  /* 0x000001e611117824 */ /* 0x020fe200078e02ff */
[----:B------:R-:W-:Y:S01]  /*191e0*/  PRMT R24, R23, 0x7632, R24 ;  /* 0x0000763217187816 */ /* 0x000fe20000000018 */
[----:B------:R-:W1:Y:S02]  /*191f0*/  LDC R0, c[0x0][0x278] ;  /* 0x00009e00ff007b82 */ /* 0x000e640000000800 */
[----:B------:R2:W-:Y:S01]  /*19200*/  STG.E.U16 desc[UR6][R8.64], R3 ;  /* 0x0000000308007986 */ /* 0x0005e2000c101506 */
[----:B------:R-:W-:-:S05]  /*19210*/  IMAD R25, R25, 0x1e2, RZ ;  /* 0x000001e219197824 */ /* 0x000fca00078e02ff */
[----:B------:R-:W5:Y:S01]  /*19220*/  LDC R20, c[0x0][0x278] ;  /* 0x00009e00ff147b82 */ /* 0x000f620000000800 */
[----:B------:R-:W-:Y:S01]  /*19230*/  STG.E.U16 desc[UR6][R10.64], R23 ;  /* 0x000000170a007986 */ /* 0x000fe2000c101506 */
[-C--:B------:R-:W-:Y:S01]  /*19240*/  IADD3 R2, P5, R21, R96.reuse, RZ ;  /* 0x0000006015027210 */ /* 0x080fe20007fbe0ff */
[----:B------:R-:W-:Y:S02]  /*19250*/  IMAD R27, R27, 0x1e4, RZ ;  /* 0x000001e41b1b7824 */ /* 0x000fe400078e02ff */
[----:B------:R2:W-:Y:S01]  /*19260*/  STG.E.U16 desc[UR6][R12.64], R24 ;  /* 0x000000180c007986 */ /* 0x0005e2000c101506 */
[----:B----4-:R-:W-:Y:S01]  /*19270*/  IMAD R15, R14, 0xf1, RZ ;  /* 0x000000f10e0f7824 */ /* 0x010fe200078e02ff */
[-C--:B--2---:R-:W-:Y:S01]  /*19280*/  IADD3 R8, P3, R25, R96.reuse, RZ ;  /* 0x0000006019087210 */ /* 0x084fe20007f7e0ff */
[----:B------:R-:W2:Y:S01]  /*19290*/  LDC R14, c[0x0][0x278] ;  /* 0x00009e00ff0e7b82 */ /* 0x000ea20000000800 */
[----:B------:R-:W-:Y:S02]  /*192a0*/  LEA.HI.X.SX32 R3, R149, R97, 0x1, P5 ;  /* 0x0000006195037211 */ /* 0x000fe400028f0eff */
[----:B------:R-:W-:-:S05]  /*192b0*/  IADD3 R12, P6, R17, R96, RZ ;  /* 0x00000060110c7210 */ /* 0x000fca0007fde0ff */
[----:B------:R-:W4:Y:S01]  /*192c0*/  LDC R17, c[0x0][0x278] ;  /* 0x00009e00ff117b82 */ /* 0x000f220000000800 */
[----:B------:R-:W-:Y:S01]  /*192d0*/  IMAD R13, R16, 0xf3, RZ ;  /* 0x000000f3100d7824 */ /* 0x000fe200078e02ff */
[----:B------:R-:W-:Y:S02]  /*192e0*/  IADD3 R10, P5, R27, R96, RZ ;  /* 0x000000601b0a7210 */ /* 0x000fe40007fbe0ff */
[----:B------:R-:W2:Y:S04]  /*192f0*/  LDS.128 R24, [R26] ;  /* 0x000000001a187984 */ /* 0x000ea80000000c00 */
[----:B------:R-:W2:Y:S01]  /*19300*/  LDC R16, c[0x0][0x278] ;  /* 0x00009e00ff107b82 */ /* 0x000ea20000000800 */
[-C--:B------:R-:W-:Y:S02]  /*19310*/  LEA.HI.X.SX32 R9, R15, R97.reuse, 0x1, P3 ;  /* 0x000000610f097211 */ /* 0x080fe400018f0eff */
[----:B------:R-:W-:Y:S01]  /*19320*/  PRMT R22, R28, 0x7632, R22 ;  /* 0x000076321c167816 */ /* 0x000fe20000000016 */
[----:B------:R0:W-:Y:S01]  /*19330*/  STG.E.U16 desc[UR6][R2.64], R28 ;  /* 0x0000001c02007986 */ /* 0x0001e2000c101506 */
[----:B------:R-:W-:-:S03]  /*19340*/  LEA.HI.X.SX32 R11, R153, R97, 0x1, P5 ;  /* 0x00000061990b7211 */ /* 0x000fc600028f0eff */
[----:B------:R-:W2:Y:S01]  /*19350*/  LDC R15, c[0x0][0x278] ;  /* 0x00009e00ff0f7b82 */ /* 0x000ea20000000800 */
[----:B------:R-:W-:Y:S01]  /*19360*/  LEA.HI.X.SX32 R13, R13, R97, 0x1, P6 ;  /* 0x000000610d0d7211 */ /* 0x000fe200030f0eff */
[----:B---3--:R-:W-:Y:S01]  /*19370*/  IMAD R19, R19, 0x1ea, RZ ;  /* 0x000001ea13137824 */ /* 0x008fe200078e02ff */
[----:B------:R-:W-:Y:S01]  /*19380*/  PRMT R23, R29, 0x7632, R23 ;  /* 0x000076321d177816 */ /* 0x000fe20000000017 */
[----:B------:R3:W-:Y:S01]  /*19390*/  STG.E.U16 desc[UR6][R8.64], R22 ;  /* 0x0000001608007986 */ /* 0x0007e2000c101506 */
[----:B0-----:R-:W-:-:S03]  /*193a0*/  IMAD R3, R18, 0x1e8, RZ ;  /* 0x000001e812037824 */ /* 0x001fc600078e02ff */
[----:B------:R-:W0:Y:S01]  /*193b0*/  LDC R18, c[0x0][0x278] ;  /* 0x00009e00ff127b82 */ /* 0x000e220000000800 */
[----:B------:R4:W-:Y:S01]  /*193c0*/  STG.E.U16 desc[UR6][R10.64], R29 ;  /* 0x0000001d0a007986 */ /* 0x0009e2000c101506 */
[----:B-----5:R-:W-:Y:S01]  /*193d0*/  IMAD R21, R20, 0x1ec, RZ ;  /* 0x000001ec14157824 */ /* 0x020fe200078e02ff */
[-C--:B------:R-:W-:Y:S02]  /*193e0*/  IADD3 R2, P3, R3, R96.reuse, RZ ;  /* 0x0000006003027210 */ /* 0x080fe40007f7e0ff */
[----:B------:R5:W-:Y:S01]  /*193f0*/  STG.E.U16 desc[UR6][R12.64], R23 ;  /* 0x000000170c007986 */ /* 0x000be2000c101506 */
[----:B---3--:R-:W-:Y:S01]  /*19400*/  IADD3 R8, P5, R19, R96, RZ ;  /* 0x0000006013087210 */ /* 0x008fe20007fbe0ff */
[----:B-1----:R-:W-:Y:S01]  /*19410*/  IMAD R9, R0, 0xf5, RZ ;  /* 0x000000f500097824 */ /* 0x002fe200078e02ff */
[----:B------:R-:W1:Y:S01]  /*19420*/  LDC R19, c[0x0][0x278] ;  /* 0x00009e00ff137b82 */ /* 0x000e620000000800 */
[----:B------:R-:W-:Y:S01]  /*19430*/  LEA.HI.X.SX32 R3, R111, R97, 0x1, P3 ;  /* 0x000000616f037211 */ /* 0x000fe200018f0eff */
[----:B----4-:R-:W-:Y:S01]  /*19440*/  IMAD R17, R17, 0x1f0, RZ ;  /* 0x000001f011117824 */ /* 0x010fe200078e02ff */
[----:B------:R-:W-:-:S05]  /*19450*/  PRMT R22, R30, 0x7632, R22 ;  /* 0x000076321e167816 */ /* 0x000fca0000000016 */
[----:B------:R-:W3:Y:S01]  /*19460*/  LDC R20, c[0x0][0x278] ;  /* 0x00009e00ff147b82 */ /* 0x000ee20000000800 */
[----:B------:R-:W-:-:S07]  /*19470*/  IADD3 R10, P6, R21, R96, RZ ;  /* 0x00000060150a7210 */ /* 0x000fce0007fde0ff */
[----:B-----5:R-:W4:Y:S01]  /*19480*/  LDC R12, c[0x0][0x278] ;  /* 0x00009e00ff0c7b82 */ /* 0x020f220000000800 */
[-C--:B------:R-:W-:Y:S01]  /*19490*/  LEA.HI.X.SX32 R9, R9, R97.reuse, 0x1, P5 ;  /* 0x0000006109097211 */ /* 0x080fe200028f0eff */
[----:B------:R5:W-:Y:S01]  /*194a0*/  STG.E.U16 desc[UR6][R2.64], R30 ;  /* 0x0000001e02007986 */ /* 0x000be2000c101506 */
[----:B------:R-:W-:-:S05]  /*194b0*/  LEA.HI.X.SX32 R11, R87, R97, 0x1, P6 ;  /* 0x00000061570b7211 */ /* 0x000fca00030f0eff */
[----:B------:R-:W3:Y:S01]  /*194c0*/  LDC R0, c[0x0][0x278] ;  /* 0x00009e00ff007b82 */ /* 0x000ee20000000800 */
[----:B--2---:R-:W-:Y:S01]  /*194d0*/  IMAD R13, R16, 0x1ee, RZ ;  /* 0x000001ee100d7824 */ /* 0x004fe200078e02ff */
[----:B------:R2:W-:Y:S06]  /*194e0*/  STG.E.U16 desc[UR6][R8.64], R22 ;  /* 0x0000001608007986 */ /* 0x0005ec000c101506 */
[----:B------:R-:W3:Y:S01]  /*194f0*/  LDC R21, c[0x0][0x278] ;  /* 0x00009e00ff157b82 */ /* 0x000ee20000000800 */
[----:B-----5:R-:W-:Y:S01]  /*19500*/  IMAD R3, R14, 0xf7, RZ ;  /* 0x000000f70e037824 */ /* 0x020fe200078e02ff */
[----:B------:R5:W-:Y:S01]  /*19510*/  STG.E.U16 desc[UR6][R10.64], R31 ;  /* 0x0000001f0a007986 */ /* 0x000be2000c101506 */
[----:B--2---:R-:W-:-:S05]  /*19520*/  IADD3 R8, P5, R17, R96, RZ ;  /* 0x0000006011087210 */ /* 0x004fca0007fbe0ff */
[----:B------:R-:W2:Y:S01]  /*19530*/  LDC R16, c[0x0][0x278] ;  /* 0x00009e00ff107b82 */ /* 0x000ea20000000800 */
[----:B------:R-:W-:-:S07]  /*19540*/  IADD3 R2, P3, R13, R96, RZ ;  /* 0x000000600d027210 */ /* 0x000fce0007f7e0ff */
[----:B------:R-:W2:Y:S01]  /*19550*/  LDC R14, c[0x0][0x278] ;  /* 0x00009e00ff0e7b82 */ /* 0x000ea20000000800 */
[----:B-----5:R-:W-:-:S07]  /*19560*/  IMAD R11, R15, 0xf9, RZ ;  /* 0x000000f90f0b7824 */ /* 0x020fce00078e02ff */
[----:B------:R-:W5:Y:S01]  /*19570*/  LDC R17, c[0x0][0x278] ;  /* 0x00009e00ff117b82 */ /* 0x000f620000000800 */
[----:B0-----:R-:W-:Y:S01]  /*19580*/  IMAD R9, R18, 0x1f2, RZ ;  /* 0x000001f212097824 */ /* 0x001fe200078e02ff */
[----:B------:R-:W-:-:S06]  /*19590*/  PRMT R23, R31, 0x7632, R23 ;  /* 0x000076321f177816 */ /* 0x000fcc0000000017 */
[----:B------:R-:W0:Y:S01]  /*195a0*/  LDC R15, c[0x0][0x278] ;  /* 0x00009e00ff0f7b82 */ /* 0x000e220000000800 */
[-C--:B------:R-:W-:Y:S01]  /*195b0*/  LEA.HI.X.SX32 R3, R3, R97.reuse, 0x1, P3 ;  /* 0x0000006103037211 */ /* 0x080fe200018f0eff */
[----:B----4-:R-:W-:Y:S01]  /*195c0*/  IMAD R13, R12, 0x1f4, RZ ;  /* 0x000001f40c0d7824 */ /* 0x010fe200078e02ff */
[-C--:B------:R-:W-:Y:S01]  /*195d0*/  IADD3 R10, P3, R9, R96.reuse, RZ ;  /* 0x00000060090a7210 */ /* 0x080fe20007f7e0ff */
[----:B-1----:R-:W-:Y:S01]  /*195e0*/  IMAD R19, R19, 0x1f6, RZ ;  /* 0x000001f613137824 */ /* 0x002fe200078e02ff */
[-C--:B------:R-:W-:Y:S01]  /*195f0*/  LEA.HI.X.SX32 R9, R147, R97.reuse, 0x1, P5 ;  /* 0x0000006193097211 */ /* 0x080fe200028f0eff */
[----:B------:R1:W-:Y:S01]  /*19600*/  STG.E.U16 desc[UR6][R2.64], R23 ;  /* 0x0000001702007986 */ /* 0x0003e2000c101506 */
[-C--:B------:R-:W-:Y:S02]  /*19610*/  IADD3 R12, P5, R13, R96.reuse, RZ ;  /* 0x000000600d0c7210 */ /* 0x080fe40007fbe0ff */
[-C--:B------:R-:W-:Y:S02]  /*19620*/  LEA.HI.X.SX32 R11, R11, R97.reuse, 0x1, P3 ;  /* 0x000000610b0b7211 */ /* 0x080fe400018f0eff */
[----:B------:R-:W-:Y:S01]  /*19630*/  PRMT R18, R24, 0x7632, R18 ;  /* 0x0000763218127816 */ /* 0x000fe20000000012 */
[----:B---3--:R-:W-:Y:S01]  /*19640*/  IMAD R21, R21, 0x1fa, RZ ;  /* 0x000001fa15157824 */ /* 0x008fe200078e02ff */
[----:B------:R3:W-:Y:S01]  /*19650*/  STG.E.U16 desc[UR6][R8.64], R24 ;  /* 0x0000001808007986 */ /* 0x0007e2000c101506 */
[----:B------:R-:W-:Y:S01]  /*19660*/  LEA.HI.X.SX32 R13, R155, R97, 0x1, P5 ;  /* 0x000000619b0d7211 */ /* 0x000fe200028f0eff */
[----:B-1----:R-:W-:Y:S01]  /*19670*/  IMAD R3, R0, 0xfb, RZ ;  /* 0x000000fb00037824 */ /* 0x002fe200078e02ff */
[----:B------:R-:W-:Y:S01]  /*19680*/  IADD3 R2, P3, R19, R96, RZ ;  /* 0x0000006013027210 */ /* 0x000fe20007f7e0ff */
[----:B------:R-:W-:Y:S01]  /*19690*/  IMAD R23, R20, 0x1f8, RZ ;  /* 0x000001f814177824 */ /* 0x000fe200078e02ff */
[----:B------:R1:W-:Y:S01]  /*196a0*/  STG.E.U16 desc[UR6][R10.64], R18 ;  /* 0x000000120a007986 */ /* 0x0003e2000c101506 */
[----:B------:R-:W-:-:S02]  /*196b0*/  PRMT R0, R25, 0x7632, R0 ;  /* 0x0000763219007816 */ /* 0x000fc40000000000 */
[-C--:B------:R-:W-:Y:S01]  /*196c0*/  LEA.HI.X.SX32 R3, R3, R97.reuse, 0x1, P3 ;  /* 0x0000006103037211 */ /* 0x080fe200018f0eff */
[----:B--2---:R-:W-:Y:S01]  /*196d0*/  IMAD R19, R14, 0x1fc, RZ ;  /* 0x000001fc0e137824 */ /* 0x004fe200078e02ff */
[-C--:B---3--:R-:W-:Y:S01]  /*196e0*/  IADD3 R8, P5, R23, R96.reuse, RZ ;  /* 0x0000006017087210 */ /* 0x088fe20007fbe0ff */
[----:B-----5:R-:W-:Y:S01]  /*196f0*/  IMAD R17, R17, 0x1fe, RZ ;  /* 0x000001fe11117824 */ /* 0x020fe200078e02ff */
[----:B------:R2:W-:Y:S01]  /*19700*/  STG.E.U16 desc[UR6][R12.64], R25 ;  /* 0x000000190c007986 */ /* 0x0005e2000c101506 */
[----:B-1----:R-:W-:Y:S01]  /*19710*/  IMAD R11, R16, 0xfd, RZ ;  /* 0x000000fd100b7824 */ /* 0x002fe200078e02ff */
[----:B------:R-:W-:Y:S02]  /*19720*/  IADD3 R10, P3, R21, R96, RZ ;  /* 0x00000060150a7210 */ /* 0x000fe40007f7e0ff */
[----:B------:R1:W-:Y:S01]  /*19730*/  STG.E.U16 desc[UR6][R2.64], R0 ;  /* 0x0000000002007986 */ /* 0x0003e2000c101506 */
[-C--:B------:R-:W-:Y:S01]  /*19740*/  LEA.HI.X.SX32 R9, R113, R97.reuse, 0x1, P5 ;  /* 0x0000006171097211 */ /* 0x080fe200028f0eff */
[----:B0-----:R-:W-:Y:S01]  /*19750*/  IMAD R15, R15, 0xff, RZ ;  /* 0x000000ff0f0f7824 */ /* 0x001fe200078e02ff */
[----:B------:R-:W-:-:S02]  /*19760*/  LEA.HI.X.SX32 R11, R11, R97, 0x1, P3 ;  /* 0x000000610b0b7211 */ /* 0x000fc400018f0eff */
[-C--:B--2---:R-:W-:Y:S02]  /*19770*/  IADD3 R12, P5, R19, R96.reuse, RZ ;  /* 0x00000060130c7210 */ /* 0x084fe40007fbe0ff */
[----:B------:R-:W-:Y:S01]  /*19780*/  IADD3 R14, P3, R17, R96, RZ ;  /* 0x00000060110e7210 */ /* 0x000fe20007f7e0ff */
[----:B------:R0:W-:Y:S01]  /*19790*/  STG.E.U16 desc[UR6][R8.64], R26 ;  /* 0x0000001a08007986 */ /* 0x0001e2000c101506 */
[----:B-1----:R-:W-:Y:S02]  /*197a0*/  PRMT R3, R26, 0x7632, R3 ;  /* 0x000076321a037816 */ /* 0x002fe40000000003 */
[-C--:B------:R-:W-:Y:S02]  /*197b0*/  LEA.HI.X.SX32 R13, R81, R97.reuse, 0x1, P5 ;  /* 0x00000061510d7211 */ /* 0x080fe400028f0eff */
[----:B------:R-:W-:Y:S01]  /*197c0*/  LEA.HI.X.SX32 R15, R15, R97, 0x1, P3 ;  /* 0x000000610f0f7211 */ /* 0x000fe200018f0eff */
[----:B------:R1:W-:Y:S01]  /*197d0*/  STG.E.U16 desc[UR6][R10.64], R3 ;  /* 0x000000030a007986 */ /* 0x0003e2000c101506 */
[----:B------:R-:W-:-:S02]  /*197e0*/  FSEL R0, R215, -INF , P0 ;  /* 0xff800000d7007808 */ /* 0x000fc40000000000 */
[----:B------:R-:W-:Y:S01]  /*197f0*/  FSEL R222, R222, -INF , P2 ;  /* 0xff800000dede7808 */ /* 0x000fe20001000000 */
[----:B------:R-:W-:Y:S01]  /*19800*/  STG.E.U16 desc[UR6][R12.64], R27 ;  /* 0x0000001b0c007986 */ /* 0x000fe2000c101506 */
[----:B------:R-:W-:Y:S01]  /*19810*/  FSEL R217, R217, -INF , P1 ;  /* 0xff800000d9d97808 */ /* 0x000fe20000800000 */
[----:B0-----:R-:W0:Y:S01]  /*19820*/  LDC.64 R8, c[0x0][0x230] ;  /* 0x00008c00ff087b82 */ /* 0x001e220000000a00 */
[----:B-1----:R-:W-:-:S05]  /*19830*/  PRMT R11, R27, 0x7632, R11 ;  /* 0x000076321b0b7816 */ /* 0x002fca000000000b */
[----:B------:R-:W-:Y:S01]  /*19840*/  STG.E.U16 desc[UR6][R14.64], R11 ;  /* 0x0000000b0e007986 */ /* 0x000fe2000c101506 */
[----:B------:R-:W-:Y:S02]  /*19850*/  FSEL R209, R209, -INF , P4 ;  /* 0xff800000d1d17808 */ /* 0x000fe40002000000 */
[----:B------:R-:W-:Y:S01]  /*19860*/  SHF.L.U32 R2, R244, 0x1, RZ ;  /* 0x00000001f4027819 */ /* 0x000fe200000006ff */
[----:B------:R-:W-:Y:S01]  /*19870*/  FFMA R208, R0, 0.69314718246459960938, R5 ;  /* 0x3f31721800d07823 */ /* 0x000fe20000000005 */
[----:B------:R-:W-:Y:S01]  /*19880*/  FFMA R216, R222, 0.69314718246459960938, R7 ;  /* 0x3f317218ded87823 */ /* 0x000fe20000000007 */
[----:B------:R-:W-:Y:S01]  /*19890*/  BAR.SYNC.DEFER_BLOCKING 0x0 ;  /* 0x0000000000007b1d */ /* 0x000fe20000010000 */
[----:B------:R-:W-:Y:S01]  /*198a0*/  FFMA R217, R217, 0.69314718246459960938, R6 ;  /* 0x3f317218d9d97823 */ /* 0x000fe20000000006 */
[----:B------:R-:W-:Y:S01]  /*198b0*/  LOP3.LUT R5, R2, 0x1f8, RZ, 0xc0, !PT ;  /* 0x000001f802057812 */ /* 0x000fe200078ec0ff */
[----:B------:R-:W-:-:S04]  /*198c0*/  FFMA R209, R209, 0.69314718246459960938, R4 ;  /* 0x3f317218d1d17823 */ /* 0x000fc80000000004 */
[----:B------:R-:W-:Y:S04]  /*198d0*/  STS.64 [R5+UR4], R216 ;  /* 0x000000d805007988 */ /* 0x000fe80008000a04 */
[----:B------:R-:W-:Y:S01]  /*198e0*/  STS.64 [R5+UR4+0x200], R208 ;  /* 0x000200d005007988 */ /* 0x000fe20008000a04 */
[----:B------:R-:W-:Y:S01]  /*198f0*/  ULDC UR4, c[0x0][0x27c] ;  /* 0x00009f0000047ab9 */ /* 0x000fe20000000800 */
[----:B------:R-:W-:Y:S01]  /*19900*/  BAR.SYNC.DEFER_BLOCKING 0x0 ;  /* 0x0000000000007b1d */ /* 0x000fe20000010000 */
[----:B------:R-:W-:-:S05]  /*19910*/  UIMAD UR4, UR10, UR4, URZ ;  /* 0x000000040a0472a4 */ /* 0x000fca000f8e023f */
[----:B------:R-:W1:Y:S01]  /*19920*/  LDS R7, [R194] ;  /* 0x00000000c2077984 */ /* 0x000e620000000800 */
[----:B------:R-:W-:Y:S01]  /*19930*/  USHF.L.U32 UR8, UR4, 0x2, URZ ;  /* 0x0000000204087899 */ /* 0x000fe2000800063f */
[C---:B------:R-:W-:Y:S01]  /*19940*/  SHF.L.U32 R3, R243.reuse, 0x2, RZ ;  /* 0x00000002f3037819 */ /* 0x040fe200000006ff */
[----:B------:R-:W-:Y:S01]  /*19950*/  UIMAD.WIDE UR4, UR4, 0x4, URZ ;  /* 0x00000004040478a5 */ /* 0x000fe2000f8e023f */
[----:B------:R-:W-:-:S03]  /*19960*/  IMAD.HI R0, R243, 0x4, RZ ;  /* 0x00000004f3007827 */ /* 0x000fc600078e02ff */
[----:B0-----:R-:W-:-:S04]  /*19970*/  IADD3 R2, P0, P1, R3, UR8, R8 ;  /* 0x0000000803027c10 */ /* 0x001fc8000f91e008 */
[----:B------:R-:W-:-:S05]  /*19980*/  IADD3.X R3, R0, UR5, R9, P0, P1 ;  /* 0x0000000500037c10 */ /* 0x000fca00087e2409 */
[----:B-1----:R-:W-:Y:S01]  /*19990*/  STG.E desc[UR6][R2.64], R7 ;  /* 0x0000000702007986 */ /* 0x002fe2000c101906 */
[----:B------:R-:W-:Y:S05]  /*199a0*/  EXIT ;  /* 0x000000000000794d */ /* 0x000fea0003800000 */
.L_x_2:
[----:B------:R-:W-:-:S00]  /*199b0*/  BRA `(.L_x_2) ;  /* 0xfffffffc00fc7947 */ /* 0x000fc0000383ffff */
[----:B------:R-:W-:-:S00]  /*199c0*/  NOP ;  /* 0x0000000000007918 */ /* 0x000fc00000000000 */
        /* <DEDUP_REMOVED lines=11> */
.L_x_3:


//--------------------- .nv.global.init           --------------------------
	.section	.nv.global.init,"aw",@progbits
.nv.global.init:
	.type		_$_str,@object
	.size		_$_str,(.L_0 - _$_str)
_$_str:
        /*0000*/ 	.byte	0x5f, 0x5f, 0x43, 0x55, 0x44, 0x41, 0x5f, 0x46, 0x54, 0x5a, 0x00
.L_0:


//--------------------- .nv.shared.attn_fwd       --------------------------
	.section	.nv.shared.attn_fwd,"aw",@nobits
	.sectionflags	@""
	.align	16
	.zero		1024


//--------------------- .nv.shared.reserved.0     --------------------------
	.section	.nv.shared.reserved.0,"aw",@nobits
	.weak		__nv_reservedSMEM_offset_0_alias
	.size		__nv_reservedSMEM_offset_0_alias, 0, 0
	.other		__nv_reservedSMEM_offset_0_alias,@"STO_CUDA_RESERVED_SHARED STV_DEFAULT"
__nv_reservedSMEM_offset_0_alias:
	.zero		0


//--------------------- .nv.constant0.attn_fwd    --------------------------
	.section	.nv.constant0.attn_fwd,"a",@progbits
	.sectionflags	@""
	.align	4
.nv.constant0.attn_fwd:
	.zero		664


//--------------------- SYMBOLS --------------------------

	.type		.nv.reservedSmem.offset0,@object
	.size		.nv.reservedSmem.offset0,0x4
